	.target	sm_90a

	.elftype	@"ET_EXEC"


//--------------------- .note.nv.tkinfo           --------------------------
	.section	.note.nv.tkinfo,"",@"SHT_NOTE"
	.sectionflags	@"SHF_NOTE_NV_TKINFO"
	.tkinfo
        /*0018*/ 	.word	0x00000002
        /*0030*/ 	.string	""
        /*0030*/ 	.string	"ptxas"
        /*0030*/ 	.string	"Cuda compilation tools, release 13.0, V13.0.88"
        /*0030*/ 	.string	"Build cuda_13.0.r13.0/compiler.36424714_0"
        /*0030*/ 	.string	"-v  -suppress-debug-info  -lineinfo  -arch sm_90a "



//--------------------- .note.nv.cuinfo           --------------------------
	.section	.note.nv.cuinfo,"",@"SHT_NOTE"
	.sectionflags	@"SHF_NOTE_NV_CUINFO"
        /*0018*/ 	.short	0x0002
        /*001a*/ 	.short	0x005a
        /*001c*/ 	.short	0x0082
	.zero		2


//--------------------- .nv.info                  --------------------------
	.section	.nv.info,"",@"SHT_CUDA_INFO"
	.align	4


	//----- nvinfo : EIATTR_REGCOUNT
	.align		4
        /*0000*/ 	.byte	0x04, 0x2f
        /*0002*/ 	.short	(.L_1 - .L_0)
	.align		4
.L_0:
        /*0004*/ 	.word	index@(matmul_kernel)
        /*0008*/ 	.word	0x000000ff


	//----- nvinfo : EIATTR_FRAME_SIZE
	.align		4
.L_1:
        /*000c*/ 	.byte	0x04, 0x11
        /*000e*/ 	.short	(.L_3 - .L_2)
	.align		4
.L_2:
        /*0010*/ 	.word	index@(matmul_kernel)
        /*0014*/ 	.word	0x00002190


	//----- nvinfo : EIATTR_MIN_STACK_SIZE
	.align		4
.L_3:
        /*0018*/ 	.byte	0x04, 0x12
        /*001a*/ 	.short	(.L_5 - .L_4)
	.align		4
.L_4:
        /*001c*/ 	.word	index@(matmul_kernel)
        /*0020*/ 	.word	0x00002190
.L_5:


//--------------------- .nv.compat                --------------------------
	.section	.nv.compat,"",@"SHT_CUDA_COMPAT_INFO"
	.align	4
        /*0000*/ 	.byte	0x02, 0x09, 0x01, 0x00, 0x02, 0x02, 0x04, 0x00, 0x02, 0x05, 0x05, 0x00, 0x03, 0x07, 0x01, 0x01
        /*0010*/ 	.byte	0x02, 0x03, 0x00, 0x00, 0x02, 0x06, 0x01, 0x00, 0x04, 0x0b, 0x08, 0x00, 0x00, 0x00, 0x00, 0x00
        /*0020*/ 	.byte	0x00, 0x00, 0x00, 0x00


//--------------------- .nv.info.matmul_kernel    --------------------------
	.section	.nv.info.matmul_kernel,"",@"SHT_CUDA_INFO"
	.sectionflags	@""
	.align	4


	//----- nvinfo : EIATTR_CUDA_API_VERSION
	.align		4
        /*0000*/ 	.byte	0x04, 0x37
        /*0002*/ 	.short	(.L_7 - .L_6)
.L_6:
        /*0004*/ 	.word	0x00000082


	//----- nvinfo : EIATTR_KPARAM_INFO
	.align		4
.L_7:
        /*0008*/ 	.byte	0x04, 0x17
        /*000a*/ 	.short	(.L_9 - .L_8)
.L_8:
        /*000c*/ 	.word	0x00000000
        /*0010*/ 	.short	0x000d
        /*0012*/ 	.short	0x0048
        /*0014*/ 	.byte	0x00, 0xf4, 0x21, 0x00


	//----- nvinfo : EIATTR_KPARAM_INFO
	.align		4
.L_9:
        /*0018*/ 	.byte	0x04, 0x17
        /*001a*/ 	.short	(.L_11 - .L_10)
.L_10:
        /*001c*/ 	.word	0x00000000
        /*0020*/ 	.short	0x000c
        /*0022*/ 	.short	0x0040
        /*0024*/ 	.byte	0x00, 0xf4, 0x21, 0x00


	//----- nvinfo : EIATTR_KPARAM_INFO
	.align		4
.L_11:
        /*0028*/ 	.byte	0x04, 0x17
        /*002a*/ 	.short	(.L_13 - .L_12)
.L_12:
        /*002c*/ 	.word	0x00000000
        /*0030*/ 	.short	0x000b
        /*0032*/ 	.short	0x0038
        /*0034*/ 	.byte	0x00, 0xf0, 0x11, 0x00


	//----- nvinfo : EIATTR_KPARAM_INFO
	.align		4
.L_13:
        /*0038*/ 	.byte	0x04, 0x17
        /*003a*/ 	.short	(.L_15 - .L_14)
.L_14:
        /*003c*/ 	.word	0x00000000
        /*0040*/ 	.short	0x000a
        /*0042*/ 	.short	0x0034
        /*0044*/ 	.byte	0x00, 0xf0, 0x11, 0x00


	//----- nvinfo : EIATTR_KPARAM_INFO
	.align		4
.L_15:
        /*0048*/ 	.byte	0x04, 0x17
        /*004a*/ 	.short	(.L_17 - .L_16)
.L_16:
        /*004c*/ 	.word	0x00000000
        /*0050*/ 	.short	0x0009
        /*0052*/ 	.short	0x0030
        /*0054*/ 	.byte	0x00, 0xf0, 0x11, 0x00


	//----- nvinfo : EIATTR_KPARAM_INFO
	.align		4
.L_17:
        /*0058*/ 	.byte	0x04, 0x17
        /*005a*/ 	.short	(.L_19 - .L_18)
.L_18:
        /*005c*/ 	.word	0x00000000
        /*0060*/ 	.short	0x0008
        /*0062*/ 	.short	0x002c
        /*0064*/ 	.byte	0x00, 0xf0, 0x11, 0x00


	//----- nvinfo : EIATTR_KPARAM_INFO
	.align		4
.L_19:
        /*0068*/ 	.byte	0x04, 0x17
        /*006a*/ 	.short	(.L_21 - .L_20)
.L_20:
        /*006c*/ 	.word	0x00000000
        /*0070*/ 	.short	0x0007
        /*0072*/ 	.short	0x0028
        /*0074*/ 	.byte	0x00, 0xf0, 0x11, 0x00


	//----- nvinfo : EIATTR_KPARAM_INFO
	.align		4
.L_21:
        /*0078*/ 	.byte	0x04, 0x17
        /*007a*/ 	.short	(.L_23 - .L_22)
.L_22:
        /*007c*/ 	.word	0x00000000
        /*0080*/ 	.short	0x0006
        /*0082*/ 	.short	0x0024
        /*0084*/ 	.byte	0x00, 0xf0, 0x11, 0x00


	//----- nvinfo : EIATTR_KPARAM_INFO
	.align		4
.L_23:
        /*0088*/ 	.byte	0x04, 0x17
        /*008a*/ 	.short	(.L_25 - .L_24)
.L_24:
        /*008c*/ 	.word	0x00000000
        /*0090*/ 	.short	0x0005
        /*0092*/ 	.short	0x0020
        /*0094*/ 	.byte	0x00, 0xf0, 0x11, 0x00


	//----- nvinfo : EIATTR_KPARAM_INFO
	.align		4
.L_25:
        /*0098*/ 	.byte	0x04, 0x17
        /*009a*/ 	.short	(.L_27 - .L_26)
.L_26:
        /*009c*/ 	.word	0x00000000
        /*00a0*/ 	.short	0x0004
        /*00a2*/ 	.short	0x001c
        /*00a4*/ 	.byte	0x00, 0xf0, 0x11, 0x00


	//----- nvinfo : EIATTR_KPARAM_INFO
	.align		4
.L_27:
        /*00a8*/ 	.byte	0x04, 0x17
        /*00aa*/ 	.short	(.L_29 - .L_28)
.L_28:
        /*00ac*/ 	.word	0x00000000
        /*00b0*/ 	.short	0x0003
        /*00b2*/ 	.short	0x0018
        /*00b4*/ 	.byte	0x00, 0xf0, 0x11, 0x00


	//----- nvinfo : EIATTR_KPARAM_INFO
	.align		4
.L_29:
        /*00b8*/ 	.byte	0x04, 0x17
        /*00ba*/ 	.short	(.L_31 - .L_30)
.L_30:
        /*00bc*/ 	.word	0x00000000
        /*00c0*/ 	.short	0x0002
        /*00c2*/ 	.short	0x0010
        /*00c4*/ 	.byte	0x00, 0xf4, 0x21, 0x00


	//----- nvinfo : EIATTR_KPARAM_INFO
	.align		4
.L_31:
        /*00c8*/ 	.byte	0x04, 0x17
        /*00ca*/ 	.short	(.L_33 - .L_32)
.L_32:
        /*00cc*/ 	.word	0x00000000
        /*00d0*/ 	.short	0x0001
        /*00d2*/ 	.short	0x0008
        /*00d4*/ 	.byte	0x00, 0xf4, 0x21, 0x00


	//----- nvinfo : EIATTR_KPARAM_INFO
	.align		4
.L_33:
        /*00d8*/ 	.byte	0x04, 0x17
        /*00da*/ 	.short	(.L_35 - .L_34)
.L_34:
        /*00dc*/ 	.word	0x00000000
        /*00e0*/ 	.short	0x0000
        /*00e2*/ 	.short	0x0000
        /*00e4*/ 	.byte	0x00, 0xf4, 0x21, 0x00


	//----- nvinfo : EIATTR_SPARSE_MMA_MASK
	.align		4
.L_35:
        /*00e8*/ 	.byte	0x03, 0x50
        /*00ea*/ 	.short	0x0000


	//----- nvinfo : EIATTR_MAXREG_COUNT
	.align		4
        /*00ec*/ 	.byte	0x03, 0x1b
        /*00ee*/ 	.short	0x00ff


	//----- nvinfo : EIATTR_NUM_BARRIERS
	.align		4
        /*00f0*/ 	.byte	0x02, 0x4c
        /*00f2*/ 	.byte	0x01
	.zero		1


	//----- nvinfo : EIATTR_ANNOTATIONS
	.align		4
        /*00f4*/ 	.byte	0x04, 0x55
        /*00f6*/ 	.short	(.L_37 - .L_36)


	//   ....[0]....
.L_36:
        /*00f8*/ 	.word	0x00000001
        /*00fc*/ 	.byte	0x80, 0x00, 0x00, 0x00, 0x01, 0x00, 0x00, 0x00, 0xc0, 0x07, 0x00, 0x00, 0x01, 0x00, 0x00, 0x00
        /* <DEDUP_REMOVED lines=4084> */
        /*1004c*/ 	.byte	0xa0, 0x5c, 0x05, 0x00


	//----- nvinfo : EIATTR_MERCURY_ISA_VERSION
	.align		4
.L_37:
        /*10050*/ 	.byte	0x03, 0x5f
        /*10052*/ 	.short	0x0101


	//----- nvinfo : EIATTR_EXIT_INSTR_OFFSETS
	.align		4
        /*10054*/ 	.byte	0x04, 0x1c
        /*10056*/ 	.short	(.L_39 - .L_38)


	//   ....[0]....
.L_38:
        /*10058*/ 	.word	0x00056100


	//   ....[1]....
        /*1005c*/ 	.word	0x00056120


	//----- nvinfo : EIATTR_REQNTID
	.align		4
.L_39:
        /*10060*/ 	.byte	0x04, 0x10
        /*10062*/ 	.short	(.L_41 - .L_40)
.L_40:
        /*10064*/ 	.word	0x00000080
        /*10068*/ 	.word	0x00000001
        /*1006c*/ 	.word	0x00000001


	//----- nvinfo : EIATTR_CBANK_PARAM_SIZE
	.align		4
.L_41:
        /*10070*/ 	.byte	0x03, 0x19
        /*10072*/ 	.short	0x0050


	//----- nvinfo : EIATTR_PARAM_CBANK
	.align		4
        /*10074*/ 	.byte	0x04, 0x0a
        /*10076*/ 	.short	(.L_43 - .L_42)
	.align		4
.L_42:
        /*10078*/ 	.word	index@(.nv.constant0.matmul_kernel)
        /*1007c*/ 	.short	0x0210
        /*1007e*/ 	.short	0x0050


	//----- nvinfo : EIATTR_SW_WAR
	.align		4
.L_43:
        /*10080*/ 	.byte	0x04, 0x36
        /*10082*/ 	.short	(.L_45 - .L_44)
.L_44:
        /*10084*/ 	.word	0x00000008
.L_45:


//--------------------- .nv.callgraph             --------------------------
	.section	.nv.callgraph,"",@"SHT_CUDA_CALLGRAPH"
	.align	4
	.sectionentsize	8
	.align		4
        /*0000*/ 	.word	0x00000000
	.align		4
        /*0004*/ 	.word	0xffffffff
	.align		4
        /*0008*/ 	.word	0x00000000
	.align		4
        /*000c*/ 	.word	0xfffffffe
	.align		4
        /*0010*/ 	.word	0x00000000
	.align		4
        /*0014*/ 	.word	0xfffffffd
	.align		4
        /*0018*/ 	.word	0x00000000
	.align		4
        /*001c*/ 	.word	0xfffffffc


//--------------------- .text.matmul_kernel       --------------------------
	.section	.text.matmul_kernel,"ax",@progbits
	.align	128
        .global         matmul_kernel
        .type           matmul_kernel,@function
        .size           matmul_kernel,(.L_x_3 - matmul_kernel)
        .other          matmul_kernel,@"STO_CUDA_ENTRY STV_DEFAULT"
matmul_kernel:
.text.matmul_kernel:
[----:B------:R-:W1:Y:S08]  /*0000*/  LDC R1, c[0x0][0x28] ;  /* 0x00000a00ff017b82 */ /* 0x000e700000000800 */
[----:B------:R-:W2:Y:S01]  /*0010*/  LDC.64 R2, c[0x0][0x228] ;  /* 0x00008a00ff027b82 */ /* 0x000ea20000000a00 */
[----:B-1----:R-:W-:Y:S01]  /*0020*/  VIADD R1, R1, 0xffffde70 ;  /* 0xffffde7001017836 */ /* 0x002fe20000000000 */
[----:B------:R-:W1:Y:S01]  /*0030*/  S2R R5, SR_CTAID.X ;  /* 0x0000000000057919 */ /* 0x000e620000002500 */
[----:B------:R-:W-:Y:S01]  /*0040*/  ULDC.64 UR4, c[0x0][0x218] ;  /* 0x0000860000047ab9 */ /* 0x000fe20000000a00 */
[----:B------:R-:W-:Y:S01]  /*0050*/  ULDC.64 UR6, c[0x0][0x210] ;  /* 0x0000840000067ab9 */ /* 0x000fe20000000a00 */
[----:B------:R-:W3:Y:S01]  /*0060*/  S2R R52, SR_TID.X ;  /* 0x0000000000347919 */ /* 0x000ee20000002100 */
[----:B--2---:R-:W-:Y:S01]  /*0070*/  IMAD.MOV.U32 R54, RZ, RZ, R3 ;  /* 0x000000ffff367224 */ /* 0x004fe200078e0003 */
[----:B------:R2:W-:Y:S01]  /*0080*/  STL.64 [R1+0x12c8], R2 ;  /* 0x0012c80201007387 */ /* 0x0005e20000100a00 */
[----:B------:R-:W-:-:S02]  /*0090*/  IMAD.MOV.U32 R50, RZ, RZ, R2 ;  /* 0x000000ffff327224 */ /* 0x000fc400078e0002 */
[----:B------:R-:W-:Y:S01]  /*00a0*/  VIADD R0, R54, 0x1ff ;  /* 0x000001ff36007836 */ /* 0x000fe20000000000 */
[----:B------:R-:W-:Y:S02]  /*00b0*/  LOP3.LUT R242, RZ, R54, RZ, 0x33, !PT ;  /* 0x00000036fff27212 */ /* 0x000fe400078e33ff */
[----:B------:R-:W-:Y:S02]  /*00c0*/  IABS R17, R50 ;  /* 0x0000003200117213 */ /* 0x000fe40000000000 */
[----:B-1----:R-:W-:Y:S02]  /*00d0*/  IABS R8, R5 ;  /* 0x0000000500087213 */ /* 0x002fe40000000000 */
[----:B--2---:R-:W-:Y:S02]  /*00e0*/  SHF.R.S32.HI R3, RZ, 0x1f, R0 ;  /* 0x0000001fff037819 */ /* 0x004fe40000011400 */
[----:B---3--:R-:W-:Y:S02]  /*00f0*/  LOP3.LUT R252, R52, 0x7f, RZ, 0xc0, !PT ;  /* 0x0000007f34fc7812 */ /* 0x008fe400078ec0ff */
[----:B------:R-:W-:-:S02]  /*0100*/  LEA.HI R3, R3, R0, RZ, 0x9 ;  /* 0x0000000003037211 */ /* 0x000fc400078f48ff */
[----:B------:R-:W-:Y:S02]  /*0110*/  LOP3.LUT R14, R52, 0x60, RZ, 0xc0, !PT ;  /* 0x00000060340e7812 */ /* 0x000fe400078ec0ff */
[----:B------:R-:W-:-:S05]  /*0120*/  SHF.R.S32.HI R3, RZ, 0x9, R3 ;  /* 0x00000009ff037819 */ /* 0x000fca0000011403 */
[----:B------:R-:W-:-:S05]  /*0130*/  IMAD.SHL.U32 R4, R3, 0x8, RZ ;  /* 0x0000000803047824 */ /* 0x000fca00078e00ff */
[-C--:B------:R-:W-:Y:S02]  /*0140*/  IABS R7, R4.reuse ;  /* 0x0000000400077213 */ /* 0x080fe40000000000 */
[----:B------:R-:W-:Y:S02]  /*0150*/  IABS R10, R4 ;  /* 0x00000004000a7213 */ /* 0x000fe40000000000 */
[----:B------:R-:W1:Y:S08]  /*0160*/  I2F.RP R0, R7 ;  /* 0x0000000700007306 */ /* 0x000e700000209400 */
[----:B-1----:R-:W1:Y:S02]  /*0170*/  MUFU.RCP R0, R0 ;  /* 0x0000000000007308 */ /* 0x002e640000001000 */
[----:B-1----:R-:W-:-:S02]  /*0180*/  VIADD R2, R0, 0xffffffe ;  /* 0x0ffffffe00027836 */ /* 0x002fc40000000000 */
[----:B------:R-:W-:-:S04]  /*0190*/  IMAD.MOV R0, RZ, RZ, -R10 ;  /* 0x000000ffff007224 */ /* 0x000fc800078e0a0a */
[----:B------:R1:W2:Y:S02]  /*01a0*/  F2I.FTZ.U32.TRUNC.NTZ R3, R2 ;  /* 0x0000000200037305 */ /* 0x0002a4000021f000 */
[----:B-1----:R-:W-:Y:S02]  /*01b0*/  IMAD.MOV.U32 R2, RZ, RZ, RZ ;  /* 0x000000ffff027224 */ /* 0x002fe400078e00ff */
[----:B--2---:R-:W-:-:S04]  /*01c0*/  IMAD.MOV R6, RZ, RZ, -R3 ;  /* 0x000000ffff067224 */ /* 0x004fc800078e0a03 */
[----:B------:R-:W-:Y:S02]  /*01d0*/  IMAD R9, R6, R7, RZ ;  /* 0x0000000706097224 */ /* 0x000fe400078e02ff */
[----:B------:R-:W-:Y:S02]  /*01e0*/  IMAD.MOV.U32 R6, RZ, RZ, R8 ;  /* 0x000000ffff067224 */ /* 0x000fe400078e0008 */
[----:B------:R-:W-:-:S06]  /*01f0*/  IMAD.HI.U32 R3, R3, R9, R2 ;  /* 0x0000000903037227 */ /* 0x000fcc00078e0002 */
[----:B------:R-:W-:-:S04]  /*0200*/  IMAD.HI.U32 R3, R3, R6, RZ ;  /* 0x0000000603037227 */ /* 0x000fc800078e00ff */
[----:B------:R-:W-:-:S05]  /*0210*/  IMAD R0, R3, R0, R6 ;  /* 0x0000000003007224 */ /* 0x000fca00078e0206 */
[----:B------:R-:W-:-:S13]  /*0220*/  ISETP.GT.U32.AND P1, PT, R7, R0, PT ;  /* 0x000000000700720c */ /* 0x000fda0003f24070 */
[----:B------:R-:W-:Y:S02]  /*0230*/  @!P1 IMAD.IADD R0, R0, 0x1, -R7 ;  /* 0x0000000100009824 */ /* 0x000fe400078e0a07 */
[----:B------:R-:W-:Y:S01]  /*0240*/  @!P1 VIADD R3, R3, 0x1 ;  /* 0x0000000103039836 */ /* 0x000fe20000000000 */
[----:B------:R-:W-:Y:S02]  /*0250*/  ISETP.NE.AND P1, PT, R4, RZ, PT ;  /* 0x000000ff0400720c */ /* 0x000fe40003f25270 */
[----:B------:R-:W-:Y:S02]  /*0260*/  ISETP.GE.U32.AND P0, PT, R0, R7, PT ;  /* 0x000000070000720c */ /* 0x000fe40003f06070 */
[----:B------:R-:W-:-:S04]  /*0270*/  LOP3.LUT R0, R5, R4, RZ, 0x3c, !PT ;  /* 0x0000000405007212 */ /* 0x000fc800078e3cff */
[----:B------:R-:W-:Y:S01]  /*0280*/  ISETP.GE.AND P2, PT, R0, RZ, PT ;  /* 0x000000ff0000720c */ /* 0x000fe20003f46270 */
[----:B------:R-:W-:-:S06]  /*0290*/  VIADD R0, R50, 0xff ;  /* 0x000000ff32007836 */ /* 0x000fcc0000000000 */
[----:B------:R-:W-:-:S04]  /*02a0*/  @P0 VIADD R3, R3, 0x1 ;  /* 0x0000000103030836 */ /* 0x000fc80000000000 */
[----:B------:R-:W-:Y:S01]  /*02b0*/  IMAD.MOV.U32 R2, RZ, RZ, R3 ;  /* 0x000000ffff027224 */ /* 0x000fe200078e0003 */
[----:B------:R-:W-:-:S03]  /*02c0*/  SHF.R.S32.HI R3, RZ, 0x1f, R0 ;  /* 0x0000001fff037819 */ /* 0x000fc60000011400 */
[----:B------:R-:W-:Y:S01]  /*02d0*/  @!P2 IMAD.MOV R2, RZ, RZ, -R2 ;  /* 0x000000ffff02a224 */ /* 0x000fe200078e0a02 */
[----:B------:R-:W-:Y:S02]  /*02e0*/  @!P1 LOP3.LUT R2, RZ, R4, RZ, 0x33, !PT ;  /* 0x00000004ff029212 */ /* 0x000fe400078e33ff */
[----:B------:R-:W-:-:S03]  /*02f0*/  LEA.HI R3, R3, R0, RZ, 0x8 ;  /* 0x0000000003037211 */ /* 0x000fc600078f40ff */
[----:B------:R-:W-:Y:S02]  /*0300*/  IMAD.SHL.U32 R10, R2, 0x8, RZ ;  /* 0x00000008020a7824 */ /* 0x000fe400078e00ff */
[----:B------:R-:W-:-:S03]  /*0310*/  IMAD.MOV R2, RZ, RZ, -R2 ;  /* 0x000000ffff027224 */ /* 0x000fc600078e0a02 */
[----:B------:R-:W-:Y:S01]  /*0320*/  LEA.HI.SX32 R3, R3, -R10, 0x18 ;  /* 0x8000000a03037211 */ /* 0x000fe200078fc2ff */
[----:B------:R-:W-:Y:S02]  /*0330*/  IMAD R12, R4, R2, R5 ;  /* 0x00000002040c7224 */ /* 0x000fe400078e0205 */
[----:B------:R-:W-:Y:S01]  /*0340*/  IMAD.MOV.U32 R2, RZ, RZ, RZ ;  /* 0x000000ffff027224 */ /* 0x000fe200078e00ff */
[----:B------:R-:W-:Y:S02]  /*0350*/  VIMNMX R11, R3, 0x8, PT ;  /* 0x00000008030b7848 */ /* 0x000fe40003fe0100 */
[----:B------:R-:W-:Y:S02]  /*0360*/  IABS R4, R12 ;  /* 0x0000000c00047213 */ /* 0x000fe40000000000 */
[-C--:B------:R-:W-:Y:S02]  /*0370*/  IABS R8, R11.reuse ;  /* 0x0000000b00087213 */ /* 0x080fe40000000000 */
[----:B------:R-:W-:-:S02]  /*0380*/  IABS R6, R11 ;  /* 0x0000000b00067213 */ /* 0x000fc40000000000 */
[----:B------:R-:W1:Y:S08]  /*0390*/  I2F.RP R0, R8 ;  /* 0x0000000800007306 */ /* 0x000e700000209400 */
[----:B-1----:R-:W1:Y:S02]  /*03a0*/  MUFU.RCP R0, R0 ;  /* 0x0000000000007308 */ /* 0x002e640000001000 */
[----:B-1----:R-:W-:Y:S01]  /*03b0*/  VIADD R3, R0, 0xffffffe ;  /* 0x0ffffffe00037836 */ /* 0x002fe20000000000 */
[----:B------:R-:W-:-:S05]  /*03c0*/  IABS R0, R54 ;  /* 0x0000003600007213 */ /* 0x000fca0000000000 */
[----:B------:R-:W1:Y:S02]  /*03d0*/  F2I.FTZ.U32.TRUNC.NTZ R3, R3 ;  /* 0x0000000300037305 */ /* 0x000e64000021f000 */
[----:B-1----:R-:W-:-:S04]  /*03e0*/  IMAD.MOV R7, RZ, RZ, -R3 ;  /* 0x000000ffff077224 */ /* 0x002fc800078e0a03 */
[----:B------:R-:W-:Y:S02]  /*03f0*/  IMAD R5, R7, R8, RZ ;  /* 0x0000000807057224 */ /* 0x000fe400078e02ff */
[----:B------:R-:W1:Y:S02]  /*0400*/  I2F.RP R7, R0 ;  /* 0x0000000000077306 */ /* 0x000e640000209400 */
[----:B------:R-:W-:-:S04]  /*0410*/  IMAD.HI.U32 R2, R3, R5, R2 ;  /* 0x0000000503027227 */ /* 0x000fc800078e0002 */
[----:B------:R-:W-:Y:S02]  /*0420*/  IMAD.MOV.U32 R3, RZ, RZ, R4 ;  /* 0x000000ffff037224 */ /* 0x000fe400078e0004 */
[----:B------:R-:W-:Y:S02]  /*0430*/  IMAD.MOV R4, RZ, RZ, -R6 ;  /* 0x000000ffff047224 */ /* 0x000fe400078e0a06 */
[----:B------:R-:W-:Y:S01]  /*0440*/  IMAD.HI.U32 R2, R2, R3, RZ ;  /* 0x0000000302027227 */ /* 0x000fe200078e00ff */
[----:B------:R-:W2:Y:S03]  /*0450*/  I2F.RP R6, R17 ;  /* 0x0000001100067306 */ /* 0x000ea60000209400 */
[----:B------:R-:W-:-:S05]  /*0460*/  IMAD R3, R2, R4, R3 ;  /* 0x0000000402037224 */ /* 0x000fca00078e0203 */
[----:B------:R-:W-:Y:S01]  /*0470*/  ISETP.GT.U32.AND P1, PT, R8, R3, PT ;  /* 0x000000030800720c */ /* 0x000fe20003f24070 */
[----:B-1----:R-:W1:Y:S08]  /*0480*/  MUFU.RCP R7, R7 ;  /* 0x0000000700077308 */ /* 0x002e700000001000 */
[----:B--2---:R-:W2:Y:S04]  /*0490*/  MUFU.RCP R6, R6 ;  /* 0x0000000600067308 */ /* 0x004ea80000001000 */
[----:B------:R-:W-:-:S02]  /*04a0*/  @!P1 IMAD.IADD R3, R3, 0x1, -R8 ;  /* 0x0000000103039824 */ /* 0x000fc400078e0a08 */
[----:B------:R-:W-:Y:S01]  /*04b0*/  @!P1 VIADD R2, R2, 0x1 ;  /* 0x0000000102029836 */ /* 0x000fe20000000000 */
[----:B------:R-:W-:Y:S02]  /*04c0*/  ISETP.NE.AND P1, PT, R11, RZ, PT ;  /* 0x000000ff0b00720c */ /* 0x000fe40003f25270 */
[----:B------:R-:W-:Y:S01]  /*04d0*/  ISETP.GE.U32.AND P0, PT, R3, R8, PT ;  /* 0x000000080300720c */ /* 0x000fe20003f06070 */
[----:B-1----:R-:W-:Y:S01]  /*04e0*/  VIADD R4, R7, 0xffffffe ;  /* 0x0ffffffe07047836 */ /* 0x002fe20000000000 */
[----:B------:R-:W-:-:S03]  /*04f0*/  LOP3.LUT R3, R12, R11, RZ, 0x3c, !PT ;  /* 0x0000000b0c037212 */ /* 0x000fc600078e3cff */
[----:B------:R1:W3:Y:S01]  /*0500*/  F2I.FTZ.U32.TRUNC.NTZ R5, R4 ;  /* 0x0000000400057305 */ /* 0x0002e2000021f000 */
[----:B------:R-:W-:Y:S01]  /*0510*/  ISETP.GE.AND P2, PT, R3, RZ, PT ;  /* 0x000000ff0300720c */ /* 0x000fe20003f46270 */
[----:B--2---:R-:W-:Y:S01]  /*0520*/  VIADD R8, R6, 0xffffffe ;  /* 0x0ffffffe06087836 */ /* 0x004fe20000000000 */
[----:B------:R-:W-:Y:S02]  /*0530*/  SHF.R.U32.HI R3, RZ, 0x5, R52 ;  /* 0x00000005ff037819 */ /* 0x000fe40000011634 */
[----:B------:R-:W-:-:S03]  /*0540*/  LOP3.LUT R52, R52, 0x1f, RZ, 0xc0, !PT ;  /* 0x0000001f34347812 */ /* 0x000fc600078ec0ff */
[----:B------:R-:W-:Y:S01]  /*0550*/  @P0 VIADD R2, R2, 0x1 ;  /* 0x0000000102020836 */ /* 0x000fe20000000000 */
[----:B------:R-:W2:Y:S01]  /*0560*/  F2I.FTZ.U32.TRUNC.NTZ R9, R8 ;  /* 0x0000000800097305 */ /* 0x000ea2000021f000 */
[----:B-1----:R-:W-:Y:S01]  /*0570*/  IMAD.MOV.U32 R4, RZ, RZ, RZ ;  /* 0x000000ffff047224 */ /* 0x002fe200078e00ff */
[----:B------:R-:W-:Y:S01]  /*0580*/  SGXT.U32 R3, R3, 0x2 ;  /* 0x000000020303781a */ /* 0x000fe20000000000 */
[----:B------:R-:W-:Y:S02]  /*0590*/  IMAD.MOV.U32 R7, RZ, RZ, R2 ;  /* 0x000000ffff077224 */ /* 0x000fe400078e0002 */
[----:B---3--:R-:W-:Y:S02]  /*05a0*/  IMAD.MOV R13, RZ, RZ, -R5 ;  /* 0x000000ffff0d7224 */ /* 0x008fe400078e0a05 */
[----:B------:R-:W-:Y:S01]  /*05b0*/  @!P2 IMAD.MOV R7, RZ, RZ, -R7 ;  /* 0x000000ffff07a224 */ /* 0x000fe200078e0a07 */
[----:B------:R-:W-:-:S05]  /*05c0*/  @!P1 LOP3.LUT R7, RZ, R11, RZ, 0x33, !PT ;  /* 0x0000000bff079212 */ /* 0x000fca00078e33ff */
[----:B------:R-:W-:Y:S02]  /*05d0*/  IMAD.MOV R2, RZ, RZ, -R7 ;  /* 0x000000ffff027224 */ /* 0x000fe400078e0a07 */
[----:B------:R-:W-:Y:S02]  /*05e0*/  IMAD.SHL.U32 R6, R7, 0x200, RZ ;  /* 0x0000020007067824 */ /* 0x000fe400078e00ff */
[----:B------:R-:W-:Y:S01]  /*05f0*/  IMAD R2, R11, R2, R12 ;  /* 0x000000020b027224 */ /* 0x000fe200078e020c */
[----:B------:R-:W-:Y:S01]  /*0600*/  SHF.R.U32.HI R11, RZ, 0x1, R14 ;  /* 0x00000001ff0b7819 */ /* 0x000fe2000001160e */
[----:B------:R-:W-:Y:S01]  /*0610*/  IMAD R7, R13, R0, RZ ;  /* 0x000000000d077224 */ /* 0x000fe200078e02ff */
[----:B------:R-:W-:Y:S01]  /*0620*/  LOP3.LUT R3, R6, R3, RZ, 0xfc, !PT ;  /* 0x0000000306037212 */ /* 0x000fe200078efcff */
[----:B--2---:R-:W-:Y:S02]  /*0630*/  IMAD.MOV R8, RZ, RZ, -R9 ;  /* 0x000000ffff087224 */ /* 0x004fe400078e0a09 */
[----:B------:R-:W-:Y:S01]  /*0640*/  IMAD.IADD R2, R10, 0x1, R2 ;  /* 0x000000010a027824 */ /* 0x000fe200078e0202 */
[----:B------:R-:W-:Y:S01]  /*0650*/  LOP3.LUT R15, R3, 0x1fc, RZ, 0xfc, !PT ;  /* 0x000001fc030f7812 */ /* 0x000fe200078efcff */
[----:B------:R-:W-:Y:S01]  /*0660*/  IMAD.HI.U32 R4, R5, R7, R4 ;  /* 0x0000000705047227 */ /* 0x000fe200078e0004 */
[----:B------:R-:W-:-:S02]  /*0670*/  IABS R14, R3 ;  /* 0x00000003000e7213 */ /* 0x000fc40000000000 */
[----:B------:R-:W-:Y:S01]  /*0680*/  IABS R13, R15 ;  /* 0x0000000f000d7213 */ /* 0x000fe20000000000 */
[----:B------:R-:W-:Y:S01]  /*0690*/  IMAD R5, R8, R17, RZ ;  /* 0x0000001108057224 */ /* 0x000fe200078e02ff */
[----:B------:R-:W-:Y:S01]  /*06a0*/  ISETP.GE.AND P3, PT, R15, RZ, PT ;  /* 0x000000ff0f00720c */ /* 0x000fe20003f66270 */
[----:B------:R-:W-:Y:S01]  /*06b0*/  IMAD.MOV.U32 R8, RZ, RZ, RZ ;  /* 0x000000ffff087224 */ /* 0x000fe200078e00ff */
[C---:B------:R-:W-:Y:S01]  /*06c0*/  LOP3.LUT R16, R3.reuse, 0x2c, RZ, 0xfc, !PT ;  /* 0x0000002c03107812 */ /* 0x040fe200078efcff */
[----:B------:R-:W-:Y:S01]  /*06d0*/  IMAD R7, R2, 0x100, R252 ;  /* 0x0000010002077824 */ /* 0x000fe200078e02fc */
[----:B------:R-:W-:Y:S01]  /*06e0*/  LOP3.LUT R18, R3, 0x30, RZ, 0xfc, !PT ;  /* 0x0000003003127812 */ /* 0x000fe200078efcff */
[----:B------:R-:W-:Y:S01]  /*06f0*/  IMAD.HI.U32 R9, R9, R5, R8 ;  /* 0x0000000509097227 */ /* 0x000fe200078e0008 */
[----:B------:R-:W-:Y:S02]  /*0700*/  IABS R27, R16 ;  /* 0x00000010001b7213 */ /* 0x000fe40000000000 */
[----:B------:R-:W-:Y:S01]  /*0710*/  IABS R240, R7 ;  /* 0x0000000700f07213 */ /* 0x000fe20000000000 */
[----:B------:R-:W-:Y:S01]  /*0720*/  IMAD.SHL.U32 R10, R252, 0x4, RZ ;  /* 0x00000004fc0a7824 */ /* 0x000fe200078e00ff */
[----:B------:R-:W-:Y:S01]  /*0730*/  IABS R25, R18 ;  /* 0x0000001200197213 */ /* 0x000fe20000000000 */
[----:B------:R-:W-:Y:S01]  /*0740*/  VIADD R8, R7, 0x80 ;  /* 0x0000008007087836 */ /* 0x000fe20000000000 */
[----:B------:R-:W-:Y:S01]  /*0750*/  LOP3.LUT R22, R3, 0x38, RZ, 0xfc, !PT ;  /* 0x0000003803167812 */ /* 0x000fe200078efcff */
[----:B------:R-:W-:Y:S01]  /*0760*/  IMAD.HI.U32 R2, R9, R240, RZ ;  /* 0x000000f009027227 */ /* 0x000fe200078e00ff */
[----:B------:R-:W-:-:S02]  /*0770*/  LOP3.LUT R10, R10, R11, RZ, 0x3c, !PT ;  /* 0x0000000b0a0a7212 */ /* 0x000fc400078e3cff */
[----:B------:R-:W-:Y:S01]  /*0780*/  IABS R12, R8 ;  /* 0x00000008000c7213 */ /* 0x000fe20000000000 */
[----:B------:R-:W-:Y:S01]  /*0790*/  IMAD.MOV R2, RZ, RZ, -R2 ;  /* 0x000000ffff027224 */ /* 0x000fe200078e0a02 */
[----:B------:R-:W-:Y:S01]  /*07a0*/  IABS R37, R22 ;  /* 0x0000001600257213 */ /* 0x000fe20000000000 */
[----:B------:R-:W-:Y:S01]  /*07b0*/  IMAD.HI.U32 R5, R4, R13, RZ ;  /* 0x0000000d04057227 */ /* 0x000fe200078e00ff */
[----:B------:R1:W-:Y:S01]  /*07c0*/  STL [R1+0x12bc], R10 ;  /* 0x0012bc0a01007387 */ /* 0x0003e20000100800 */
[----:B------:R-:W-:Y:S02]  /*07d0*/  LOP3.LUT R20, R3, 0x34, RZ, 0xfc, !PT ;  /* 0x0000003403147812 */ /* 0x000fe400078efcff */
[----:B------:R-:W-:Y:S01]  /*07e0*/  IMAD R240, R17, R2, R240 ;  /* 0x0000000211f07224 */ /* 0x000fe200078e02f0 */
[----:B------:R-:W-:Y:S01]  /*07f0*/  LOP3.LUT R24, R3, 0x1a4, RZ, 0xfc, !PT ;  /* 0x000001a403187812 */ /* 0x000fe200078efcff */
[----:B------:R-:W-:Y:S01]  /*0800*/  IMAD.MOV R5, RZ, RZ, -R5 ;  /* 0x000000ffff057224 */ /* 0x000fe200078e0a05 */
[----:B------:R-:W-:-:S02]  /*0810*/  IABS R33, R20 ;  /* 0x0000001400217213 */ /* 0x000fc40000000000 */
[----:B------:R-:W-:Y:S01]  /*0820*/  ISETP.GT.U32.AND P6, PT, R17, R240, PT ;  /* 0x000000f01100720c */ /* 0x000fe20003fc4070 */
[C---:B------:R-:W-:Y:S01]  /*0830*/  IMAD R11, R0.reuse, R5, R13 ;  /* 0x00000005000b7224 */ /* 0x040fe200078e020d */
[C---:B------:R-:W-:Y:S01]  /*0840*/  LOP3.LUT R5, R3.reuse, 0x4, RZ, 0xfc, !PT ;  /* 0x0000000403057812 */ /* 0x040fe200078efcff */
[----:B-1----:R-:W-:Y:S01]  /*0850*/  IMAD.MOV.U32 R10, RZ, RZ, R12 ;  /* 0x000000ffff0a7224 */ /* 0x002fe200078e000c */
[----:B------:R-:W-:Y:S01]  /*0860*/  LOP3.LUT R12, R3, 0x8, RZ, 0xfc, !PT ;  /* 0x00000008030c7812 */ /* 0x000fe200078efcff */
[----:B------:R-:W-:Y:S01]  /*0870*/  IMAD.MOV.U32 R13, RZ, RZ, R14 ;  /* 0x000000ffff0d7224 */ /* 0x000fe200078e000e */
[----:B------:R-:W-:Y:S01]  /*0880*/  ISETP.GE.AND P5, PT, R5, RZ, PT ;  /* 0x000000ff0500720c */ /* 0x000fe20003fa6270 */
[----:B------:R-:W-:Y:S01]  /*0890*/  IMAD.HI.U32 R9, R9, R10, RZ ;  /* 0x0000000a09097227 */ /* 0x000fe200078e00ff */
[----:B------:R-:W-:Y:S02]  /*08a0*/  IABS R15, R5 ;  /* 0x00000005000f7213 */ /* 0x000fe40000000000 */
[----:B------:R-:W-:Y:S01]  /*08b0*/  ISETP.GT.U32.AND P0, PT, R0, R11, PT ;  /* 0x0000000b0000720c */ /* 0x000fe20003f04070 */
[----:B------:R-:W-:Y:S01]  /*08c0*/  IMAD.HI.U32 R2, R4, R13, RZ ;  /* 0x0000000d04027227 */ /* 0x000fe200078e00ff */
[----:B------:R-:W-:-:S02]  /*08d0*/  IABS R251, R12 ;  /* 0x0000000c00fb7213 */ /* 0x000fc40000000000 */
[C---:B------:R-:W-:Y:S01]  /*08e0*/  LOP3.LUT R14, R3.reuse, 0x14, RZ, 0xfc, !PT ;  /* 0x00000014030e7812 */ /* 0x040fe200078efcff */
[----:B------:R-:W-:Y:S01]  /*08f0*/  IMAD.MOV R9, RZ, RZ, -R9 ;  /* 0x000000ffff097224 */ /* 0x000fe200078e0a09 */
[----:B------:R-:W-:Y:S01]  /*0900*/  IABS R211, R24 ;  /* 0x0000001800d37213 */ /* 0x000fe20000000000 */
[----:B------:R-:W-:Y:S01]  /*0910*/  IMAD.MOV R5, RZ, RZ, -R2 ;  /* 0x000000ffff057224 */ /* 0x000fe200078e0a02 */
[----:B------:R-:W-:Y:S01]  /*0920*/  LOP3.LUT R26, R3, 0x1c8, RZ, 0xfc, !PT ;  /* 0x000001c8031a7812 */ /* 0x000fe200078efcff */
[----:B------:R-:W-:Y:S01]  /*0930*/  IMAD R2, R17, R9, R10 ;  /* 0x0000000911027224 */ /* 0x000fe200078e020a */
[C---:B------:R-:W-:Y:S01]  /*0940*/  LOP3.LUT R10, R3.reuse, 0xc, RZ, 0xfc, !PT ;  /* 0x0000000c030a7812 */ /* 0x040fe200078efcff */
[----:B------:R-:W-:Y:S01]  /*0950*/  @!P6 IMAD.IADD R240, R240, 0x1, -R17 ;  /* 0x00000001f0f0e824 */ /* 0x000fe200078e0a11 */
[----:B------:R-:W-:Y:S01]  /*0960*/  LOP3.LUT R30, R3, 0x1d0, RZ, 0xfc, !PT ;  /* 0x000001d0031e7812 */ /* 0x000fe200078efcff */
[----:B------:R-:W-:Y:S01]  /*0970*/  IMAD R13, R0, R5, R13 ;  /* 0x00000005000d7224 */ /* 0x000fe200078e020d */
[C---:B------:R-:W-:Y:S01]  /*0980*/  ISETP.GT.U32.AND P2, PT, R17.reuse, R2, PT ;  /* 0x000000021100720c */ /* 0x040fe20003f44070 */
[----:B------:R-:W-:Y:S01]  /*0990*/  IMAD.HI.U32 R9, R4, R251, RZ ;  /* 0x000000fb04097227 */ /* 0x000fe200078e00ff */
[----:B------:R-:W-:-:S02]  /*09a0*/  ISETP.GT.U32.AND P6, PT, R17, R240, PT ;  /* 0x000000f01100720c */ /* 0x000fc40003fc4070 */
[----:B------:R-:W-:Y:S01]  /*09b0*/  ISETP.GT.U32.AND P4, PT, R0, R13, PT ;  /* 0x0000000d0000720c */ /* 0x000fe20003f84070 */
[----:B------:R-:W-:Y:S01]  /*09c0*/  IMAD.MOV R9, RZ, RZ, -R9 ;  /* 0x000000ffff097224 */ /* 0x000fe200078e0a09 */
[----:B------:R-:W-:Y:S01]  /*09d0*/  IABS R227, R10 ;  /* 0x0000000a00e37213 */ /* 0x000fe20000000000 */
[----:B------:R-:W-:Y:S01]  /*09e0*/  IMAD.HI.U32 R5, R4, R15, RZ ;  /* 0x0000000f04057227 */ /* 0x000fe200078e00ff */
[----:B------:R-:W-:Y:S02]  /*09f0*/  IABS R233, R30 ;  /* 0x0000001e00e97213 */ /* 0x000fe40000000000 */
[----:B------:R-:W-:Y:S01]  /*0a00*/  LOP3.LUT R28, R3, 0x1cc, RZ, 0xfc, !PT ;  /* 0x000001cc031c7812 */ /* 0x000fe200078efcff */
[--C-:B------:R-:W-:Y:S01]  /*0a10*/  @!P0 IMAD.IADD R11, R11, 0x1, -R0.reuse ;  /* 0x000000010b0b8824 */ /* 0x100fe200078e0a00 */
[----:B------:R-:W-:Y:S01]  /*0a20*/  ISETP.GE.AND P0, PT, R12, RZ, PT ;  /* 0x000000ff0c00720c */ /* 0x000fe20003f06270 */
[C---:B------:R-:W-:Y:S01]  /*0a30*/  IMAD R251, R0.reuse, R9, R251 ;  /* 0x0000000900fb7224 */ /* 0x040fe200078e02fb */
[C---:B------:R-:W-:Y:S01]  /*0a40*/  LOP3.LUT R12, R3.reuse, 0x10, RZ, 0xfc, !PT ;  /* 0x00000010030c7812 */ /* 0x040fe200078efcff */
[----:B------:R-:W-:Y:S01]  /*0a50*/  IMAD.MOV R5, RZ, RZ, -R5 ;  /* 0x000000ffff057224 */ /* 0x000fe200078e0a05 */
[----:B------:R-:W-:Y:S01]  /*0a60*/  ISETP.GT.U32.AND P1, PT, R0, R11, PT ;  /* 0x0000000b0000720c */ /* 0x000fe20003f24070 */
[--C-:B------:R-:W-:Y:S01]  /*0a70*/  @!P2 IMAD.IADD R2, R2, 0x1, -R17.reuse ;  /* 0x000000010202a824 */ /* 0x100fe200078e0a11 */
[----:B------:R-:W-:Y:S01]  /*0a80*/  IABS R225, R12 ;  /* 0x0000000c00e17213 */ /* 0x000fe20000000000 */
[----:B------:R-:W-:Y:S01]  /*0a90*/  @!P6 IMAD.IADD R240, R240, 0x1, -R17 ;  /* 0x00000001f0f0e824 */ /* 0x000fe200078e0a11 */
[C---:B------:R-:W-:Y:S01]  /*0aa0*/  ISETP.GT.U32.AND P6, PT, R0.reuse, R251, PT ;  /* 0x000000fb0000720c */ /* 0x040fe20003fc4070 */
[----:B------:R-:W-:Y:S01]  /*0ab0*/  IMAD R15, R0, R5, R15 ;  /* 0x00000005000f7224 */ /* 0x000fe200078e020f */
[----:B------:R-:W-:Y:S01]  /*0ac0*/  LOP3.LUT R32, R3, 0x1d4, RZ, 0xfc, !PT ;  /* 0x000001d403207812 */ /* 0x000fe200078efcff */
[----:B------:R-:W-:Y:S01]  /*0ad0*/  @!P4 IMAD.IADD R13, R13, 0x1, -R0 ;  /* 0x000000010d0dc824 */ /* 0x000fe200078e0a00 */
[----:B------:R-:W-:Y:S01]  /*0ae0*/  ISETP.GT.U32.AND P4, PT, R17, R2, PT ;  /* 0x000000021100720c */ /* 0x000fe20003f84070 */
[----:B------:R-:W-:Y:S01]  /*0af0*/  IMAD.HI.U32 R5, R4, R227, RZ ;  /* 0x000000e304057227 */ /* 0x000fe200078e00ff */
[----:B------:R-:W-:-:S02]  /*0b00*/  IABS R235, R32 ;  /* 0x0000002000eb7213 */ /* 0x000fc40000000000 */
[C---:B------:R-:W-:Y:S01]  /*0b10*/  ISETP.GT.U32.AND P2, PT, R0.reuse, R13, PT ;  /* 0x0000000d0000720c */ /* 0x040fe20003f44070 */
[----:B------:R-:W-:Y:S01]  /*0b20*/  IMAD.MOV R5, RZ, RZ, -R5 ;  /* 0x000000ffff057224 */ /* 0x000fe200078e0a05 */
[----:B------:R-:W-:Y:S01]  /*0b30*/  LOP3.LUT R34, R3, 0x1d8, RZ, 0xfc, !PT ;  /* 0x000001d803227812 */ /* 0x000fe200078efcff */
[--C-:B------:R-:W-:Y:S01]  /*0b40*/  @!P1 IMAD.IADD R11, R11, 0x1, -R0.reuse ;  /* 0x000000010b0b9824 */ /* 0x100fe200078e0a00 */
[C---:B------:R-:W-:Y:S01]  /*0b50*/  ISETP.GT.U32.AND P1, PT, R0.reuse, R15, PT ;  /* 0x0000000f0000720c */ /* 0x040fe20003f24070 */
[----:B------:R-:W-:Y:S01]  /*0b60*/  IMAD R227, R0, R5, R227 ;  /* 0x0000000500e37224 */ /* 0x000fe200078e02e3 */
[----:B------:R-:W-:Y:S01]  /*0b70*/  IABS R5, R14 ;  /* 0x0000000e00057213 */ /* 0x000fe20000000000 */
[----:B------:R-:W-:Y:S01]  /*0b80*/  @!P6 IMAD.IADD R251, R251, 0x1, -R0 ;  /* 0x00000001fbfbe824 */ /* 0x000fe200078e0a00 */
[----:B------:R-:W-:Y:S01]  /*0b90*/  ISETP.GE.AND P6, PT, R10, RZ, PT ;  /* 0x000000ff0a00720c */ /* 0x000fe20003fc6270 */
[----:B------:R-:W-:Y:S01]  /*0ba0*/  @!P4 IMAD.IADD R2, R2, 0x1, -R17 ;  /* 0x000000010202c824 */ /* 0x000fe200078e0a11 */
[C---:B------:R-:W-:Y:S01]  /*0bb0*/  ISETP.GE.AND P4, PT, R3.reuse, RZ, PT ;  /* 0x000000ff0300720c */ /* 0x040fe20003f86270 */
[----:B------:R-:W-:Y:S01]  /*0bc0*/  @!P3 IMAD.MOV R11, RZ, RZ, -R11 ;  /* 0x000000ffff0bb224 */ /* 0x000fe200078e0a0b */
[----:B------:R-:W-:Y:S01]  /*0bd0*/  ISETP.GT.U32.AND P3, PT, R0, R251, PT ;  /* 0x000000fb0000720c */ /* 0x000fe20003f64070 */
[----:B------:R-:W-:Y:S01]  /*0be0*/  IMAD.MOV.U32 R17, RZ, RZ, R5 ;  /* 0x000000ffff117224 */ /* 0x000fe200078e0005 */
[----:B------:R-:W-:Y:S01]  /*0bf0*/  LOP3.LUT R10, R3, 0x20, RZ, 0xfc, !PT ;  /* 0x00000020030a7812 */ /* 0x000fe200078efcff */
[----:B------:R-:W-:Y:S01]  /*0c00*/  IMAD.HI.U32 R5, R4, R225, RZ ;  /* 0x000000e104057227 */ /* 0x000fe200078e00ff */
[----:B------:R-:W-:-:S02]  /*0c10*/  IABS R237, R34 ;  /* 0x0000002200ed7213 */ /* 0x000fc40000000000 */
[----:B------:R-:W-:Y:S01]  /*0c20*/  IABS R31, R10 ;  /* 0x0000000a001f7213 */ /* 0x000fe20000000000 */
[----:B------:R-:W-:Y:S01]  /*0c30*/  IMAD.MOV R5, RZ, RZ, -R5 ;  /* 0x000000ffff057224 */ /* 0x000fe200078e0a05 */
[----:B------:R-:W-:Y:S01]  /*0c40*/  LOP3.LUT R36, R3, 0x1dc, RZ, 0xfc, !PT ;  /* 0x000001dc03247812 */ /* 0x000fe200078efcff */
[--C-:B------:R-:W-:Y:S01]  /*0c50*/  @!P1 IMAD.IADD R15, R15, 0x1, -R0.reuse ;  /* 0x000000010f0f9824 */ /* 0x100fe200078e0a00 */
[C---:B------:R-:W-:Y:S01]  /*0c60*/  ISETP.GT.U32.AND P1, PT, R0.reuse, R227, PT ;  /* 0x000000e30000720c */ /* 0x040fe20003f24070 */
[C---:B------:R-:W-:Y:S01]  /*0c70*/  IMAD R225, R0.reuse, R5, R225 ;  /* 0x0000000500e17224 */ /* 0x040fe200078e02e1 */
[----:B------:R-:W-:Y:S01]  /*0c80*/  LOP3.LUT R5, R3, 0x18, RZ, 0xfc, !PT ;  /* 0x0000001803057812 */ /* 0x000fe200078efcff */
[--C-:B------:R-:W-:Y:S01]  /*0c90*/  @!P2 IMAD.IADD R13, R13, 0x1, -R0.reuse ;  /* 0x000000010d0da824 */ /* 0x100fe200078e0a00 */
[C---:B------:R-:W-:Y:S01]  /*0ca0*/  ISETP.GT.U32.AND P2, PT, R0.reuse, R15, PT ;  /* 0x0000000f0000720c */ /* 0x040fe20003f44070 */
[----:B------:R-:W-:Y:S01]  /*0cb0*/  @!P3 IMAD.IADD R251, R251, 0x1, -R0 ;  /* 0x00000001fbfbb824 */ /* 0x000fe200078e0a00 */
[----:B------:R-:W-:Y:S01]  /*0cc0*/  ISETP.GT.U32.AND P3, PT, R0, R225, PT ;  /* 0x000000e10000720c */ /* 0x000fe20003f64070 */
[----:B------:R-:W-:Y:S01]  /*0cd0*/  IMAD.HI.U32 R9, R4, R17, RZ ;  /* 0x0000001104097227 */ /* 0x000fe200078e00ff */
[----:B------:R-:W-:-:S02]  /*0ce0*/  IABS R19, R5 ;  /* 0x0000000500137213 */ /* 0x000fc40000000000 */
[----:B------:R-:W-:Y:S01]  /*0cf0*/  IABS R239, R36 ;  /* 0x0000002400ef7213 */ /* 0x000fe20000000000 */
[----:B------:R-:W-:Y:S01]  /*0d00*/  IMAD.MOV R9, RZ, RZ, -R9 ;  /* 0x000000ffff097224 */ /* 0x000fe200078e0a09 */
[----:B------:R-:W-:Y:S01]  /*0d10*/  LOP3.LUT R38, R3, 0x1e0, RZ, 0xfc, !PT ;  /* 0x000001e003267812 */ /* 0x000fe200078efcff */
[--C-:B------:R-:W-:Y:S01]  /*0d20*/  @!P1 IMAD.IADD R227, R227, 0x1, -R0.reuse ;  /* 0x00000001e3e39824 */ /* 0x100fe200078e0a00 */
[C---:B------:R-:W-:Y:S01]  /*0d30*/  LOP3.LUT R40, R3.reuse, 0x1e4, RZ, 0xfc, !PT ;  /* 0x000001e403287812 */ /* 0x040fe200078efcff */
[C---:B------:R-:W-:Y:S01]  /*0d40*/  IMAD R17, R0.reuse, R9, R17 ;  /* 0x0000000900117224 */ /* 0x040fe200078e0211 */
[----:B------:R-:W-:Y:S01]  /*0d50*/  LOP3.LUT R9, R3, 0x1c, RZ, 0xfc, !PT ;  /* 0x0000001c03097812 */ /* 0x000fe200078efcff */
[--C-:B------:R-:W-:Y:S01]  /*0d60*/  @!P2 IMAD.IADD R15, R15, 0x1, -R0.reuse ;  /* 0x000000010f0fa824 */ /* 0x100fe200078e0a00 */
[----:B------:R-:W-:Y:S01]  /*0d70*/  ISETP.GT.U32.AND P1, PT, R0, R227, PT ;  /* 0x000000e30000720c */ /* 0x000fe20003f24070 */
[----:B------:R-:W-:Y:S01]  /*0d80*/  @!P3 IMAD.IADD R225, R225, 0x1, -R0 ;  /* 0x00000001e1e1b824 */ /* 0x000fe200078e0a00 */
[----:B------:R-:W-:Y:S01]  /*0d90*/  IABS R21, R9 ;  /* 0x0000000900157213 */ /* 0x000fe20000000000 */
[----:B------:R-:W-:Y:S01]  /*0da0*/  @!P5 IMAD.MOV R15, RZ, RZ, -R15 ;  /* 0x000000ffff0fd224 */ /* 0x000fe200078e0a0f */
[----:B------:R-:W-:Y:S01]  /*0db0*/  ISETP.GE.AND P5, PT, R5, RZ, PT ;  /* 0x000000ff0500720c */ /* 0x000fe20003fa6270 */
[----:B------:R-:W-:Y:S01]  /*0dc0*/  IMAD.HI.U32 R5, R4, R19, RZ ;  /* 0x0000001304057227 */ /* 0x000fe200078e00ff */
[----:B------:R-:W-:-:S02]  /*0dd0*/  ISETP.GT.U32.AND P3, PT, R0, R225, PT ;  /* 0x000000e10000720c */ /* 0x000fc40003f64070 */
[----:B------:R-:W-:Y:S01]  /*0de0*/  ISETP.GE.AND P2, PT, R14, RZ, PT ;  /* 0x000000ff0e00720c */ /* 0x000fe20003f46270 */
[----:B------:R-:W-:Y:S01]  /*0df0*/  @!P0 IMAD.MOV R251, RZ, RZ, -R251 ;  /* 0x000000fffffb8224 */ /* 0x000fe200078e0afb */
[----:B------:R-:W-:Y:S01]  /*0e00*/  ISETP.GE.AND P0, PT, R9, RZ, PT ;  /* 0x000000ff0900720c */ /* 0x000fe20003f06270 */
[----:B------:R-:W-:Y:S01]  /*0e10*/  IMAD.HI.U32 R9, R4, R21, RZ ;  /* 0x0000001504097227 */ /* 0x000fe200078e00ff */
[C---:B------:R-:W-:Y:S02]  /*0e20*/  LOP3.LUT R14, R3.reuse, 0x28, RZ, 0xfc, !PT ;  /* 0x00000028030e7812 */ /* 0x040fe400078efcff */
[----:B------:R-:W-:Y:S01]  /*0e30*/  IABS R249, R38 ;  /* 0x0000002600f97213 */ /* 0x000fe20000000000 */
[----:B------:R-:W-:Y:S01]  /*0e40*/  IMAD.MOV R5, RZ, RZ, -R5 ;  /* 0x000000ffff057224 */ /* 0x000fe200078e0a05 */
[----:B------:R-:W-:Y:S01]  /*0e50*/  IABS R29, R14 ;  /* 0x0000000e001d7213 */ /* 0x000fe20000000000 */
[----:B------:R-:W-:Y:S01]  /*0e60*/  IMAD.MOV R9, RZ, RZ, -R9 ;  /* 0x000000ffff097224 */ /* 0x000fe200078e0a09 */
[----:B------:R-:W-:Y:S01]  /*0e70*/  IABS R241, R40 ;  /* 0x0000002800f17213 */ /* 0x000fe20000000000 */
[C---:B------:R-:W-:Y:S01]  /*0e80*/  IMAD R19, R0.reuse, R5, R19 ;  /* 0x0000000500137224 */ /* 0x040fe200078e0213 */
[----:B------:R-:W-:Y:S01]  /*0e90*/  LOP3.LUT R46, R3, 0x1f0, RZ, 0xfc, !PT ;  /* 0x000001f0032e7812 */ /* 0x000fe200078efcff */
[--C-:B------:R-:W-:Y:S01]  /*0ea0*/  @!P1 IMAD.IADD R227, R227, 0x1, -R0.reuse ;  /* 0x00000001e3e39824 */ /* 0x100fe200078e0a00 */
[C---:B------:R-:W-:Y:S01]  /*0eb0*/  ISETP.GT.U32.AND P1, PT, R0.reuse, R17, PT ;  /* 0x000000110000720c */ /* 0x040fe20003f24070 */
[C---:B------:R-:W-:Y:S01]  /*0ec0*/  IMAD R21, R0.reuse, R9, R21 ;  /* 0x0000000900157224 */ /* 0x040fe200078e0215 */
[----:B------:R-:W-:Y:S01]  /*0ed0*/  IABS R243, R46 ;  /* 0x0000002e00f37213 */ /* 0x000fe20000000000 */
[----:B------:R-:W-:Y:S01]  /*0ee0*/  @!P3 IMAD.IADD R225, R225, 0x1, -R0 ;  /* 0x00000001e1e1b824 */ /* 0x000fe200078e0a00 */
[C---:B------:R-:W-:Y:S01]  /*0ef0*/  ISETP.GT.U32.AND P3, PT, R0.reuse, R19, PT ;  /* 0x000000130000720c */ /* 0x040fe20003f64070 */
[----:B------:R-:W-:Y:S01]  /*0f00*/  @!P6 IMAD.MOV R227, RZ, RZ, -R227 ;  /* 0x000000ffffe3e224 */ /* 0x000fe200078e0ae3 */
[----:B------:R-:W-:Y:S01]  /*0f10*/  ISETP.GT.U32.AND P6, PT, R0, R21, PT ;  /* 0x000000150000720c */ /* 0x000fe20003fc4070 */
[----:B------:R-:W-:Y:S01]  /*0f20*/  @!P4 IMAD.MOV R13, RZ, RZ, -R13 ;  /* 0x000000ffff0dc224 */ /* 0x000fe200078e0a0d */
[----:B------:R-:W-:Y:S01]  /*0f30*/  ISETP.GE.AND P4, PT, R12, RZ, PT ;  /* 0x000000ff0c00720c */ /* 0x000fe20003f86270 */
[----:B------:R-:W-:Y:S01]  /*0f40*/  IMAD.HI.U32 R5, R4, R31, RZ ;  /* 0x0000001f04057227 */ /* 0x000fe200078e00ff */
[----:B------:R-:W-:-:S02]  /*0f50*/  LOP3.LUT R12, R3, 0x24, RZ, 0xfc, !PT ;  /* 0x00000024030c7812 */ /* 0x000fc400078efcff */
[----:B------:R-:W-:Y:S01]  /*0f60*/  LOP3.LUT R42, R3, 0x1e8, RZ, 0xfc, !PT ;  /* 0x000001e8032a7812 */ /* 0x000fe200078efcff */
[--C-:B------:R-:W-:Y:S01]  /*0f70*/  @!P1 IMAD.IADD R17, R17, 0x1, -R0.reuse ;  /* 0x0000000111119824 */ /* 0x100fe200078e0a00 */
[----:B------:R-:W-:Y:S01]  /*0f80*/  IABS R23, R12 ;  /* 0x0000000c00177213 */ /* 0x000fe20000000000 */
[----:B------:R-:W-:Y:S01]  /*0f90*/  IMAD.MOV R5, RZ, RZ, -R5 ;  /* 0x000000ffff057224 */ /* 0x000fe200078e0a05 */
[----:B------:R-:W-:Y:S01]  /*0fa0*/  LOP3.LUT R44, R3, 0x1ec, RZ, 0xfc, !PT ;  /* 0x000001ec032c7812 */ /* 0x000fe200078efcff */
[--C-:B------:R-:W-:Y:S01]  /*0fb0*/  @!P3 IMAD.IADD R19, R19, 0x1, -R0.reuse ;  /* 0x000000011313b824 */ /* 0x100fe200078e0a00 */
[----:B------:R-:W-:Y:S01]  /*0fc0*/  ISETP.GT.U32.AND P1, PT, R0, R17, PT ;  /* 0x000000110000720c */ /* 0x000fe20003f24070 */
[----:B------:R-:W-:Y:S01]  /*0fd0*/  @!P6 IMAD.IADD R21, R21, 0x1, -R0 ;  /* 0x000000011515e824 */ /* 0x000fe200078e0a00 */
[----:B------:R-:W-:Y:S01]  /*0fe0*/  LOP3.LUT R48, R3, 0x1f4, RZ, 0xfc, !PT ;  /* 0x000001f403307812 */ /* 0x000fe200078efcff */
[----:B------:R-:W-:Y:S01]  /*0ff0*/  IMAD.HI.U32 R9, R4, R23, RZ ;  /* 0x0000001704097227 */ /* 0x000fe200078e00ff */
[----:B------:R-:W-:-:S02]  /*1000*/  ISETP.GT.U32.AND P3, PT, R0, R19, PT ;  /* 0x000000130000720c */ /* 0x000fc40003f64070 */
[C---:B------:R-:W-:Y:S01]  /*1010*/  ISETP.GT.U32.AND P6, PT, R0.reuse, R21, PT ;  /* 0x000000150000720c */ /* 0x040fe20003fc4070 */
[----:B------:R-:W-:Y:S01]  /*1020*/  IMAD.MOV R9, RZ, RZ, -R9 ;  /* 0x000000ffff097224 */ /* 0x000fe200078e0a09 */
[----:B------:R-:W-:Y:S01]  /*1030*/  IABS R247, R44 ;  /* 0x0000002c00f77213 */ /* 0x000fe20000000000 */
[C---:B------:R-:W-:Y:S01]  /*1040*/  IMAD R31, R0.reuse, R5, R31 ;  /* 0x00000005001f7224 */ /* 0x040fe200078e021f */
[----:B------:R-:W-:Y:S01]  /*1050*/  IABS R245, R48 ;  /* 0x0000003000f57213 */ /* 0x000fe20000000000 */
[----:B------:R-:W-:Y:S02]  /*1060*/  IMAD R23, R0, R9, R23 ;  /* 0x0000000900177224 */ /* 0x000fe400078e0217 */
[----:B------:R-:W-:-:S04]  /*1070*/  IMAD.HI.U32 R5, R4, R29, RZ ;  /* 0x0000001d04057227 */ /* 0x000fc800078e00ff */
[--C-:B------:R-:W-:Y:S01]  /*1080*/  @!P3 IMAD.IADD R19, R19, 0x1, -R0.reuse ;  /* 0x000000011313b824 */ /* 0x100fe200078e0a00 */
[----:B------:R-:W-:Y:S01]  /*1090*/  ISETP.GT.U32.AND P3, PT, R0, R31, PT ;  /* 0x0000001f0000720c */ /* 0x000fe20003f64070 */
[----:B------:R-:W-:Y:S01]  /*10a0*/  @!P4 IMAD.MOV R225, RZ, RZ, -R225 ;  /* 0x000000ffffe1c224 */ /* 0x000fe200078e0ae1 */
[----:B------:R-:W-:Y:S01]  /*10b0*/  ISETP.GE.AND P4, PT, R10, RZ, PT ;  /* 0x000000ff0a00720c */ /* 0x000fe20003f86270 */
[----:B------:R-:W-:Y:S01]  /*10c0*/  @!P6 IMAD.IADD R21, R21, 0x1, -R0 ;  /* 0x000000011515e824 */ /* 0x000fe200078e0a00 */
[----:B------:R-:W-:Y:S01]  /*10d0*/  ISETP.GT.U32.AND P6, PT, R0, R23, PT ;  /* 0x000000170000720c */ /* 0x000fe20003fc4070 */
[----:B------:R-:W-:Y:S02]  /*10e0*/  IMAD.MOV R10, RZ, RZ, -R5 ;  /* 0x000000ffff0a7224 */ /* 0x000fe400078e0a05 */
[----:B------:R-:W-:-:S04]  /*10f0*/  IMAD.HI.U32 R5, R4, R27, RZ ;  /* 0x0000001b04057227 */ /* 0x000fc800078e00ff */
[--C-:B------:R-:W-:Y:S01]  /*1100*/  @!P1 IMAD.IADD R17, R17, 0x1, -R0.reuse ;  /* 0x0000000111119824 */ /* 0x100fe200078e0a00 */
[----:B------:R-:W-:Y:S01]  /*1110*/  ISETP.GE.AND P1, PT, R12, RZ, PT ;  /* 0x000000ff0c00720c */ /* 0x000fe20003f26270 */
[C---:B------:R-:W-:Y:S02]  /*1120*/  IMAD R29, R0.reuse, R10, R29 ;  /* 0x0000000a001d7224 */ /* 0x040fe400078e021d */
[----:B------:R-:W-:Y:S02]  /*1130*/  IMAD.MOV R12, RZ, RZ, -R5 ;  /* 0x000000ffff0c7224 */ /* 0x000fe400078e0a05 */
[--C-:B------:R-:W-:Y:S01]  /*1140*/  @!P3 IMAD.IADD R31, R31, 0x1, -R0.reuse ;  /* 0x000000011f1fb824 */ /* 0x100fe200078e0a00 */
[C---:B------:R-:W-:Y:S01]  /*1150*/  ISETP.GT.U32.AND P3, PT, R0.reuse, R29, PT ;  /* 0x0000001d0000720c */ /* 0x040fe20003f64070 */
[----:B------:R-:W-:Y:S01]  /*1160*/  IMAD R27, R0, R12, R27 ;  /* 0x0000000c001b7224 */ /* 0x000fe200078e021b */
[----:B------:R-:W-:Y:S01]  /*1170*/  LOP3.LUT R12, R3, 0x40, RZ, 0xfc, !PT ;  /* 0x00000040030c7812 */ /* 0x000fe200078efcff */
[----:B------:R-:W-:-:S02]  /*1180*/  @!P6 IMAD.IADD R23, R23, 0x1, -R0 ;  /* 0x000000011717e824 */ /* 0x000fc400078e0a00 */
[----:B------:R-:W-:Y:S01]  /*1190*/  IMAD.HI.U32 R9, R4, R25, RZ ;  /* 0x0000001904097227 */ /* 0x000fe200078e00ff */
[----:B------:R-:W-:Y:S02]  /*11a0*/  ISETP.GT.U32.AND P6, PT, R0, R27, PT ;  /* 0x0000001b0000720c */ /* 0x000fe40003fc4070 */
[----:B------:R-:W-:Y:S01]  /*11b0*/  IABS R39, R12 ;  /* 0x0000000c00277213 */ /* 0x000fe20000000000 */
[----:B------:R-:W-:Y:S02]  /*11c0*/  IMAD.MOV R9, RZ, RZ, -R9 ;  /* 0x000000ffff097224 */ /* 0x000fe400078e0a09 */
[----:B------:R-:W-:-:S04]  /*11d0*/  IMAD.HI.U32 R5, R4, R37, RZ ;  /* 0x0000002504057227 */ /* 0x000fc800078e00ff */
[--C-:B------:R-:W-:Y:S01]  /*11e0*/  @!P3 IMAD.IADD R29, R29, 0x1, -R0.reuse ;  /* 0x000000011d1db824 */ /* 0x100fe200078e0a00 */
[C---:B------:R-:W-:Y:S01]  /*11f0*/  ISETP.GT.U32.AND P3, PT, R0.reuse, R31, PT ;  /* 0x0000001f0000720c */ /* 0x040fe20003f64070 */
[C---:B------:R-:W-:Y:S02]  /*1200*/  IMAD R25, R0.reuse, R9, R25 ;  /* 0x0000000900197224 */ /* 0x040fe400078e0219 */
[----:B------:R-:W-:Y:S01]  /*1210*/  @!P6 IMAD.IADD R27, R27, 0x1, -R0 ;  /* 0x000000011b1be824 */ /* 0x000fe200078e0a00 */
[C---:B------:R-:W-:Y:S01]  /*1220*/  ISETP.GT.U32.AND P6, PT, R0.reuse, R29, PT ;  /* 0x0000001d0000720c */ /* 0x040fe20003fc4070 */
[----:B------:R-:W-:Y:S01]  /*1230*/  @!P0 IMAD.MOV R21, RZ, RZ, -R21 ;  /* 0x000000ffff158224 */ /* 0x000fe200078e0a15 */
[C---:B------:R-:W-:Y:S01]  /*1240*/  ISETP.GT.U32.AND P0, PT, R0.reuse, R25, PT ;  /* 0x000000190000720c */ /* 0x040fe20003f04070 */
[----:B------:R-:W-:Y:S02]  /*1250*/  IMAD.MOV R5, RZ, RZ, -R5 ;  /* 0x000000ffff057224 */ /* 0x000fe400078e0a05 */
[----:B------:R-:W-:Y:S01]  /*1260*/  @!P5 IMAD.MOV R19, RZ, RZ, -R19 ;  /* 0x000000ffff13d224 */ /* 0x000fe200078e0a13 */
[----:B------:R-:W-:Y:S01]  /*1270*/  ISETP.GT.U32.AND P5, PT, R0, R27, PT ;  /* 0x0000001b0000720c */ /* 0x000fe20003fa4070 */
[----:B------:R-:W-:-:S04]  /*1280*/  IMAD.HI.U32 R10, R4, R33, RZ ;  /* 0x00000021040a7227 */ /* 0x000fc800078e00ff */
[C---:B------:R-:W-:Y:S02]  /*1290*/  IMAD R37, R0.reuse, R5, R37 ;  /* 0x0000000500257224 */ /* 0x040fe400078e0225 */
[----:B------:R-:W-:Y:S01]  /*12a0*/  @!P2 IMAD.MOV R17, RZ, RZ, -R17 ;  /* 0x000000ffff11a224 */ /* 0x000fe200078e0a11 */
[C---:B------:R-:W-:Y:S01]  /*12b0*/  ISETP.GT.U32.AND P2, PT, R0.reuse, R23, PT ;  /* 0x000000170000720c */ /* 0x040fe20003f44070 */
[----:B------:R-:W-:Y:S02]  /*12c0*/  IMAD.MOV R10, RZ, RZ, -R10 ;  /* 0x000000ffff0a7224 */ /* 0x000fe400078e0a0a */
[--C-:B------:R-:W-:Y:S01]  /*12d0*/  @!P6 IMAD.IADD R29, R29, 0x1, -R0.reuse ;  /* 0x000000011d1de824 */ /* 0x100fe200078e0a00 */
[C---:B------:R-:W-:Y:S01]  /*12e0*/  ISETP.GT.U32.AND P6, PT, R0.reuse, R37, PT ;  /* 0x000000250000720c */ /* 0x040fe20003fc4070 */
[----:B------:R-:W-:Y:S01]  /*12f0*/  IMAD R33, R0, R10, R33 ;  /* 0x0000000a00217224 */ /* 0x000fe200078e0221 */
[----:B------:R-:W-:Y:S01]  /*1300*/  LOP3.LUT R10, R3, 0x3c, RZ, 0xfc, !PT ;  /* 0x0000003c030a7812 */ /* 0x000fe200078efcff */
[----:B------:R-:W-:-:S02]  /*1310*/  @!P3 IMAD.IADD R31, R31, 0x1, -R0 ;  /* 0x000000011f1fb824 */ /* 0x000fc400078e0a00 */
[--C-:B------:R-:W-:Y:S01]  /*1320*/  @!P0 IMAD.IADD R25, R25, 0x1, -R0.reuse ;  /* 0x0000000119198824 */ /* 0x100fe200078e0a00 */
[----:B------:R-:W-:Y:S01]  /*1330*/  IABS R35, R10 ;  /* 0x0000000a00237213 */ /* 0x000fe20000000000 */
[----:B------:R-:W-:Y:S01]  /*1340*/  IMAD.HI.U32 R9, R4, R39, RZ ;  /* 0x0000002704097227 */ /* 0x000fe200078e00ff */
[----:B------:R-:W-:Y:S02]  /*1350*/  ISETP.GT.U32.AND P3, PT, R0, R33, PT ;  /* 0x000000210000720c */ /* 0x000fe40003f64070 */
[----:B------:R-:W-:Y:S01]  /*1360*/  ISETP.GE.AND P0, PT, R18, RZ, PT ;  /* 0x000000ff1200720c */ /* 0x000fe20003f06270 */
[--C-:B------:R-:W-:Y:S01]  /*1370*/  @!P5 IMAD.IADD R27, R27, 0x1, -R0.reuse ;  /* 0x000000011b1bd824 */ /* 0x100fe200078e0a00 */
[----:B------:R-:W-:Y:S01]  /*1380*/  ISETP.GE.AND P5, PT, R16, RZ, PT ;  /* 0x000000ff1000720c */ /* 0x000fe20003fa6270 */
[----:B------:R-:W-:Y:S01]  /*1390*/  @!P4 IMAD.MOV R31, RZ, RZ, -R31 ;  /* 0x000000ffff1fc224 */ /* 0x000fe200078e0a1f */
[----:B------:R-:W-:Y:S01]  /*13a0*/  ISETP.GT.U32.AND P4, PT, R0, R25, PT ;  /* 0x000000190000720c */ /* 0x000fe20003f84070 */
[----:B------:R-:W-:Y:S01]  /*13b0*/  IMAD.MOV R9, RZ, RZ, -R9 ;  /* 0x000000ffff097224 */ /* 0x000fe200078e0a09 */
[----:B------:R-:W-:Y:S01]  /*13c0*/  LOP3.LUT R16, R3, 0x64, RZ, 0xfc, !PT ;  /* 0x0000006403107812 */ /* 0x000fe200078efcff */
[----:B------:R-:W-:Y:S01]  /*13d0*/  @!P2 IMAD.IADD R23, R23, 0x1, -R0 ;  /* 0x000000011717a824 */ /* 0x000fe200078e0a00 */
[----:B------:R-:W-:Y:S01]  /*13e0*/  ISETP.GE.AND P2, PT, R14, RZ, PT ;  /* 0x000000ff0e00720c */ /* 0x000fe20003f46270 */
[----:B------:R-:W-:Y:S01]  /*13f0*/  IMAD.HI.U32 R5, R4, R35, RZ ;  /* 0x0000002304057227 */ /* 0x000fe200078e00ff */
[----:B------:R-:W-:-:S02]  /*1400*/  LOP3.LUT R14, R3, 0x48, RZ, 0xfc, !PT ;  /* 0x00000048030e7812 */ /* 0x000fc400078efcff */
[----:B------:R-:W-:Y:S01]  /*1410*/  IABS R59, R16 ;  /* 0x00000010003b7213 */ /* 0x000fe20000000000 */
[C---:B------:R-:W-:Y:S01]  /*1420*/  IMAD R39, R0.reuse, R9, R39 ;  /* 0x0000000900277224 */ /* 0x040fe200078e0227 */
[----:B------:R-:W-:Y:S01]  /*1430*/  LOP3.LUT R9, R3, 0x44, RZ, 0xfc, !PT ;  /* 0x0000004403097812 */ /* 0x000fe200078efcff */
[--C-:B------:R-:W-:Y:S01]  /*1440*/  @!P6 IMAD.IADD R37, R37, 0x1, -R0.reuse ;  /* 0x000000012525e824 */ /* 0x100fe200078e0a00 */
[----:B------:R-:W-:Y:S01]  /*1450*/  IABS R43, R14 ;  /* 0x0000000e002b7213 */ /* 0x000fe20000000000 */
[----:B------:R-:W-:Y:S01]  /*1460*/  IMAD.MOV R5, RZ, RZ, -R5 ;  /* 0x000000ffff057224 */ /* 0x000fe200078e0a05 */
[----:B------:R-:W-:Y:S01]  /*1470*/  IABS R41, R9 ;  /* 0x0000000900297213 */ /* 0x000fe20000000000 */
[----:B------:R-:W-:Y:S01]  /*1480*/  @!P5 IMAD.MOV R27, RZ, RZ, -R27 ;  /* 0x000000ffff1bd224 */ /* 0x000fe200078e0a1b */
[C---:B------:R-:W-:Y:S01]  /*1490*/  ISETP.GT.U32.AND P6, PT, R0.reuse, R37, PT ;  /* 0x000000250000720c */ /* 0x040fe20003fc4070 */
[----:B------:R-:W-:Y:S01]  /*14a0*/  IMAD R35, R0, R5, R35 ;  /* 0x0000000500237224 */ /* 0x000fe200078e0223 */
[----:B------:R-:W-:Y:S01]  /*14b0*/  ISETP.GE.AND P5, PT, R22, RZ, PT ;  /* 0x000000ff1600720c */ /* 0x000fe20003fa6270 */
[----:B------:R-:W-:Y:S01]  /*14c0*/  @!P4 IMAD.IADD R25, R25, 0x1, -R0 ;  /* 0x000000011919c824 */ /* 0x000fe200078e0a00 */
[----:B------:R-:W-:Y:S01]  /*14d0*/  ISETP.GT.U32.AND P4, PT, R0, R39, PT ;  /* 0x000000270000720c */ /* 0x000fe20003f84070 */
[----:B------:R-:W-:Y:S01]  /*14e0*/  IMAD.HI.U32 R5, R4, R41, RZ ;  /* 0x0000002904057227 */ /* 0x000fe200078e00ff */
[----:B------:R-:W-:-:S02]  /*14f0*/  LOP3.LUT R18, R3, 0x8c, RZ, 0xfc, !PT ;  /* 0x0000008c03127812 */ /* 0x000fc400078efcff */
[----:B------:R-:W-:Y:S01]  /*1500*/  LOP3.LUT R22, R3, 0x15c, RZ, 0xfc, !PT ;  /* 0x0000015c03167812 */ /* 0x000fe200078efcff */
[----:B------:R-:W-:Y:S01]  /*1510*/  @!P2 IMAD.MOV R29, RZ, RZ, -R29 ;  /* 0x000000ffff1da224 */ /* 0x000fe200078e0a1d */
[----:B------:R-:W-:Y:S01]  /*1520*/  ISETP.GT.U32.AND P2, PT, R0, R35, PT ;  /* 0x000000230000720c */ /* 0x000fe20003f44070 */
[----:B------:R-:W-:Y:S01]  /*1530*/  IMAD.MOV R5, RZ, RZ, -R5 ;  /* 0x000000ffff057224 */ /* 0x000fe200078e0a05 */
[----:B------:R-:W-:Y:S01]  /*1540*/  IABS R77, R18 ;  /* 0x00000012004d7213 */ /* 0x000fe20000000000 */
[--C-:B------:R-:W-:Y:S01]  /*1550*/  @!P6 IMAD.IADD R37, R37, 0x1, -R0.reuse ;  /* 0x000000012525e824 */ /* 0x100fe200078e0a00 */
[----:B------:R-:W-:Y:S01]  /*1560*/  ISETP.GE.AND P6, PT, R12, RZ, PT ;  /* 0x000000ff0c00720c */ /* 0x000fe20003fc6270 */
[C---:B------:R-:W-:Y:S01]  /*1570*/  IMAD R41, R0.reuse, R5, R41 ;  /* 0x0000000500297224 */ /* 0x040fe200078e0229 */
[----:B------:R-:W-:Y:S01]  /*1580*/  LOP3.LUT R5, R3, 0x4c, RZ, 0xfc, !PT ;  /* 0x0000004c03057812 */ /* 0x000fe200078efcff */
[--C-:B------:R-:W-:Y:S01]  /*1590*/  @!P4 IMAD.IADD R39, R39, 0x1, -R0.reuse ;  /* 0x000000012727c824 */ /* 0x100fe200078e0a00 */
[----:B------:R-:W-:Y:S01]  /*15a0*/  LOP3.LUT R12, R3, 0x54, RZ, 0xfc, !PT ;  /* 0x00000054030c7812 */ /* 0x000fe200078efcff */
[----:B------:R-:W-:Y:S01]  /*15b0*/  @!P5 IMAD.MOV R37, RZ, RZ, -R37 ;  /* 0x000000ffff25d224 */ /* 0x000fe200078e0a25 */
[C---:B------:R-:W-:Y:S01]  /*15c0*/  ISETP.GT.U32.AND P5, PT, R0.reuse, R41, PT ;  /* 0x000000290000720c */ /* 0x040fe20003fa4070 */
[--C-:B------:R-:W-:Y:S01]  /*15d0*/  @!P3 IMAD.IADD R33, R33, 0x1, -R0.reuse ;  /* 0x000000012121b824 */ /* 0x100fe200078e0a00 */
[----:B------:R-:W-:Y:S01]  /*15e0*/  ISETP.GT.U32.AND P4, PT, R0, R39, PT ;  /* 0x000000270000720c */ /* 0x000fe20003f84070 */
[----:B------:R-:W-:Y:S01]  /*15f0*/  @!P2 IMAD.IADD R35, R35, 0x1, -R0 ;  /* 0x000000012323a824 */ /* 0x000fe200078e0a00 */
[----:B------:R-:W-:Y:S01]  /*1600*/  ISETP.GE.AND P2, PT, R9, RZ, PT ;  /* 0x000000ff0900720c */ /* 0x000fe20003f46270 */
[----:B------:R-:W-:Y:S01]  /*1610*/  IMAD.HI.U32 R9, R4, R43, RZ ;  /* 0x0000002b04097227 */ /* 0x000fe200078e00ff */
[----:B------:R-:W-:-:S02]  /*1620*/  IABS R45, R5 ;  /* 0x00000005002d7213 */ /* 0x000fc40000000000 */
[----:B------:R-:W-:Y:S01]  /*1630*/  IABS R49, R12 ;  /* 0x0000000c00317213 */ /* 0x000fe20000000000 */
[----:B------:R-:W-:Y:S01]  /*1640*/  @!P1 IMAD.MOV R23, RZ, RZ, -R23 ;  /* 0x000000ffff179224 */ /* 0x000fe200078e0a17 */
[C---:B------:R-:W-:Y:S01]  /*1650*/  ISETP.GT.U32.AND P1, PT, R0.reuse, R33, PT ;  /* 0x000000210000720c */ /* 0x040fe20003f24070 */
[----:B------:R-:W-:Y:S01]  /*1660*/  @!P0 IMAD.MOV R25, RZ, RZ, -R25 ;  /* 0x000000ffff198224 */ /* 0x000fe200078e0a19 */
[----:B------:R-:W-:Y:S01]  /*1670*/  ISETP.GT.U32.AND P0, PT, R0, R35, PT ;  /* 0x000000230000720c */ /* 0x000fe20003f04070 */
[----:B------:R-:W-:Y:S01]  /*1680*/  IMAD.MOV R9, RZ, RZ, -R9 ;  /* 0x000000ffff097224 */ /* 0x000fe200078e0a09 */
[----:B------:R-:W-:Y:S01]  /*1690*/  ISETP.GE.AND P3, PT, R20, RZ, PT ;  /* 0x000000ff1400720c */ /* 0x000fe20003f66270 */
[--C-:B------:R-:W-:Y:S01]  /*16a0*/  @!P5 IMAD.IADD R41, R41, 0x1, -R0.reuse ;  /* 0x000000012929d824 */ /* 0x100fe200078e0a00 */
[C---:B------:R-:W-:Y:S01]  /*16b0*/  LOP3.LUT R20, R3.reuse, 0x11c, RZ, 0xfc, !PT ;  /* 0x0000011c03147812 */ /* 0x040fe200078efcff */
[C---:B------:R-:W-:Y:S01]  /*16c0*/  IMAD R43, R0.reuse, R9, R43 ;  /* 0x00000009002b7224 */ /* 0x040fe200078e022b */
[----:B------:R-:W-:Y:S01]  /*16d0*/  LOP3.LUT R9, R3, 0x50, RZ, 0xfc, !PT ;  /* 0x0000005003097812 */ /* 0x000fe200078efcff */
[----:B------:R-:W-:Y:S01]  /*16e0*/  @!P4 IMAD.IADD R39, R39, 0x1, -R0 ;  /* 0x000000012727c824 */ /* 0x000fe200078e0a00 */
[----:B------:R-:W-:-:S02]  /*16f0*/  ISETP.GT.U32.AND P5, PT, R0, R41, PT ;  /* 0x000000290000720c */ /* 0x000fc40003fa4070 */
[----:B------:R-:W-:Y:S01]  /*1700*/  ISETP.GT.U32.AND P4, PT, R0, R43, PT ;  /* 0x0000002b0000720c */ /* 0x000fe20003f84070 */
[--C-:B------:R-:W-:Y:S01]  /*1710*/  @!P1 IMAD.IADD R33, R33, 0x1, -R0.reuse ;  /* 0x0000000121219824 */ /* 0x100fe200078e0a00 */
[----:B------:R-:W-:Y:S01]  /*1720*/  ISETP.GE.AND P1, PT, R10, RZ, PT ;  /* 0x000000ff0a00720c */ /* 0x000fe20003f26270 */
[----:B------:R-:W-:Y:S01]  /*1730*/  @!P0 IMAD.IADD R35, R35, 0x1, -R0 ;  /* 0x0000000123238824 */ /* 0x000fe200078e0a00 */
[----:B------:R-:W-:Y:S01]  /*1740*/  ISETP.GE.AND P0, PT, R5, RZ, PT ;  /* 0x000000ff0500720c */ /* 0x000fe20003f06270 */
[C---:B------:R-:W-:Y:S01]  /*1750*/  IMAD.HI.U32 R5, R4.reuse, R45, RZ ;  /* 0x0000002d04057227 */ /* 0x040fe200078e00ff */
[----:B------:R-:W-:Y:S02]  /*1760*/  IABS R47, R9 ;  /* 0x00000009002f7213 */ /* 0x000fe40000000000 */
[----:B------:R-:W-:Y:S01]  /*1770*/  IABS R149, R20 ;  /* 0x0000001400957213 */ /* 0x000fe20000000000 */
[----:B------:R-:W-:Y:S01]  /*1780*/  IMAD.HI.U32 R10, R4, R49, RZ ;  /* 0x00000031040a7227 */ /* 0x000fe200078e00ff */
[----:B------:R-:W-:-:S03]  /*1790*/  IABS R181, R22 ;  /* 0x0000001600b57213 */ /* 0x000fc60000000000 */
[----:B------:R-:W-:Y:S02]  /*17a0*/  IMAD.MOV R5, RZ, RZ, -R5 ;  /* 0x000000ffff057224 */ /* 0x000fe400078e0a05 */
[----:B------:R-:W-:Y:S02]  /*17b0*/  IMAD.MOV R10, RZ, RZ, -R10 ;  /* 0x000000ffff0a7224 */ /* 0x000fe400078e0a0a */
[--C-:B------:R-:W-:Y:S02]  /*17c0*/  @!P4 IMAD.IADD R43, R43, 0x1, -R0.reuse ;  /* 0x000000012b2bc824 */ /* 0x100fe400078e0a00 */
[C---:B------:R-:W-:Y:S02]  /*17d0*/  IMAD R45, R0.reuse, R5, R45 ;  /* 0x00000005002d7224 */ /* 0x040fe400078e022d */
[----:B------:R-:W-:Y:S01]  /*17e0*/  @!P5 IMAD.IADD R41, R41, 0x1, -R0 ;  /* 0x000000012929d824 */ /* 0x000fe200078e0a00 */
[C---:B------:R-:W-:Y:S01]  /*17f0*/  ISETP.GT.U32.AND P4, PT, R0.reuse, R43, PT ;  /* 0x0000002b0000720c */ /* 0x040fe20003f84070 */
[C---:B------:R-:W-:Y:S01]  /*1800*/  IMAD R49, R0.reuse, R10, R49 ;  /* 0x0000000a00317224 */ /* 0x040fe200078e0231 */
[C---:B------:R-:W-:Y:S01]  /*1810*/  ISETP.GT.U32.AND P5, PT, R0.reuse, R45, PT ;  /* 0x0000002d0000720c */ /* 0x040fe20003fa4070 */
[----:B------:R-:W-:Y:S01]  /*1820*/  @!P1 IMAD.MOV R35, RZ, RZ, -R35 ;  /* 0x000000ffff239224 */ /* 0x000fe200078e0a23 */
[----:B------:R-:W-:Y:S01]  /*1830*/  ISETP.GE.AND P1, PT, R9, RZ, PT ;  /* 0x000000ff0900720c */ /* 0x000fe20003f26270 */
[----:B------:R-:W-:Y:S01]  /*1840*/  @!P2 IMAD.MOV R41, RZ, RZ, -R41 ;  /* 0x000000ffff29a224 */ /* 0x000fe200078e0a29 */
[----:B------:R-:W-:Y:S01]  /*1850*/  ISETP.GT.U32.AND P2, PT, R0, R49, PT ;  /* 0x000000310000720c */ /* 0x000fe20003f44070 */
[----:B------:R-:W-:-:S04]  /*1860*/  IMAD.HI.U32 R9, R4, R47, RZ ;  /* 0x0000002f04097227 */ /* 0x000fc800078e00ff */
[----:B------:R-:W-:Y:S01]  /*1870*/  @!P3 IMAD.MOV R33, RZ, RZ, -R33 ;  /* 0x000000ffff21b224 */ /* 0x000fe200078e0a21 */
[----:B------:R-:W-:Y:S01]  /*1880*/  ISETP.GE.AND P3, PT, R14, RZ, PT ;  /* 0x000000ff0e00720c */ /* 0x000fe20003f66270 */
[----:B------:R-:W-:Y:S01]  /*1890*/  IMAD.MOV R9, RZ, RZ, -R9 ;  /* 0x000000ffff097224 */ /* 0x000fe200078e0a09 */
[----:B------:R-:W-:Y:S01]  /*18a0*/  LOP3.LUT R14, R3, 0x60, RZ, 0xfc, !PT ;  /* 0x00000060030e7812 */ /* 0x000fe200078efcff */
[--C-:B------:R-:W-:Y:S02]  /*18b0*/  @!P4 IMAD.IADD R43, R43, 0x1, -R0.reuse ;  /* 0x000000012b2bc824 */ /* 0x100fe400078e0a00 */
[C---:B------:R-:W-:Y:S01]  /*18c0*/  IMAD R47, R0.reuse, R9, R47 ;  /* 0x00000009002f7224 */ /* 0x040fe200078e022f */
[----:B------:R-:W-:Y:S01]  /*18d0*/  LOP3.LUT R9, R3, 0x58, RZ, 0xfc, !PT ;  /* 0x0000005803097812 */ /* 0x000fe200078efcff */
[--C-:B------:R-:W-:Y:S01]  /*18e0*/  @!P5 IMAD.IADD R45, R45, 0x1, -R0.reuse ;  /* 0x000000012d2dd824 */ /* 0x100fe200078e0a00 */
[----:B------:R-:W-:Y:S01]  /*18f0*/  IABS R55, R14 ;  /* 0x0000000e00377213 */ /* 0x000fe20000000000 */
[----:B------:R-:W-:Y:S01]  /*1900*/  @!P2 IMAD.IADD R49, R49, 0x1, -R0 ;  /* 0x000000013131a824 */ /* 0x000fe200078e0a00 */
[----:B------:R-:W-:Y:S01]  /*1910*/  IABS R51, R9 ;  /* 0x0000000900337213 */ /* 0x000fe20000000000 */
[----:B------:R-:W-:Y:S01]  /*1920*/  @!P6 IMAD.MOV R39, RZ, RZ, -R39 ;  /* 0x000000ffff27e224 */ /* 0x000fe200078e0a27 */
[----:B------:R-:W-:Y:S01]  /*1930*/  ISETP.GT.U32.AND P5, PT, R0, R45, PT ;  /* 0x0000002d0000720c */ /* 0x000fe20003fa4070 */
[----:B------:R-:W-:Y:S01]  /*1940*/  @!P3 IMAD.MOV R43, RZ, RZ, -R43 ;  /* 0x000000ffff2bb224 */ /* 0x000fe200078e0a2b */
[----:B------:R-:W-:Y:S01]  /*1950*/  ISETP.GE.AND P3, PT, R9, RZ, PT ;  /* 0x000000ff0900720c */ /* 0x000fe20003f66270 */
[----:B------:R-:W-:Y:S01]  /*1960*/  IMAD.HI.U32 R5, R4, R51, RZ ;  /* 0x0000003304057227 */ /* 0x000fe200078e00ff */
[----:B------:R-:W-:-:S02]  /*1970*/  ISETP.GT.U32.AND P2, PT, R0, R49, PT ;  /* 0x000000310000720c */ /* 0x000fc40003f44070 */
[----:B------:R-:W-:Y:S01]  /*1980*/  ISETP.GE.AND P6, PT, R12, RZ, PT ;  /* 0x000000ff0c00720c */ /* 0x000fe20003fc6270 */
[----:B------:R-:W-:Y:S01]  /*1990*/  IMAD.HI.U32 R9, R4, R55, RZ ;  /* 0x0000003704097227 */ /* 0x000fe200078e00ff */
[----:B------:R-:W-:Y:S02]  /*19a0*/  LOP3.LUT R12, R3, 0x5c, RZ, 0xfc, !PT ;  /* 0x0000005c030c7812 */ /* 0x000fe400078efcff */
[----:B------:R-:W-:Y:S01]  /*19b0*/  ISETP.GT.U32.AND P4, PT, R0, R47, PT ;  /* 0x0000002f0000720c */ /* 0x000fe20003f84070 */
[----:B------:R-:W-:Y:S01]  /*19c0*/  IMAD.MOV R5, RZ, RZ, -R5 ;  /* 0x000000ffff057224 */ /* 0x000fe200078e0a05 */
[----:B------:R-:W-:Y:S01]  /*19d0*/  IABS R53, R12 ;  /* 0x0000000c00357213 */ /* 0x000fe20000000000 */
[----:B------:R-:W-:-:S04]  /*19e0*/  IMAD.HI.U32 R10, R4, R59, RZ ;  /* 0x0000003b040a7227 */ /* 0x000fc800078e00ff */
[----:B------:R-:W-:Y:S02]  /*19f0*/  IMAD.MOV R9, RZ, RZ, -R9 ;  /* 0x000000ffff097224 */ /* 0x000fe400078e0a09 */
[C---:B------:R-:W-:Y:S02]  /*1a00*/  IMAD R51, R0.reuse, R5, R51 ;  /* 0x0000000500337224 */ /* 0x040fe400078e0233 */
[----:B------:R-:W-:Y:S02]  /*1a10*/  IMAD.MOV R10, RZ, RZ, -R10 ;  /* 0x000000ffff0a7224 */ /* 0x000fe400078e0a0a */
[C---:B------:R-:W-:Y:S01]  /*1a20*/  IMAD R55, R0.reuse, R9, R55 ;  /* 0x0000000900377224 */ /* 0x040fe200078e0237 */
[----:B------:R-:W-:Y:S01]  /*1a30*/  LOP3.LUT R9, R3, 0x68, RZ, 0xfc, !PT ;  /* 0x0000006803097812 */ /* 0x000fe200078efcff */
[--C-:B------:R-:W-:Y:S01]  /*1a40*/  @!P5 IMAD.IADD R45, R45, 0x1, -R0.reuse ;  /* 0x000000012d2dd824 */ /* 0x100fe200078e0a00 */
[C---:B------:R-:W-:Y:S01]  /*1a50*/  ISETP.GT.U32.AND P5, PT, R0.reuse, R51, PT ;  /* 0x000000330000720c */ /* 0x040fe20003fa4070 */
[C---:B------:R-:W-:Y:S01]  /*1a60*/  IMAD R59, R0.reuse, R10, R59 ;  /* 0x0000000a003b7224 */ /* 0x040fe200078e023b */
[----:B------:R-:W-:Y:S01]  /*1a70*/  IABS R57, R9 ;  /* 0x0000000900397213 */ /* 0x000fe20000000000 */
[----:B------:R-:W-:Y:S01]  /*1a80*/  @!P2 IMAD.IADD R49, R49, 0x1, -R0 ;  /* 0x000000013131a824 */ /* 0x000fe200078e0a00 */
[----:B------:R-:W-:Y:S01]  /*1a90*/  ISETP.GT.U32.AND P2, PT, R0, R55, PT ;  /* 0x000000370000720c */ /* 0x000fe20003f44070 */
[----:B------:R-:W-:Y:S01]  /*1aa0*/  IMAD.HI.U32 R5, R4, R53, RZ ;  /* 0x0000003504057227 */ /* 0x000fe200078e00ff */
[----:B------:R-:W-:-:S03]  /*1ab0*/  LOP3.LUT R10, R3, 0x6c, RZ, 0xfc, !PT ;  /* 0x0000006c030a7812 */ /* 0x000fc600078efcff */
[----:B------:R-:W-:Y:S01]  /*1ac0*/  @!P6 IMAD.MOV R49, RZ, RZ, -R49 ;  /* 0x000000ffff31e224 */ /* 0x000fe200078e0a31 */
[C---:B------:R-:W-:Y:S01]  /*1ad0*/  ISETP.GT.U32.AND P6, PT, R0.reuse, R59, PT ;  /* 0x0000003b0000720c */ /* 0x040fe20003fc4070 */
[----:B------:R-:W-:Y:S01]  /*1ae0*/  IMAD.MOV R5, RZ, RZ, -R5 ;  /* 0x000000ffff057224 */ /* 0x000fe200078e0a05 */
[----:B------:R-:W-:Y:S01]  /*1af0*/  IABS R61, R10 ;  /* 0x0000000a003d7213 */ /* 0x000fe20000000000 */
[----:B------:R-:W-:Y:S02]  /*1b00*/  @!P5 IMAD.IADD R51, R51, 0x1, -R0 ;  /* 0x000000013333d824 */ /* 0x000fe400078e0a00 */
[----:B------:R-:W-:Y:S02]  /*1b10*/  IMAD R53, R0, R5, R53 ;  /* 0x0000000500357224 */ /* 0x000fe400078e0235 */
[----:B------:R-:W-:Y:S01]  /*1b20*/  IMAD.HI.U32 R5, R4, R57, RZ ;  /* 0x0000003904057227 */ /* 0x000fe200078e00ff */
[----:B------:R-:W-:-:S03]  /*1b30*/  ISETP.GT.U32.AND P5, PT, R0, R51, PT ;  /* 0x000000330000720c */ /* 0x000fc60003fa4070 */
[--C-:B------:R-:W-:Y:S02]  /*1b40*/  @!P2 IMAD.IADD R55, R55, 0x1, -R0.reuse ;  /* 0x000000013737a824 */ /* 0x100fe400078e0a00 */
[--C-:B------:R-:W-:Y:S02]  /*1b50*/  @!P4 IMAD.IADD R47, R47, 0x1, -R0.reuse ;  /* 0x000000012f2fc824 */ /* 0x100fe400078e0a00 */
[----:B------:R-:W-:Y:S02]  /*1b60*/  IMAD.MOV R5, RZ, RZ, -R5 ;  /* 0x000000ffff057224 */ /* 0x000fe400078e0a05 */
[----:B------:R-:W-:Y:S01]  /*1b70*/  @!P6 IMAD.IADD R59, R59, 0x1, -R0 ;  /* 0x000000013b3be824 */ /* 0x000fe200078e0a00 */
[C---:B------:R-:W-:Y:S01]  /*1b80*/  ISETP.GT.U32.AND P6, PT, R0.reuse, R55, PT ;  /* 0x000000370000720c */ /* 0x040fe20003fc4070 */
[C---:B------:R-:W-:Y:S01]  /*1b90*/  IMAD R57, R0.reuse, R5, R57 ;  /* 0x0000000500397224 */ /* 0x040fe200078e0239 */
[----:B------:R-:W-:Y:S01]  /*1ba0*/  ISETP.GT.U32.AND P4, PT, R0, R47, PT ;  /* 0x0000002f0000720c */ /* 0x000fe20003f84070 */
[----:B------:R-:W-:-:S04]  /*1bb0*/  IMAD.HI.U32 R5, R4, R61, RZ ;  /* 0x0000003d04057227 */ /* 0x000fc800078e00ff */
[----:B------:R-:W-:Y:S01]  /*1bc0*/  @!P0 IMAD.MOV R45, RZ, RZ, -R45 ;  /* 0x000000ffff2d8224 */ /* 0x000fe200078e0a2d */
[----:B------:R-:W-:Y:S01]  /*1bd0*/  ISETP.GT.U32.AND P0, PT, R0, R53, PT ;  /* 0x000000350000720c */ /* 0x000fe20003f04070 */
[----:B------:R-:W-:Y:S02]  /*1be0*/  IMAD.MOV R5, RZ, RZ, -R5 ;  /* 0x000000ffff057224 */ /* 0x000fe400078e0a05 */
[--C-:B------:R-:W-:Y:S01]  /*1bf0*/  @!P5 IMAD.IADD R51, R51, 0x1, -R0.reuse ;  /* 0x000000013333d824 */ /* 0x100fe200078e0a00 */
[----:B------:R-:W-:Y:S01]  /*1c00*/  ISETP.GE.AND P5, PT, R16, RZ, PT ;  /* 0x000000ff1000720c */ /* 0x000fe20003fa6270 */
[C---:B------:R-:W-:Y:S01]  /*1c10*/  IMAD R61, R0.reuse, R5, R61 ;  /* 0x00000005003d7224 */ /* 0x040fe200078e023d */
[----:B------:R-:W-:Y:S01]  /*1c20*/  LOP3.LUT R16, R3, 0x78, RZ, 0xfc, !PT ;  /* 0x0000007803107812 */ /* 0x000fe200078efcff */
[--C-:B------:R-:W-:Y:S02]  /*1c30*/  @!P6 IMAD.IADD R55, R55, 0x1, -R0.reuse ;  /* 0x000000013737e824 */ /* 0x100fe400078e0a00 */
[--C-:B------:R-:W-:Y:S01]  /*1c40*/  @!P4 IMAD.IADD R47, R47, 0x1, -R0.reuse ;  /* 0x000000012f2fc824 */ /* 0x100fe200078e0a00 */
[----:B------:R-:W-:Y:S01]  /*1c50*/  ISETP.GT.U32.AND P6, PT, R0, R61, PT ;  /* 0x0000003d0000720c */ /* 0x000fe20003fc4070 */
[----:B------:R-:W-:Y:S01]  /*1c60*/  @!P3 IMAD.MOV R51, RZ, RZ, -R51 ;  /* 0x000000ffff33b224 */ /* 0x000fe200078e0a33 */
[----:B------:R-:W-:Y:S01]  /*1c70*/  ISETP.GE.AND P4, PT, R12, RZ, PT ;  /* 0x000000ff0c00720c */ /* 0x000fe20003f86270 */
[----:B------:R-:W-:Y:S01]  /*1c80*/  @!P1 IMAD.MOV R47, RZ, RZ, -R47 ;  /* 0x000000ffff2f9224 */ /* 0x000fe200078e0a2f */
[----:B------:R-:W-:Y:S01]  /*1c90*/  LOP3.LUT R12, R3, 0x70, RZ, 0xfc, !PT ;  /* 0x00000070030c7812 */ /* 0x000fe200078efcff */
[----:B------:R-:W-:Y:S01]  /*1ca0*/  @!P0 IMAD.IADD R53, R53, 0x1, -R0 ;  /* 0x0000000135358824 */ /* 0x000fe200078e0a00 */
[----:B------:R-:W-:-:S02]  /*1cb0*/  ISETP.GT.U32.AND P3, PT, R0, R59, PT ;  /* 0x0000003b0000720c */ /* 0x000fc40003f64070 */
[----:B------:R-:W-:Y:S02]  /*1cc0*/  ISETP.GE.AND P1, PT, R14, RZ, PT ;  /* 0x000000ff0e00720c */ /* 0x000fe40003f26270 */
[----:B------:R-:W-:Y:S02]  /*1cd0*/  LOP3.LUT R14, R3, 0x74, RZ, 0xfc, !PT ;  /* 0x00000074030e7812 */ /* 0x000fe400078efcff */
[----:B------:R-:W-:Y:S01]  /*1ce0*/  IABS R65, R12 ;  /* 0x0000000c00417213 */ /* 0x000fe20000000000 */
[----:B------:R-:W-:Y:S01]  /*1cf0*/  @!P6 IMAD.IADD R61, R61, 0x1, -R0 ;  /* 0x000000013d3de824 */ /* 0x000fe200078e0a00 */
[----:B------:R-:W-:Y:S02]  /*1d00*/  ISETP.GT.U32.AND P2, PT, R0, R53, PT ;  /* 0x000000350000720c */ /* 0x000fe40003f44070 */
[----:B------:R-:W-:Y:S01]  /*1d10*/  IABS R67, R14 ;  /* 0x0000000e00437213 */ /* 0x000fe20000000000 */
[----:B------:R-:W-:Y:S01]  /*1d20*/  IMAD.HI.U32 R5, R4, R65, RZ ;  /* 0x0000004104057227 */ /* 0x000fe200078e00ff */
[----:B------:R-:W-:-:S02]  /*1d30*/  ISETP.GE.AND P0, PT, R9, RZ, PT ;  /* 0x000000ff0900720c */ /* 0x000fc40003f06270 */
[----:B------:R-:W-:Y:S01]  /*1d40*/  IABS R63, R16 ;  /* 0x00000010003f7213 */ /* 0x000fe20000000000 */
[----:B------:R-:W-:Y:S01]  /*1d50*/  IMAD.HI.U32 R9, R4, R67, RZ ;  /* 0x0000004304097227 */ /* 0x000fe200078e00ff */
[----:B------:R-:W-:-:S03]  /*1d60*/  ISETP.GT.U32.AND P6, PT, R0, R61, PT ;  /* 0x0000003d0000720c */ /* 0x000fc60003fc4070 */
[----:B------:R-:W-:Y:S02]  /*1d70*/  IMAD.MOV R5, RZ, RZ, -R5 ;  /* 0x000000ffff057224 */ /* 0x000fe400078e0a05 */
[----:B------:R-:W-:Y:S01]  /*1d80*/  @!P3 IMAD.IADD R59, R59, 0x1, -R0 ;  /* 0x000000013b3bb824 */ /* 0x000fe200078e0a00 */
[----:B------:R-:W-:Y:S01]  /*1d90*/  ISETP.GE.AND P3, PT, R10, RZ, PT ;  /* 0x000000ff0a00720c */ /* 0x000fe20003f66270 */
[----:B------:R-:W-:-:S04]  /*1da0*/  IMAD.HI.U32 R10, R4, R63, RZ ;  /* 0x0000003f040a7227 */ /* 0x000fc800078e00ff */
[----:B------:R-:W-:Y:S02]  /*1db0*/  IMAD.MOV R9, RZ, RZ, -R9 ;  /* 0x000000ffff097224 */ /* 0x000fe400078e0a09 */
[C---:B------:R-:W-:Y:S02]  /*1dc0*/  IMAD R65, R0.reuse, R5, R65 ;  /* 0x0000000500417224 */ /* 0x040fe400078e0241 */
[----:B------:R-:W-:Y:S01]  /*1dd0*/  @!P2 IMAD.IADD R53, R53, 0x1, -R0 ;  /* 0x000000013535a824 */ /* 0x000fe200078e0a00 */
[C---:B------:R-:W-:Y:S01]  /*1de0*/  ISETP.GT.U32.AND P2, PT, R0.reuse, R57, PT ;  /* 0x000000390000720c */ /* 0x040fe20003f44070 */
[----:B------:R-:W-:Y:S02]  /*1df0*/  IMAD.MOV R10, RZ, RZ, -R10 ;  /* 0x000000ffff0a7224 */ /* 0x000fe400078e0a0a */
[C---:B------:R-:W-:Y:S02]  /*1e00*/  IMAD R67, R0.reuse, R9, R67 ;  /* 0x0000000900437224 */ /* 0x040fe400078e0243 */
[----:B------:R-:W-:Y:S01]  /*1e10*/  @!P1 IMAD.MOV R55, RZ, RZ, -R55 ;  /* 0x000000ffff379224 */ /* 0x000fe200078e0a37 */
[C---:B------:R-:W-:Y:S01]  /*1e20*/  ISETP.GT.U32.AND P1, PT, R0.reuse, R65, PT ;  /* 0x000000410000720c */ /* 0x040fe20003f24070 */
[C---:B------:R-:W-:Y:S01]  /*1e30*/  IMAD R63, R0.reuse, R10, R63 ;  /* 0x0000000a003f7224 */ /* 0x040fe200078e023f */
[----:B------:R-:W-:Y:S01]  /*1e40*/  LOP3.LUT R10, R3, 0x7c, RZ, 0xfc, !PT ;  /* 0x0000007c030a7812 */ /* 0x000fe200078efcff */
[----:B------:R-:W-:Y:S01]  /*1e50*/  @!P5 IMAD.MOV R59, RZ, RZ, -R59 ;  /* 0x000000ffff3bd224 */ /* 0x000fe200078e0a3b */
[C---:B------:R-:W-:Y:S01]  /*1e60*/  ISETP.GT.U32.AND P5, PT, R0.reuse, R67, PT ;  /* 0x000000430000720c */ /* 0x040fe20003fa4070 */
[--C-:B------:R-:W-:Y:S01]  /*1e70*/  @!P6 IMAD.IADD R61, R61, 0x1, -R0.reuse ;  /* 0x000000013d3de824 */ /* 0x100fe200078e0a00 */
[----:B------:R-:W-:Y:S01]  /*1e80*/  ISETP.GT.U32.AND P6, PT, R0, R63, PT ;  /* 0x0000003f0000720c */ /* 0x000fe20003fc4070 */
[--C-:B------:R-:W-:Y:S01]  /*1e90*/  @!P2 IMAD.IADD R57, R57, 0x1, -R0.reuse ;  /* 0x000000013939a824 */ /* 0x100fe200078e0a00 */
[----:B------:R-:W-:Y:S01]  /*1ea0*/  ISETP.GE.AND P2, PT, R12, RZ, PT ;  /* 0x000000ff0c00720c */ /* 0x000fe20003f46270 */
[----:B------:R-:W-:Y:S01]  /*1eb0*/  @!P4 IMAD.MOV R53, RZ, RZ, -R53 ;  /* 0x000000ffff35c224 */ /* 0x000fe200078e0a35 */
[----:B------:R-:W-:Y:S01]  /*1ec0*/  IABS R69, R10 ;  /* 0x0000000a00457213 */ /* 0x000fe20000000000 */
[----:B------:R-:W-:Y:S01]  /*1ed0*/  @!P3 IMAD.MOV R61, RZ, RZ, -R61 ;  /* 0x000000ffff3db224 */ /* 0x000fe200078e0a3d */
[----:B------:R-:W-:Y:S01]  /*1ee0*/  LOP3.LUT R12, R3, 0x80, RZ, 0xfc, !PT ;  /* 0x00000080030c7812 */ /* 0x000fe200078efcff */
[----:B------:R-:W-:Y:S01]  /*1ef0*/  @!P1 IMAD.IADD R65, R65, 0x1, -R0 ;  /* 0x0000000141419824 */ /* 0x000fe200078e0a00 */
[----:B------:R-:W-:Y:S01]  /*1f00*/  ISETP.GT.U32.AND P4, PT, R0, R57, PT ;  /* 0x000000390000720c */ /* 0x000fe20003f84070 */
[----:B------:R-:W-:Y:S01]  /*1f10*/  IMAD.HI.U32 R5, R4, R69, RZ ;  /* 0x0000004504057227 */ /* 0x000fe200078e00ff */
[----:B------:R-:W-:-:S02]  /*1f20*/  IABS R71, R12 ;  /* 0x0000000c00477213 */ /* 0x000fc40000000000 */
[----:B------:R-:W-:Y:S01]  /*1f30*/  ISETP.GE.AND P1, PT, R16, RZ, PT ;  /* 0x000000ff1000720c */ /* 0x000fe20003f26270 */
[--C-:B------:R-:W-:Y:S01]  /*1f40*/  @!P5 IMAD.IADD R67, R67, 0x1, -R0.reuse ;  /* 0x000000014343d824 */ /* 0x100fe200078e0a00 */
[C---:B------:R-:W-:Y:S01]  /*1f50*/  ISETP.GT.U32.AND P5, PT, R0.reuse, R65, PT ;  /* 0x000000410000720c */ /* 0x040fe20003fa4070 */
[----:B------:R-:W-:Y:S01]  /*1f60*/  @!P6 IMAD.IADD R63, R63, 0x1, -R0 ;  /* 0x000000013f3fe824 */ /* 0x000fe200078e0a00 */
[----:B------:R-:W-:Y:S01]  /*1f70*/  LOP3.LUT R16, R3, 0x88, RZ, 0xfc, !PT ;  /* 0x0000008803107812 */ /* 0x000fe200078efcff */
[----:B------:R-:W-:Y:S01]  /*1f80*/  IMAD.MOV R9, RZ, RZ, -R5 ;  /* 0x000000ffff097224 */ /* 0x000fe200078e0a05 */
[----:B------:R-:W-:Y:S01]  /*1f90*/  ISETP.GT.U32.AND P6, PT, R0, R67, PT ;  /* 0x000000430000720c */ /* 0x000fe20003fc4070 */
[----:B------:R-:W-:Y:S01]  /*1fa0*/  IMAD.HI.U32 R5, R4, R71, RZ ;  /* 0x0000004704057227 */ /* 0x000fe200078e00ff */
[----:B------:R-:W-:-:S03]  /*1fb0*/  IABS R75, R16 ;  /* 0x00000010004b7213 */ /* 0x000fc60000000000 */
[C---:B------:R-:W-:Y:S02]  /*1fc0*/  IMAD R69, R0.reuse, R9, R69 ;  /* 0x0000000900457224 */ /* 0x040fe400078e0245 */
[----:B------:R-:W-:Y:S02]  /*1fd0*/  IMAD.MOV R5, RZ, RZ, -R5 ;  /* 0x000000ffff057224 */ /* 0x000fe400078e0a05 */
[--C-:B------:R-:W-:Y:S01]  /*1fe0*/  @!P5 IMAD.IADD R65, R65, 0x1, -R0.reuse ;  /* 0x000000014141d824 */ /* 0x100fe200078e0a00 */
[C---:B------:R-:W-:Y:S01]  /*1ff0*/  ISETP.GT.U32.AND P5, PT, R0.reuse, R69, PT ;  /* 0x000000450000720c */ /* 0x040fe20003fa4070 */
[----:B------:R-:W-:Y:S02]  /*2000*/  IMAD R71, R0, R5, R71 ;  /* 0x0000000500477224 */ /* 0x000fe400078e0247 */
[--C-:B------:R-:W-:Y:S01]  /*2010*/  @!P4 IMAD.IADD R57, R57, 0x1, -R0.reuse ;  /* 0x000000013939c824 */ /* 0x100fe200078e0a00 */
[----:B------:R-:W-:Y:S01]  /*2020*/  ISETP.GE.AND P4, PT, R14, RZ, PT ;  /* 0x000000ff0e00720c */ /* 0x000fe20003f86270 */
[----:B------:R-:W-:Y:S01]  /*2030*/  @!P6 IMAD.IADD R67, R67, 0x1, -R0 ;  /* 0x000000014343e824 */ /* 0x000fe200078e0a00 */
[C---:B------:R-:W-:Y:S01]  /*2040*/  ISETP.GT.U32.AND P6, PT, R0.reuse, R71, PT ;  /* 0x000000470000720c */ /* 0x040fe20003fc4070 */
[----:B------:R-:W-:Y:S01]  /*2050*/  @!P0 IMAD.MOV R57, RZ, RZ, -R57 ;  /* 0x000000ffff398224 */ /* 0x000fe200078e0a39 */
[----:B------:R-:W-:Y:S01]  /*2060*/  LOP3.LUT R14, R3, 0x84, RZ, 0xfc, !PT ;  /* 0x00000084030e7812 */ /* 0x000fe200078efcff */
[----:B------:R-:W-:Y:S01]  /*2070*/  @!P2 IMAD.MOV R65, RZ, RZ, -R65 ;  /* 0x000000ffff41a224 */ /* 0x000fe200078e0a41 */
[----:B------:R-:W-:-:S02]  /*2080*/  ISETP.GT.U32.AND P0, PT, R0, R63, PT ;  /* 0x0000003f0000720c */ /* 0x000fc40003f04070 */
[----:B------:R-:W-:Y:S01]  /*2090*/  IABS R73, R14 ;  /* 0x0000000e00497213 */ /* 0x000fe20000000000 */
[----:B------:R-:W-:Y:S01]  /*20a0*/  @!P5 IMAD.IADD R69, R69, 0x1, -R0 ;  /* 0x000000014545d824 */ /* 0x000fe200078e0a00 */
[----:B------:R-:W-:Y:S02]  /*20b0*/  ISETP.GE.AND P5, PT, R12, RZ, PT ;  /* 0x000000ff0c00720c */ /* 0x000fe40003fa6270 */
[----:B------:R-:W-:Y:S01]  /*20c0*/  LOP3.LUT R12, R3, 0x98, RZ, 0xfc, !PT ;  /* 0x00000098030c7812 */ /* 0x000fe200078efcff */
[----:B------:R-:W-:-:S03]  /*20d0*/  IMAD.HI.U32 R5, R4, R73, RZ ;  /* 0x0000004904057227 */ /* 0x000fc600078e00ff */
[----:B------:R-:W-:Y:S01]  /*20e0*/  IABS R83, R12 ;  /* 0x0000000c00537213 */ /* 0x000fe20000000000 */
[----:B------:R-:W-:Y:S01]  /*20f0*/  @!P6 IMAD.IADD R71, R71, 0x1, -R0 ;  /* 0x000000014747e824 */ /* 0x000fe200078e0a00 */
[----:B------:R-:W-:Y:S01]  /*2100*/  ISETP.GT.U32.AND P6, PT, R0, R69, PT ;  /* 0x000000450000720c */ /* 0x000fe20003fc4070 */
[----:B------:R-:W-:Y:S02]  /*2110*/  IMAD.MOV R9, RZ, RZ, -R5 ;  /* 0x000000ffff097224 */ /* 0x000fe400078e0a05 */
[----:B------:R-:W-:Y:S01]  /*2120*/  IMAD.HI.U32 R5, R4, R75, RZ ;  /* 0x0000004b04057227 */ /* 0x000fe200078e00ff */
[----:B------:R-:W-:-:S03]  /*2130*/  ISETP.GT.U32.AND P2, PT, R0, R71, PT ;  /* 0x000000470000720c */ /* 0x000fc60003f44070 */
[----:B------:R-:W-:Y:S02]  /*2140*/  IMAD R73, R0, R9, R73 ;  /* 0x0000000900497224 */ /* 0x000fe400078e0249 */
[----:B------:R-:W-:Y:S02]  /*2150*/  IMAD.MOV R9, RZ, RZ, -R5 ;  /* 0x000000ffff097224 */ /* 0x000fe400078e0a05 */
[----:B------:R-:W-:Y:S01]  /*2160*/  IMAD.HI.U32 R5, R4, R77, RZ ;  /* 0x0000004d04057227 */ /* 0x000fe200078e00ff */
[----:B------:R-:W-:-:S03]  /*2170*/  ISETP.GT.U32.AND P3, PT, R0, R73, PT ;  /* 0x000000490000720c */ /* 0x000fc60003f64070 */
[C---:B------:R-:W-:Y:S01]  /*2180*/  IMAD R75, R0.reuse, R9, R75 ;  /* 0x00000009004b7224 */ /* 0x040fe200078e024b */
[----:B------:R-:W-:Y:S01]  /*2190*/  LOP3.LUT R9, R3, 0x90, RZ, 0xfc, !PT ;  /* 0x0000009003097812 */ /* 0x000fe200078efcff */
[--C-:B------:R-:W-:Y:S02]  /*21a0*/  @!P6 IMAD.IADD R69, R69, 0x1, -R0.reuse ;  /* 0x000000014545e824 */ /* 0x100fe400078e0a00 */
[----:B------:R-:W-:Y:S01]  /*21b0*/  IMAD.MOV R5, RZ, RZ, -R5 ;  /* 0x000000ffff057224 */ /* 0x000fe200078e0a05 */
[C---:B------:R-:W-:Y:S01]  /*21c0*/  ISETP.GT.U32.AND P6, PT, R0.reuse, R75, PT ;  /* 0x0000004b0000720c */ /* 0x040fe20003fc4070 */
[--C-:B------:R-:W-:Y:S01]  /*21d0*/  @!P0 IMAD.IADD R63, R63, 0x1, -R0.reuse ;  /* 0x000000013f3f8824 */ /* 0x100fe200078e0a00 */
[----:B------:R-:W-:Y:S01]  /*21e0*/  IABS R79, R9 ;  /* 0x00000009004f7213 */ /* 0x000fe20000000000 */
[----:B------:R-:W-:Y:S01]  /*21f0*/  IMAD R77, R0, R5, R77 ;  /* 0x00000005004d7224 */ /* 0x000fe200078e024d */
[----:B------:R-:W-:Y:S01]  /*2200*/  ISETP.GE.AND P0, PT, R10, RZ, PT ;  /* 0x000000ff0a00720c */ /* 0x000fe20003f06270 */
[----:B------:R-:W-:Y:S01]  /*2210*/  @!P3 IMAD.IADD R73, R73, 0x1, -R0 ;  /* 0x000000014949b824 */ /* 0x000fe200078e0a00 */
[----:B------:R-:W-:Y:S01]  /*2220*/  LOP3.LUT R10, R3, 0x94, RZ, 0xfc, !PT ;  /* 0x00000094030a7812 */ /* 0x000fe200078efcff */
[----:B------:R-:W-:Y:S01]  /*2230*/  IMAD.HI.U32 R5, R4, R79, RZ ;  /* 0x0000004f04057227 */ /* 0x000fe200078e00ff */
[----:B------:R-:W-:-:S02]  /*2240*/  ISETP.GE.AND P3, PT, R9, RZ, PT ;  /* 0x000000ff0900720c */ /* 0x000fc40003f66270 */
[----:B------:R-:W-:Y:S01]  /*2250*/  IABS R81, R10 ;  /* 0x0000000a00517213 */ /* 0x000fe20000000000 */
[--C-:B------:R-:W-:Y:S01]  /*2260*/  @!P2 IMAD.IADD R71, R71, 0x1, -R0.reuse ;  /* 0x000000014747a824 */ /* 0x100fe200078e0a00 */
[----:B------:R-:W-:Y:S01]  /*2270*/  ISETP.GE.AND P2, PT, R18, RZ, PT ;  /* 0x000000ff1200720c */ /* 0x000fe20003f46270 */
[--C-:B------:R-:W-:Y:S01]  /*2280*/  @!P6 IMAD.IADD R75, R75, 0x1, -R0.reuse ;  /* 0x000000014b4be824 */ /* 0x100fe200078e0a00 */
[C---:B------:R-:W-:Y:S01]  /*2290*/  ISETP.GT.U32.AND P6, PT, R0.reuse, R73, PT ;  /* 0x000000490000720c */ /* 0x040fe20003fc4070 */
[----:B------:R-:W-:Y:S01]  /*22a0*/  IMAD.MOV R5, RZ, RZ, -R5 ;  /* 0x000000ffff057224 */ /* 0x000fe200078e0a05 */
[C---:B------:R-:W-:Y:S01]  /*22b0*/  LOP3.LUT R18, R3.reuse, 0xac, RZ, 0xfc, !PT ;  /* 0x000000ac03127812 */ /* 0x040fe200078efcff */
[----:B------:R-:W-:Y:S01]  /*22c0*/  @!P5 IMAD.MOV R71, RZ, RZ, -R71 ;  /* 0x000000ffff47d224 */ /* 0x000fe200078e0a47 */
[C---:B------:R-:W-:Y:S01]  /*22d0*/  ISETP.GT.U32.AND P5, PT, R0.reuse, R77, PT ;  /* 0x0000004d0000720c */ /* 0x040fe20003fa4070 */
[C---:B------:R-:W-:Y:S01]  /*22e0*/  IMAD R79, R0.reuse, R5, R79 ;  /* 0x00000005004f7224 */ /* 0x040fe200078e024f */
[----:B------:R-:W-:Y:S01]  /*22f0*/  IABS R93, R18 ;  /* 0x00000012005d7213 */ /* 0x000fe20000000000 */
[----:B------:R-:W-:Y:S01]  /*2300*/  @!P0 IMAD.MOV R69, RZ, RZ, -R69 ;  /* 0x000000ffff458224 */ /* 0x000fe200078e0a45 */
[----:B------:R-:W-:Y:S01]  /*2310*/  ISETP.GT.U32.AND P0, PT, R0, R75, PT ;  /* 0x0000004b0000720c */ /* 0x000fe20003f04070 */
[----:B------:R-:W-:Y:S01]  /*2320*/  @!P4 IMAD.MOV R67, RZ, RZ, -R67 ;  /* 0x000000ffff43c224 */ /* 0x000fe200078e0a43 */
[----:B------:R-:W-:Y:S01]  /*2330*/  ISETP.GE.AND P4, PT, R14, RZ, PT ;  /* 0x000000ff0e00720c */ /* 0x000fe20003f86270 */
[----:B------:R-:W-:Y:S01]  /*2340*/  @!P1 IMAD.MOV R63, RZ, RZ, -R63 ;  /* 0x000000ffff3f9224 */ /* 0x000fe200078e0a3f */
[----:B------:R-:W-:Y:S01]  /*2350*/  LOP3.LUT R14, R3, 0x9c, RZ, 0xfc, !PT ;  /* 0x0000009c030e7812 */ /* 0x000fe200078efcff */
[----:B------:R-:W-:Y:S01]  /*2360*/  @!P6 IMAD.IADD R73, R73, 0x1, -R0 ;  /* 0x000000014949e824 */ /* 0x000fe200078e0a00 */
[----:B------:R-:W-:Y:S01]  /*2370*/  ISETP.GT.U32.AND P6, PT, R0, R79, PT ;  /* 0x0000004f0000720c */ /* 0x000fe20003fc4070 */
[----:B------:R-:W-:Y:S01]  /*2380*/  IMAD.HI.U32 R5, R4, R81, RZ ;  /* 0x0000005104057227 */ /* 0x000fe200078e00ff */
[----:B------:R-:W-:-:S02]  /*2390*/  ISETP.GE.AND P1, PT, R16, RZ, PT ;  /* 0x000000ff1000720c */ /* 0x000fc40003f26270 */
[----:B------:R-:W-:Y:S01]  /*23a0*/  IABS R87, R14 ;  /* 0x0000000e00577213 */ /* 0x000fe20000000000 */
[--C-:B------:R-:W-:Y:S01]  /*23b0*/  @!P5 IMAD.IADD R77, R77, 0x1, -R0.reuse ;  /* 0x000000014d4dd824 */ /* 0x100fe200078e0a00 */
[----:B------:R-:W-:Y:S01]  /*23c0*/  ISETP.GE.AND P5, PT, R12, RZ, PT ;  /* 0x000000ff0c00720c */ /* 0x000fe20003fa6270 */
[----:B------:R-:W-:Y:S01]  /*23d0*/  IMAD.HI.U32 R9, R4, R83, RZ ;  /* 0x0000005304097227 */ /* 0x000fe200078e00ff */
[C---:B------:R-:W-:Y:S02]  /*23e0*/  LOP3.LUT R12, R3.reuse, 0xa4, RZ, 0xfc, !PT ;  /* 0x000000a4030c7812 */ /* 0x040fe400078efcff */
[----:B------:R-:W-:Y:S01]  /*23f0*/  LOP3.LUT R16, R3, 0xa8, RZ, 0xfc, !PT ;  /* 0x000000a803107812 */ /* 0x000fe200078efcff */
[--C-:B------:R-:W-:Y:S01]  /*2400*/  @!P0 IMAD.IADD R75, R75, 0x1, -R0.reuse ;  /* 0x000000014b4b8824 */ /* 0x100fe200078e0a00 */
[----:B------:R-:W-:Y:S01]  /*2410*/  ISETP.GE.AND P0, PT, R10, RZ, PT ;  /* 0x000000ff0a00720c */ /* 0x000fe20003f06270 */
[----:B------:R-:W-:Y:S01]  /*2420*/  @!P6 IMAD.IADD R79, R79, 0x1, -R0 ;  /* 0x000000014f4fe824 */ /* 0x000fe200078e0a00 */
[C---:B------:R-:W-:Y:S01]  /*2430*/  ISETP.GT.U32.AND P6, PT, R0.reuse, R77, PT ;  /* 0x0000004d0000720c */ /* 0x040fe20003fc4070 */
[----:B------:R-:W-:Y:S01]  /*2440*/  @!P4 IMAD.MOV R73, RZ, RZ, -R73 ;  /* 0x000000ffff49c224 */ /* 0x000fe200078e0a49 */
[----:B------:R-:W-:Y:S01]  /*2450*/  IABS R89, R12 ;  /* 0x0000000c00597213 */ /* 0x000fe20000000000 */
[----:B------:R-:W-:Y:S01]  /*2460*/  IMAD.MOV R10, RZ, RZ, -R5 ;  /* 0x000000ffff0a7224 */ /* 0x000fe200078e0a05 */
[----:B------:R-:W-:Y:S01]  /*2470*/  ISETP.GT.U32.AND P4, PT, R0, R79, PT ;  /* 0x0000004f0000720c */ /* 0x000fe20003f84070 */
[----:B------:R-:W-:Y:S01]  /*2480*/  IMAD.HI.U32 R5, R4, R87, RZ ;  /* 0x0000005704057227 */ /* 0x000fe200078e00ff */
[----:B------:R-:W-:-:S03]  /*2490*/  IABS R91, R16 ;  /* 0x00000010005b7213 */ /* 0x000fc60000000000 */
[----:B------:R-:W-:Y:S02]  /*24a0*/  IMAD.MOV R9, RZ, RZ, -R9 ;  /* 0x000000ffff097224 */ /* 0x000fe400078e0a09 */
[C---:B------:R-:W-:Y:S01]  /*24b0*/  IMAD R81, R0.reuse, R10, R81 ;  /* 0x0000000a00517224 */ /* 0x040fe200078e0251 */
[----:B------:R-:W-:Y:S01]  /*24c0*/  LOP3.LUT R10, R3, 0xa0, RZ, 0xfc, !PT ;  /* 0x000000a0030a7812 */ /* 0x000fe200078efcff */
[----:B------:R-:W-:Y:S02]  /*24d0*/  IMAD.MOV R5, RZ, RZ, -R5 ;  /* 0x000000ffff057224 */ /* 0x000fe400078e0a05 */
[C---:B------:R-:W-:Y:S01]  /*24e0*/  IMAD R83, R0.reuse, R9, R83 ;  /* 0x0000000900537224 */ /* 0x040fe200078e0253 */
[----:B------:R-:W-:Y:S01]  /*24f0*/  IABS R85, R10 ;  /* 0x0000000a00557213 */ /* 0x000fe20000000000 */
[----:B------:R-:W-:Y:S01]  /*2500*/  @!P1 IMAD.MOV R75, RZ, RZ, -R75 ;  /* 0x000000ffff4b9224 */ /* 0x000fe200078e0a4b */
[C---:B------:R-:W-:Y:S01]  /*2510*/  ISETP.GT.U32.AND P1, PT, R0.reuse, R81, PT ;  /* 0x000000510000720c */ /* 0x040fe20003f24070 */
[----:B------:R-:W-:-:S02]  /*2520*/  IMAD R87, R0, R5, R87 ;  /* 0x0000000500577224 */ /* 0x000fc400078e0257 */
[--C-:B------:R-:W-:Y:S01]  /*2530*/  @!P6 IMAD.IADD R77, R77, 0x1, -R0.reuse ;  /* 0x000000014d4de824 */ /* 0x100fe200078e0a00 */
[C---:B------:R-:W-:Y:S01]  /*2540*/  ISETP.GT.U32.AND P6, PT, R0.reuse, R83, PT ;  /* 0x000000530000720c */ /* 0x040fe20003fc4070 */
[----:B------:R-:W-:Y:S01]  /*2550*/  @!P4 IMAD.IADD R79, R79, 0x1, -R0 ;  /* 0x000000014f4fc824 */ /* 0x000fe200078e0a00 */
[----:B------:R-:W-:Y:S01]  /*2560*/  ISETP.GT.U32.AND P4, PT, R0, R87, PT ;  /* 0x000000570000720c */ /* 0x000fe20003f84070 */
[----:B------:R-:W-:-:S04]  /*2570*/  IMAD.HI.U32 R5, R4, R85, RZ ;  /* 0x0000005504057227 */ /* 0x000fc800078e00ff */
[----:B------:R-:W-:-:S04]  /*2580*/  IMAD.HI.U32 R9, R4, R89, RZ ;  /* 0x0000005904097227 */ /* 0x000fc800078e00ff */
[--C-:B------:R-:W-:Y:S01]  /*2590*/  @!P1 IMAD.IADD R81, R81, 0x1, -R0.reuse ;  /* 0x0000000151519824 */ /* 0x100fe200078e0a00 */
[----:B------:R-:W-:Y:S01]  /*25a0*/  ISETP.GE.AND P1, PT, R14, RZ, PT ;  /* 0x000000ff0e00720c */ /* 0x000fe20003f26270 */
[--C-:B------:R-:W-:Y:S01]  /*25b0*/  @!P6 IMAD.IADD R83, R83, 0x1, -R0.reuse ;  /* 0x000000015353e824 */ /* 0x100fe200078e0a00 */
[----:B------:R-:W-:Y:S01]  /*25c0*/  LOP3.LUT R14, R3, 0xd0, RZ, 0xfc, !PT ;  /* 0x000000d0030e7812 */ /* 0x000fe200078efcff */
[----:B------:R-:W-:Y:S01]  /*25d0*/  @!P4 IMAD.IADD R87, R87, 0x1, -R0 ;  /* 0x000000015757c824 */ /* 0x000fe200078e0a00 */
[C---:B------:R-:W-:Y:S01]  /*25e0*/  ISETP.GT.U32.AND P6, PT, R0.reuse, R81, PT ;  /* 0x000000510000720c */ /* 0x040fe20003fc4070 */
[----:B------:R-:W-:Y:S01]  /*25f0*/  IMAD.MOV R5, RZ, RZ, -R5 ;  /* 0x000000ffff057224 */ /* 0x000fe200078e0a05 */
[C---:B------:R-:W-:Y:S01]  /*2600*/  ISETP.GT.U32.AND P4, PT, R0.reuse, R83, PT ;  /* 0x000000530000720c */ /* 0x040fe20003f84070 */
[----:B------:R-:W-:Y:S01]  /*2610*/  IMAD.MOV R9, RZ, RZ, -R9 ;  /* 0x000000ffff097224 */ /* 0x000fe200078e0a09 */
[----:B------:R-:W-:Y:S01]  /*2620*/  IABS R113, R14 ;  /* 0x0000000e00717213 */ /* 0x000fe20000000000 */
[----:B------:R-:W-:-:S02]  /*2630*/  IMAD R85, R0, R5, R85 ;  /* 0x0000000500557224 */ /* 0x000fc400078e0255 */
[----:B------:R-:W-:Y:S02]  /*2640*/  IMAD R89, R0, R9, R89 ;  /* 0x0000000900597224 */ /* 0x000fe400078e0259 */
[----:B------:R-:W-:-:S04]  /*2650*/  IMAD.HI.U32 R9, R4, R93, RZ ;  /* 0x0000005d04097227 */ /* 0x000fc800078e00ff */
[--C-:B------:R-:W-:Y:S01]  /*2660*/  @!P6 IMAD.IADD R81, R81, 0x1, -R0.reuse ;  /* 0x000000015151e824 */ /* 0x100fe200078e0a00 */
[C---:B------:R-:W-:Y:S01]  /*2670*/  ISETP.GT.U32.AND P6, PT, R0.reuse, R85, PT ;  /* 0x000000550000720c */ /* 0x040fe20003fc4070 */
[----:B------:R-:W-:Y:S01]  /*2680*/  @!P4 IMAD.IADD R83, R83, 0x1, -R0 ;  /* 0x000000015353c824 */ /* 0x000fe200078e0a00 */
[----:B------:R-:W-:Y:S01]  /*2690*/  ISETP.GT.U32.AND P4, PT, R0, R89, PT ;  /* 0x000000590000720c */ /* 0x000fe20003f84070 */
[----:B------:R-:W-:Y:S01]  /*26a0*/  @!P3 IMAD.MOV R79, RZ, RZ, -R79 ;  /* 0x000000ffff4fb224 */ /* 0x000fe200078e0a4f */
[----:B------:R-:W-:Y:S01]  /*26b0*/  ISETP.GE.AND P3, PT, R10, RZ, PT ;  /* 0x000000ff0a00720c */ /* 0x000fe20003f66270 */
[----:B------:R-:W-:Y:S01]  /*26c0*/  IMAD.MOV R9, RZ, RZ, -R9 ;  /* 0x000000ffff097224 */ /* 0x000fe200078e0a09 */
[----:B------:R-:W-:Y:S01]  /*26d0*/  LOP3.LUT R10, R3, 0xb0, RZ, 0xfc, !PT ;  /* 0x000000b0030a7812 */ /* 0x000fe200078efcff */
[----:B------:R-:W-:-:S03]  /*26e0*/  IMAD.HI.U32 R5, R4, R91, RZ ;  /* 0x0000005b04057227 */ /* 0x000fc600078e00ff */
[----:B------:R-:W-:Y:S01]  /*26f0*/  IABS R95, R10 ;  /* 0x0000000a005f7213 */ /* 0x000fe20000000000 */
[C---:B------:R-:W-:Y:S01]  /*2700*/  IMAD R93, R0.reuse, R9, R93 ;  /* 0x00000009005d7224 */ /* 0x040fe200078e025d */
[----:B------:R-:W-:Y:S01]  /*2710*/  LOP3.LUT R9, R3, 0xb4, RZ, 0xfc, !PT ;  /* 0x000000b403097812 */ /* 0x000fe200078efcff */
[--C-:B------:R-:W-:Y:S02]  /*2720*/  @!P6 IMAD.IADD R85, R85, 0x1, -R0.reuse ;  /* 0x000000015555e824 */ /* 0x100fe400078e0a00 */
[----:B------:R-:W-:Y:S01]  /*2730*/  @!P4 IMAD.IADD R89, R89, 0x1, -R0 ;  /* 0x000000015959c824 */ /* 0x000fe200078e0a00 */
[----:B------:R-:W-:Y:S01]  /*2740*/  IABS R97, R9 ;  /* 0x0000000900617213 */ /* 0x000fe20000000000 */
[----:B------:R-:W-:Y:S02]  /*2750*/  IMAD.MOV R5, RZ, RZ, -R5 ;  /* 0x000000ffff057224 */ /* 0x000fe400078e0a05 */
[----:B------:R-:W-:Y:S01]  /*2760*/  @!P0 IMAD.MOV R81, RZ, RZ, -R81 ;  /* 0x000000ffff518224 */ /* 0x000fe200078e0a51 */
[C---:B------:R-:W-:Y:S01]  /*2770*/  ISETP.GT.U32.AND P0, PT, R0.reuse, R85, PT ;  /* 0x000000550000720c */ /* 0x040fe20003f04070 */
[----:B------:R-:W-:Y:S01]  /*2780*/  @!P5 IMAD.MOV R83, RZ, RZ, -R83 ;  /* 0x000000ffff53d224 */ /* 0x000fe200078e0a53 */
[C---:B------:R-:W-:Y:S01]  /*2790*/  ISETP.GT.U32.AND P5, PT, R0.reuse, R93, PT ;  /* 0x0000005d0000720c */ /* 0x040fe20003fa4070 */
[C---:B------:R-:W-:Y:S01]  /*27a0*/  IMAD R91, R0.reuse, R5, R91 ;  /* 0x00000005005b7224 */ /* 0x040fe200078e025b */
[----:B------:R-:W-:Y:S01]  /*27b0*/  ISETP.GT.U32.AND P4, PT, R0, R89, PT ;  /* 0x000000590000720c */ /* 0x000fe20003f84070 */
[----:B------:R-:W-:-:S03]  /*27c0*/  IMAD.HI.U32 R5, R4, R95, RZ ;  /* 0x0000005f04057227 */ /* 0x000fc600078e00ff */
[C---:B------:R-:W-:Y:S01]  /*27d0*/  ISETP.GT.U32.AND P6, PT, R0.reuse, R91, PT ;  /* 0x0000005b0000720c */ /* 0x040fe20003fc4070 */
[----:B------:R-:W-:Y:S02]  /*27e0*/  IMAD.MOV R5, RZ, RZ, -R5 ;  /* 0x000000ffff057224 */ /* 0x000fe400078e0a05 */
[----:B------:R-:W-:Y:S01]  /*27f0*/  @!P2 IMAD.MOV R77, RZ, RZ, -R77 ;  /* 0x000000ffff4da224 */ /* 0x000fe200078e0a4d */
[C---:B------:R-:W-:Y:S01]  /*2800*/  ISETP.GT.U32.AND P2, PT, R0.reuse, R87, PT ;  /* 0x000000570000720c */ /* 0x040fe20003f44070 */
[----:B------:R-:W-:Y:S02]  /*2810*/  IMAD R95, R0, R5, R95 ;  /* 0x00000005005f7224 */ /* 0x000fe400078e025f */
[--C-:B------:R-:W-:Y:S01]  /*2820*/  @!P0 IMAD.IADD R85, R85, 0x1, -R0.reuse ;  /* 0x0000000155558824 */ /* 0x100fe200078e0a00 */
[----:B------:R-:W-:Y:S01]  /*2830*/  ISETP.GE.AND P0, PT, R18, RZ, PT ;  /* 0x000000ff1200720c */ /* 0x000fe20003f06270 */
[--C-:B------:R-:W-:Y:S01]  /*2840*/  @!P5 IMAD.IADD R93, R93, 0x1, -R0.reuse ;  /* 0x000000015d5dd824 */ /* 0x100fe200078e0a00 */
[----:B------:R-:W-:Y:S01]  /*2850*/  ISETP.GE.AND P5, PT, R10, RZ, PT ;  /* 0x000000ff0a00720c */ /* 0x000fe20003fa6270 */
[----:B------:R-:W-:Y:S01]  /*2860*/  @!P4 IMAD.IADD R89, R89, 0x1, -R0 ;  /* 0x000000015959c824 */ /* 0x000fe200078e0a00 */
[C---:B------:R-:W-:Y:S01]  /*2870*/  ISETP.GT.U32.AND P4, PT, R0.reuse, R95, PT ;  /* 0x0000005f0000720c */ /* 0x040fe20003f84070 */
[----:B------:R-:W-:Y:S01]  /*2880*/  @!P3 IMAD.MOV R85, RZ, RZ, -R85 ;  /* 0x000000ffff55b224 */ /* 0x000fe200078e0a55 */
[----:B------:R-:W-:Y:S01]  /*2890*/  ISETP.GT.U32.AND P3, PT, R0, R93, PT ;  /* 0x0000005d0000720c */ /* 0x000fe20003f64070 */
[----:B------:R-:W-:Y:S01]  /*28a0*/  IMAD.HI.U32 R5, R4, R97, RZ ;  /* 0x0000006104057227 */ /* 0x000fe200078e00ff */
[----:B------:R-:W-:-:S02]  /*28b0*/  LOP3.LUT R10, R3, 0xc0, RZ, 0xfc, !PT ;  /* 0x000000c0030a7812 */ /* 0x000fc400078efcff */
[----:B------:R-:W-:Y:S01]  /*28c0*/  LOP3.LUT R18, R3, 0xd8, RZ, 0xfc, !PT ;  /* 0x000000d803127812 */ /* 0x000fe200078efcff */
[--C-:B------:R-:W-:Y:S01]  /*28d0*/  @!P2 IMAD.IADD R87, R87, 0x1, -R0.reuse ;  /* 0x000000015757a824 */ /* 0x100fe200078e0a00 */
[----:B------:R-:W-:Y:S01]  /*28e0*/  ISETP.GE.AND P2, PT, R12, RZ, PT ;  /* 0x000000ff0c00720c */ /* 0x000fe20003f46270 */
[----:B------:R-:W-:Y:S01]  /*28f0*/  IMAD.MOV R5, RZ, RZ, -R5 ;  /* 0x000000ffff057224 */ /* 0x000fe200078e0a05 */
[----:B------:R-:W-:Y:S01]  /*2900*/  IABS R103, R10 ;  /* 0x0000000a00677213 */ /* 0x000fe20000000000 */
[--C-:B------:R-:W-:Y:S01]  /*2910*/  @!P6 IMAD.IADD R91, R91, 0x1, -R0.reuse ;  /* 0x000000015b5be824 */ /* 0x100fe200078e0a00 */
[C---:B------:R-:W-:Y:S01]  /*2920*/  LOP3.LUT R12, R3.reuse, 0xc4, RZ, 0xfc, !PT ;  /* 0x000000c4030c7812 */ /* 0x040fe200078efcff */
[C---:B------:R-:W-:Y:S01]  /*2930*/  IMAD R97, R0.reuse, R5, R97 ;  /* 0x0000000500617224 */ /* 0x040fe200078e0261 */
[----:B------:R-:W-:Y:S01]  /*2940*/  LOP3.LUT R5, R3, 0xb8, RZ, 0xfc, !PT ;  /* 0x000000b803057812 */ /* 0x000fe200078efcff */
[--C-:B------:R-:W-:Y:S01]  /*2950*/  @!P4 IMAD.IADD R95, R95, 0x1, -R0.reuse ;  /* 0x000000015f5fc824 */ /* 0x100fe200078e0a00 */
[C---:B------:R-:W-:Y:S01]  /*2960*/  ISETP.GT.U32.AND P6, PT, R0.reuse, R91, PT ;  /* 0x0000005b0000720c */ /* 0x040fe20003fc4070 */
[----:B------:R-:W-:Y:S01]  /*2970*/  @!P3 IMAD.IADD R93, R93, 0x1, -R0 ;  /* 0x000000015d5db824 */ /* 0x000fe200078e0a00 */
[C---:B------:R-:W-:Y:S01]  /*2980*/  ISETP.GT.U32.AND P3, PT, R0.reuse, R97, PT ;  /* 0x000000610000720c */ /* 0x040fe20003f64070 */
[----:B------:R-:W-:Y:S01]  /*2990*/  @!P1 IMAD.MOV R87, RZ, RZ, -R87 ;  /* 0x000000ffff579224 */ /* 0x000fe200078e0a57 */
[----:B------:R-:W-:Y:S01]  /*29a0*/  ISETP.GT.U32.AND P4, PT, R0, R95, PT ;  /* 0x0000005f0000720c */ /* 0x000fe20003f84070 */
[----:B------:R-:W-:Y:S01]  /*29b0*/  @!P2 IMAD.MOV R89, RZ, RZ, -R89 ;  /* 0x000000ffff59a224 */ /* 0x000fe200078e0a59 */
[----:B------:R-:W-:Y:S01]  /*29c0*/  IABS R99, R5 ;  /* 0x0000000500637213 */ /* 0x000fe20000000000 */
[----:B------:R-:W-:Y:S01]  /*29d0*/  @!P0 IMAD.MOV R93, RZ, RZ, -R93 ;  /* 0x000000ffff5d8224 */ /* 0x000fe200078e0a5d */
[----:B------:R-:W-:-:S02]  /*29e0*/  ISETP.GE.AND P2, PT, R5, RZ, PT ;  /* 0x000000ff0500720c */ /* 0x000fc40003f46270 */
[----:B------:R-:W-:Y:S01]  /*29f0*/  ISETP.GE.AND P1, PT, R16, RZ, PT ;  /* 0x000000ff1000720c */ /* 0x000fe20003f26270 */
[----:B------:R-:W-:Y:S01]  /*2a00*/  IMAD.HI.U32 R5, R4, R99, RZ ;  /* 0x0000006304057227 */ /* 0x000fe200078e00ff */
[----:B------:R-:W-:Y:S02]  /*2a10*/  ISETP.GE.AND P0, PT, R10, RZ, PT ;  /* 0x000000ff0a00720c */ /* 0x000fe40003f06270 */
[----:B------:R-:W-:Y:S01]  /*2a20*/  IABS R105, R12 ;  /* 0x0000000c00697213 */ /* 0x000fe20000000000 */
[----:B------:R-:W-:Y:S01]  /*2a30*/  IMAD.MOV R10, RZ, RZ, -R5 ;  /* 0x000000ffff0a7224 */ /* 0x000fe200078e0a05 */
[----:B------:R-:W-:Y:S01]  /*2a40*/  LOP3.LUT R16, R3, 0xd4, RZ, 0xfc, !PT ;  /* 0x000000d403107812 */ /* 0x000fe200078efcff */
[--C-:B------:R-:W-:Y:S01]  /*2a50*/  @!P3 IMAD.IADD R97, R97, 0x1, -R0.reuse ;  /* 0x000000016161b824 */ /* 0x100fe200078e0a00 */
[----:B------:R-:W-:Y:S01]  /*2a60*/  IABS R111, R18 ;  /* 0x00000012006f7213 */ /* 0x000fe20000000000 */
[--C-:B------:R-:W-:Y:S01]  /*2a70*/  @!P4 IMAD.IADD R95, R95, 0x1, -R0.reuse ;  /* 0x000000015f5fc824 */ /* 0x100fe200078e0a00 */
[----:B------:R-:W-:Y:S01]  /*2a80*/  ISETP.GE.AND P4, PT, R12, RZ, PT ;  /* 0x000000ff0c00720c */ /* 0x000fe20003f86270 */
[C---:B------:R-:W-:Y:S01]  /*2a90*/  IMAD R99, R0.reuse, R10, R99 ;  /* 0x0000000a00637224 */ /* 0x040fe200078e0263 */
[C---:B------:R-:W-:Y:S01]  /*2aa0*/  ISETP.GT.U32.AND P3, PT, R0.reuse, R97, PT ;  /* 0x000000610000720c */ /* 0x040fe20003f64070 */
[----:B------:R-:W-:Y:S01]  /*2ab0*/  @!P6 IMAD.IADD R91, R91, 0x1, -R0 ;  /* 0x000000015b5be824 */ /* 0x000fe200078e0a00 */
[----:B------:R-:W-:Y:S01]  /*2ac0*/  ISETP.GE.AND P6, PT, R9, RZ, PT ;  /* 0x000000ff0900720c */ /* 0x000fe20003fc6270 */
[----:B------:R-:W-:Y:S01]  /*2ad0*/  @!P5 IMAD.MOV R95, RZ, RZ, -R95 ;  /* 0x000000ffff5fd224 */ /* 0x000fe200078e0a5f */
[----:B------:R-:W-:Y:S01]  /*2ae0*/  LOP3.LUT R9, R3, 0xbc, RZ, 0xfc, !PT ;  /* 0x000000bc03097812 */ /* 0x000fe200078efcff */
[----:B------:R-:W-:Y:S01]  /*2af0*/  @!P1 IMAD.MOV R91, RZ, RZ, -R91 ;  /* 0x000000ffff5b9224 */ /* 0x000fe200078e0a5b */
[----:B------:R-:W-:-:S02]  /*2b00*/  ISETP.GT.U32.AND P5, PT, R0, R99, PT ;  /* 0x000000630000720c */ /* 0x000fc40003fa4070 */
[----:B------:R-:W-:Y:S02]  /*2b10*/  ISETP.GE.AND P1, PT, R9, RZ, PT ;  /* 0x000000ff0900720c */ /* 0x000fe40003f26270 */
[----:B------:R-:W-:Y:S01]  /*2b20*/  IABS R101, R9 ;  /* 0x0000000900657213 */ /* 0x000fe20000000000 */
[----:B------:R-:W-:Y:S01]  /*2b30*/  IMAD.HI.U32 R9, R4, R103, RZ ;  /* 0x0000006704097227 */ /* 0x000fe200078e00ff */
[----:B------:R-:W-:Y:S02]  /*2b40*/  LOP3.LUT R12, R3, 0xcc, RZ, 0xfc, !PT ;  /* 0x000000cc030c7812 */ /* 0x000fe400078efcff */
[----:B------:R-:W-:Y:S01]  /*2b50*/  IABS R115, R16 ;  /* 0x0000001000737213 */ /* 0x000fe20000000000 */
[----:B------:R-:W-:Y:S01]  /*2b60*/  IMAD.MOV R9, RZ, RZ, -R9 ;  /* 0x000000ffff097224 */ /* 0x000fe200078e0a09 */
[----:B------:R-:W-:Y:S01]  /*2b70*/  IABS R109, R12 ;  /* 0x0000000c006d7213 */ /* 0x000fe20000000000 */
[----:B------:R-:W-:Y:S02]  /*2b80*/  @!P3 IMAD.IADD R97, R97, 0x1, -R0 ;  /* 0x000000016161b824 */ /* 0x000fe400078e0a00 */
[----:B------:R-:W-:-:S02]  /*2b90*/  IMAD R103, R0, R9, R103 ;  /* 0x0000000900677224 */ /* 0x000fc400078e0267 */
[----:B------:R-:W-:Y:S02]  /*2ba0*/  @!P5 IMAD.IADD R99, R99, 0x1, -R0 ;  /* 0x000000016363d824 */ /* 0x000fe400078e0a00 */
[----:B------:R-:W-:-:S03]  /*2bb0*/  IMAD.HI.U32 R5, R4, R101, RZ ;  /* 0x0000006504057227 */ /* 0x000fc600078e00ff */
[C---:B------:R-:W-:Y:S01]  /*2bc0*/  ISETP.GT.U32.AND P5, PT, R0.reuse, R99, PT ;  /* 0x000000630000720c */ /* 0x040fe20003fa4070 */
[----:B------:R-:W-:Y:S01]  /*2bd0*/  @!P6 IMAD.MOV R97, RZ, RZ, -R97 ;  /* 0x000000ffff61e224 */ /* 0x000fe200078e0a61 */
[----:B------:R-:W-:Y:S01]  /*2be0*/  ISETP.GT.U32.AND P6, PT, R0, R103, PT ;  /* 0x000000670000720c */ /* 0x000fe20003fc4070 */
[----:B------:R-:W-:Y:S02]  /*2bf0*/  IMAD.MOV R10, RZ, RZ, -R5 ;  /* 0x000000ffff0a7224 */ /* 0x000fe400078e0a05 */
[----:B------:R-:W-:-:S04]  /*2c00*/  IMAD.HI.U32 R5, R4, R105, RZ ;  /* 0x0000006904057227 */ /* 0x000fc800078e00ff */
[----:B------:R-:W-:Y:S02]  /*2c10*/  IMAD.MOV R5, RZ, RZ, -R5 ;  /* 0x000000ffff057224 */ /* 0x000fe400078e0a05 */
[C---:B------:R-:W-:Y:S01]  /*2c20*/  IMAD R101, R0.reuse, R10, R101 ;  /* 0x0000000a00657224 */ /* 0x040fe200078e0265 */
[----:B------:R-:W-:Y:S01]  /*2c30*/  LOP3.LUT R10, R3, 0xc8, RZ, 0xfc, !PT ;  /* 0x000000c8030a7812 */ /* 0x000fe200078efcff */
[C---:B------:R-:W-:Y:S02]  /*2c40*/  IMAD R105, R0.reuse, R5, R105 ;  /* 0x0000000500697224 */ /* 0x040fe400078e0269 */
[--C-:B------:R-:W-:Y:S01]  /*2c50*/  @!P6 IMAD.IADD R103, R103, 0x1, -R0.reuse ;  /* 0x000000016767e824 */ /* 0x100fe200078e0a00 */
[----:B------:R-:W-:Y:S01]  /*2c60*/  IABS R107, R10 ;  /* 0x0000000a006b7213 */ /* 0x000fe20000000000 */
[----:B------:R-:W-:Y:S01]  /*2c70*/  @!P5 IMAD.IADD R99, R99, 0x1, -R0 ;  /* 0x000000016363d824 */ /* 0x000fe200078e0a00 */
[----:B------:R-:W-:Y:S01]  /*2c80*/  ISETP.GT.U32.AND P5, PT, R0, R105, PT ;  /* 0x000000690000720c */ /* 0x000fe20003fa4070 */
[----:B------:R-:W-:Y:S01]  /*2c90*/  IMAD.HI.U32 R9, R4, R109, RZ ;  /* 0x0000006d04097227 */ /* 0x000fe200078e00ff */
[----:B------:R-:W-:-:S02]  /*2ca0*/  ISETP.GT.U32.AND P6, PT, R0, R103, PT ;  /* 0x000000670000720c */ /* 0x000fc40003fc4070 */
[----:B------:R-:W-:Y:S01]  /*2cb0*/  ISETP.GT.U32.AND P3, PT, R0, R101, PT ;  /* 0x000000650000720c */ /* 0x000fe20003f64070 */
[----:B------:R-:W-:Y:S02]  /*2cc0*/  IMAD.MOV R9, RZ, RZ, -R9 ;  /* 0x000000ffff097224 */ /* 0x000fe400078e0a09 */
[----:B------:R-:W-:-:S04]  /*2cd0*/  IMAD.HI.U32 R5, R4, R107, RZ ;  /* 0x0000006b04057227 */ /* 0x000fc800078e00ff */
[----:B------:R-:W-:Y:S02]  /*2ce0*/  IMAD R109, R0, R9, R109 ;  /* 0x00000009006d7224 */ /* 0x000fe400078e026d */
[--C-:B------:R-:W-:Y:S01]  /*2cf0*/  @!P5 IMAD.IADD R105, R105, 0x1, -R0.reuse ;  /* 0x000000016969d824 */ /* 0x100fe200078e0a00 */
[----:B------:R-:W-:Y:S01]  /*2d00*/  ISETP.GE.AND P5, PT, R10, RZ, PT ;  /* 0x000000ff0a00720c */ /* 0x000fe20003fa6270 */
[----:B------:R-:W-:Y:S01]  /*2d10*/  IMAD.MOV R5, RZ, RZ, -R5 ;  /* 0x000000ffff057224 */ /* 0x000fe200078e0a05 */
[----:B------:R-:W-:Y:S01]  /*2d20*/  LOP3.LUT R10, R3, 0xdc, RZ, 0xfc, !PT ;  /* 0x000000dc030a7812 */ /* 0x000fe200078efcff */
[--C-:B------:R-:W-:Y:S01]  /*2d30*/  @!P6 IMAD.IADD R103, R103, 0x1, -R0.reuse ;  /* 0x000000016767e824 */ /* 0x100fe200078e0a00 */
[C---:B------:R-:W-:Y:S01]  /*2d40*/  ISETP.GT.U32.AND P6, PT, R0.reuse, R109, PT ;  /* 0x0000006d0000720c */ /* 0x040fe20003fc4070 */
[----:B------:R-:W-:Y:S01]  /*2d50*/  @!P2 IMAD.MOV R99, RZ, RZ, -R99 ;  /* 0x000000ffff63a224 */ /* 0x000fe200078e0a63 */
[C---:B------:R-:W-:Y:S01]  /*2d60*/  ISETP.GT.U32.AND P2, PT, R0.reuse, R105, PT ;  /* 0x000000690000720c */ /* 0x040fe20003f44070 */
[----:B------:R-:W-:Y:S01]  /*2d70*/  IMAD R107, R0, R5, R107 ;  /* 0x00000005006b7224 */ /* 0x000fe200078e026b */
[----:B------:R-:W-:Y:S01]  /*2d80*/  IABS R119, R10 ;  /* 0x0000000a00777213 */ /* 0x000fe20000000000 */
[----:B------:R-:W-:-:S02]  /*2d90*/  @!P3 IMAD.IADD R101, R101, 0x1, -R0 ;  /* 0x000000016565b824 */ /* 0x000fc400078e0a00 */
[----:B------:R-:W-:-:S03]  /*2da0*/  IMAD.HI.U32 R5, R4, R113, RZ ;  /* 0x0000007104057227 */ /* 0x000fc600078e00ff */
[----:B------:R-:W-:Y:S01]  /*2db0*/  ISETP.GT.U32.AND P3, PT, R0, R101, PT ;  /* 0x000000650000720c */ /* 0x000fe20003f64070 */
[----:B------:R-:W-:-:S04]  /*2dc0*/  IMAD.HI.U32 R9, R4, R115, RZ ;  /* 0x0000007304097227 */ /* 0x000fc800078e00ff */
[----:B------:R-:W-:Y:S02]  /*2dd0*/  IMAD.MOV R5, RZ, RZ, -R5 ;  /* 0x000000ffff057224 */ /* 0x000fe400078e0a05 */
[----:B------:R-:W-:Y:S02]  /*2de0*/  IMAD.MOV R9, RZ, RZ, -R9 ;  /* 0x000000ffff097224 */ /* 0x000fe400078e0a09 */
[C---:B------:R-:W-:Y:S02]  /*2df0*/  IMAD R113, R0.reuse, R5, R113 ;  /* 0x0000000500717224 */ /* 0x040fe400078e0271 */
[--C-:B------:R-:W-:Y:S02]  /*2e00*/  @!P6 IMAD.IADD R109, R109, 0x1, -R0.reuse ;  /* 0x000000016d6de824 */ /* 0x100fe400078e0a00 */
[C---:B------:R-:W-:Y:S02]  /*2e10*/  IMAD R115, R0.reuse, R9, R115 ;  /* 0x0000000900737224 */ /* 0x040fe400078e0273 */
[----:B------:R-:W-:Y:S01]  /*2e20*/  @!P2 IMAD.IADD R105, R105, 0x1, -R0 ;  /* 0x000000016969a824 */ /* 0x000fe200078e0a00 */
[----:B------:R-:W-:Y:S01]  /*2e30*/  ISETP.GT.U32.AND P2, PT, R0, R113, PT ;  /* 0x000000710000720c */ /* 0x000fe20003f44070 */
[----:B------:R-:W-:Y:S01]  /*2e40*/  IMAD.HI.U32 R5, R4, R111, RZ ;  /* 0x0000006f04057227 */ /* 0x000fe200078e00ff */
[----:B------:R-:W-:-:S03]  /*2e50*/  ISETP.GT.U32.AND P6, PT, R0, R109, PT ;  /* 0x0000006d0000720c */ /* 0x000fc60003fc4070 */
[----:B------:R-:W-:Y:S01]  /*2e60*/  @!P4 IMAD.MOV R105, RZ, RZ, -R105 ;  /* 0x000000ffff69c224 */ /* 0x000fe200078e0a69 */
[C---:B------:R-:W-:Y:S01]  /*2e70*/  ISETP.GT.U32.AND P4, PT, R0.reuse, R115, PT ;  /* 0x000000730000720c */ /* 0x040fe20003f84070 */
[--C-:B------:R-:W-:Y:S01]  /*2e80*/  @!P3 IMAD.IADD R101, R101, 0x1, -R0.reuse ;  /* 0x000000016565b824 */ /* 0x100fe200078e0a00 */
[C---:B------:R-:W-:Y:S01]  /*2e90*/  ISETP.GT.U32.AND P3, PT, R0.reuse, R107, PT ;  /* 0x0000006b0000720c */ /* 0x040fe20003f64070 */
[----:B------:R-:W-:Y:S02]  /*2ea0*/  IMAD.MOV R5, RZ, RZ, -R5 ;  /* 0x000000ffff057224 */ /* 0x000fe400078e0a05 */
[----:B------:R-:W-:Y:S02]  /*2eb0*/  @!P1 IMAD.MOV R101, RZ, RZ, -R101 ;  /* 0x000000ffff659224 */ /* 0x000fe400078e0a65 */
[----:B------:R-:W-:Y:S02]  /*2ec0*/  IMAD R111, R0, R5, R111 ;  /* 0x00000005006f7224 */ /* 0x000fe400078e026f */
[--C-:B------:R-:W-:Y:S01]  /*2ed0*/  @!P2 IMAD.IADD R113, R113, 0x1, -R0.reuse ;  /* 0x000000017171a824 */ /* 0x100fe200078e0a00 */
[----:B------:R-:W-:Y:S01]  /*2ee0*/  ISETP.GE.AND P2, PT, R18, RZ, PT ;  /* 0x000000ff1200720c */ /* 0x000fe20003f46270 */
[--C-:B------:R-:W-:Y:S01]  /*2ef0*/  @!P6 IMAD.IADD R109, R109, 0x1, -R0.reuse ;  /* 0x000000016d6de824 */ /* 0x100fe200078e0a00 */
[C---:B------:R-:W-:Y:S01]  /*2f00*/  ISETP.GT.U32.AND P6, PT, R0.reuse, R111, PT ;  /* 0x0000006f0000720c */ /* 0x040fe20003fc4070 */
[--C-:B------:R-:W-:Y:S01]  /*2f10*/  @!P4 IMAD.IADD R115, R115, 0x1, -R0.reuse ;  /* 0x000000017373c824 */ /* 0x100fe200078e0a00 */
[----:B------:R-:W-:Y:S01]  /*2f20*/  ISETP.GT.U32.AND P4, PT, R0, R113, PT ;  /* 0x000000710000720c */ /* 0x000fe20003f84070 */
[----:B------:R-:W-:Y:S01]  /*2f30*/  @!P3 IMAD.IADD R107, R107, 0x1, -R0 ;  /* 0x000000016b6bb824 */ /* 0x000fe200078e0a00 */
[----:B------:R-:W-:Y:S01]  /*2f40*/  ISETP.GE.AND P3, PT, R12, RZ, PT ;  /* 0x000000ff0c00720c */ /* 0x000fe20003f66270 */
[----:B------:R-:W-:Y:S01]  /*2f50*/  IMAD.HI.U32 R5, R4, R119, RZ ;  /* 0x0000007704057227 */ /* 0x000fe200078e00ff */
[----:B------:R-:W-:-:S02]  /*2f60*/  LOP3.LUT R12, R3, 0xe0, RZ, 0xfc, !PT ;  /* 0x000000e0030c7812 */ /* 0x000fc400078efcff */
[----:B------:R-:W-:Y:S01]  /*2f70*/  ISETP.GT.U32.AND P1, PT, R0, R107, PT ;  /* 0x0000006b0000720c */ /* 0x000fe20003f24070 */
[----:B------:R-:W-:Y:S01]  /*2f80*/  IMAD.MOV R9, RZ, RZ, -R5 ;  /* 0x000000ffff097224 */ /* 0x000fe200078e0a05 */
[----:B------:R-:W-:Y:S01]  /*2f90*/  IABS R117, R12 ;  /* 0x0000000c00757213 */ /* 0x000fe20000000000 */
[----:B------:R-:W-:Y:S01]  /*2fa0*/  @!P0 IMAD.MOV R103, RZ, RZ, -R103 ;  /* 0x000000ffff678224 */ /* 0x000fe200078e0a67 */
[----:B------:R-:W-:Y:S01]  /*2fb0*/  ISETP.GE.AND P0, PT, R14, RZ, PT ;  /* 0x000000ff0e00720c */ /* 0x000fe20003f06270 */
        /* <DEDUP_REMOVED lines=8> */
[----:B------:R-:W-:Y:S01]  /*3040*/  LOP3.LUT R18, R3, 0x10c, RZ, 0xfc, !PT ;  /* 0x0000010c03127812 */ /* 0x000fe200078efcff */
[--C-:B------:R-:W-:Y:S01]  /*3050*/  @!P1 IMAD.IADD R107, R107, 0x1, -R0.reuse ;  /* 0x000000016b6b9824 */ /* 0x100fe200078e0a00 */
[----:B------:R-:W-:Y:S01]  /*3060*/  ISETP.GE.AND P1, PT, R16, RZ, PT ;  /* 0x000000ff1000720c */ /* 0x000fe20003f26270 */
[----:B------:R-:W-:Y:S01]  /*3070*/  IMAD.MOV R5, RZ, RZ, -R5 ;  /* 0x000000ffff057224 */ /* 0x000fe200078e0a05 */
[----:B------:R-:W-:Y:S01]  /*3080*/  LOP3.LUT R16, R3, 0xe8, RZ, 0xfc, !PT ;  /* 0x000000e803107812 */ /* 0x000fe200078efcff */
[----:B------:R-:W-:Y:S01]  /*3090*/  @!P5 IMAD.MOV R107, RZ, RZ, -R107 ;  /* 0x000000ffff6bd224 */ /* 0x000fe200078e0a6b */
[----:B------:R-:W-:Y:S01]  /*30a0*/  ISETP.GT.U32.AND P5, PT, R0, R111, PT ;  /* 0x0000006f0000720c */ /* 0x000fe20003fa4070 */
[--C-:B------:R-:W-:Y:S01]  /*30b0*/  @!P6 IMAD.IADD R115, R115, 0x1, -R0.reuse ;  /* 0x000000017373e824 */ /* 0x100fe200078e0a00 */
[----:B------:R-:W-:Y:S01]  /*30c0*/  ISETP.GE.AND P6, PT, R10, RZ, PT ;  /* 0x000000ff0a00720c */ /* 0x000fe20003fc6270 */
[----:B------:R-:W-:Y:S01]  /*30d0*/  IMAD R117, R0, R5, R117 ;  /* 0x0000000500757224 */ /* 0x000fe200078e0275 */
[----:B------:R-:W-:Y:S01]  /*30e0*/  LOP3.LUT R10, R3, 0xec, RZ, 0xfc, !PT ;  /* 0x000000ec030a7812 */ /* 0x000fe200078efcff */
[----:B------:R-:W-:Y:S01]  /*30f0*/  @!P4 IMAD.IADD R119, R119, 0x1, -R0 ;  /* 0x000000017777c824 */ /* 0x000fe200078e0a00 */
[----:B------:R-:W-:Y:S01]  /*3100*/  IABS R123, R16 ;  /* 0x00000010007b7213 */ /* 0x000fe20000000000 */
[----:B------:R-:W-:Y:S01]  /*3110*/  IMAD.HI.U32 R5, R4, R121, RZ ;  /* 0x0000007904057227 */ /* 0x000fe200078e00ff */
[----:B------:R-:W-:-:S02]  /*3120*/  IABS R125, R10 ;  /* 0x0000000a007d7213 */ /* 0x000fc40000000000 */
[----:B------:R-:W-:Y:S01]  /*3130*/  ISETP.GE.AND P4, PT, R12, RZ, PT ;  /* 0x000000ff0c00720c */ /* 0x000fe20003f86270 */
[----:B------:R-:W-:Y:S01]  /*3140*/  @!P3 IMAD.MOV R109, RZ, RZ, -R109 ;  /* 0x000000ffff6db224 */ /* 0x000fe200078e0a6d */
[C---:B------:R-:W-:Y:S01]  /*3150*/  ISETP.GT.U32.AND P3, PT, R0.reuse, R119, PT ;  /* 0x000000770000720c */ /* 0x040fe20003f64070 */
[----:B------:R-:W-:Y:S01]  /*3160*/  IMAD.MOV R5, RZ, RZ, -R5 ;  /* 0x000000ffff057224 */ /* 0x000fe200078e0a05 */
[----:B------:R-:W-:Y:S01]  /*3170*/  LOP3.LUT R12, R3, 0xf0, RZ, 0xfc, !PT ;  /* 0x000000f0030c7812 */ /* 0x000fe200078efcff */
[----:B------:R-:W-:Y:S01]  /*3180*/  @!P5 IMAD.IADD R111, R111, 0x1, -R0 ;  /* 0x000000016f6fd824 */ /* 0x000fe200078e0a00 */
[C---:B------:R-:W-:Y:S01]  /*3190*/  ISETP.GT.U32.AND P5, PT, R0.reuse, R117, PT ;  /* 0x000000750000720c */ /* 0x040fe20003fa4070 */
[----:B------:R-:W-:Y:S01]  /*31a0*/  IMAD R121, R0, R5, R121 ;  /* 0x0000000500797224 */ /* 0x000fe200078e0279 */
[----:B------:R-:W-:Y:S01]  /*31b0*/  IABS R127, R12 ;  /* 0x0000000c007f7213 */ /* 0x000fe20000000000 */
[----:B------:R-:W-:Y:S01]  /*31c0*/  IMAD.HI.U32 R5, R4, R125, RZ ;  /* 0x0000007d04057227 */ /* 0x000fe200078e00ff */
[----:B------:R-:W-:-:S03]  /*31d0*/  IABS R141, R18 ;  /* 0x00000012008d7213 */ /* 0x000fc60000000000 */
[----:B------:R-:W-:Y:S02]  /*31e0*/  IMAD.MOV R5, RZ, RZ, -R5 ;  /* 0x000000ffff057224 */ /* 0x000fe400078e0a05 */
[----:B------:R-:W-:-:S04]  /*31f0*/  IMAD.HI.U32 R9, R4, R123, RZ ;  /* 0x0000007b04097227 */ /* 0x000fc800078e00ff */
[--C-:B------:R-:W-:Y:S01]  /*3200*/  @!P3 IMAD.IADD R119, R119, 0x1, -R0.reuse ;  /* 0x000000017777b824 */ /* 0x100fe200078e0a00 */
[----:B------:R-:W-:Y:S01]  /*3210*/  ISETP.GE.AND P3, PT, R16, RZ, PT ;  /* 0x000000ff1000720c */ /* 0x000fe20003f66270 */
[C---:B------:R-:W-:Y:S01]  /*3220*/  IMAD R125, R0.reuse, R5, R125 ;  /* 0x00000005007d7224 */ /* 0x040fe200078e027d */
[----:B------:R-:W-:Y:S01]  /*3230*/  LOP3.LUT R16, R3, 0x108, RZ, 0xfc, !PT ;  /* 0x0000010803107812 */ /* 0x000fe200078efcff */
[----:B------:R-:W-:Y:S02]  /*3240*/  IMAD.MOV R9, RZ, RZ, -R9 ;  /* 0x000000ffff097224 */ /* 0x000fe400078e0a09 */
[----:B------:R-:W-:Y:S01]  /*3250*/  @!P0 IMAD.MOV R113, RZ, RZ, -R113 ;  /* 0x000000ffff718224 */ /* 0x000fe200078e0a71 */
[C---:B------:R-:W-:Y:S01]  /*3260*/  ISETP.GT.U32.AND P0, PT, R0.reuse, R121, PT ;  /* 0x000000790000720c */ /* 0x040fe20003f04070 */
[----:B------:R-:W-:Y:S01]  /*3270*/  @!P6 IMAD.MOV R119, RZ, RZ, -R119 ;  /* 0x000000ffff77e224 */ /* 0x000fe200078e0a77 */
[C---:B------:R-:W-:Y:S01]  /*3280*/  ISETP.GT.U32.AND P6, PT, R0.reuse, R125, PT ;  /* 0x0000007d0000720c */ /* 0x040fe20003fc4070 */
[----:B------:R-:W-:Y:S01]  /*3290*/  IMAD R123, R0, R9, R123 ;  /* 0x00000009007b7224 */ /* 0x000fe200078e027b */
[----:B------:R-:W-:Y:S01]  /*32a0*/  IABS R139, R16 ;  /* 0x00000010008b7213 */ /* 0x000fe20000000000 */
[----:B------:R-:W-:-:S02]  /*32b0*/  @!P5 IMAD.IADD R117, R117, 0x1, -R0 ;  /* 0x000000017575d824 */ /* 0x000fc400078e0a00 */
[----:B------:R-:W-:-:S03]  /*32c0*/  IMAD.HI.U32 R9, R4, R127, RZ ;  /* 0x0000007f04097227 */ /* 0x000fc600078e00ff */
[C---:B------:R-:W-:Y:S01]  /*32d0*/  ISETP.GT.U32.AND P5, PT, R0.reuse, R117, PT ;  /* 0x000000750000720c */ /* 0x040fe20003fa4070 */
[----:B------:R-:W-:Y:S02]  /*32e0*/  IMAD.MOV R9, RZ, RZ, -R9 ;  /* 0x000000ffff097224 */ /* 0x000fe400078e0a09 */
[----:B------:R-:W-:Y:S01]  /*32f0*/  @!P1 IMAD.MOV R115, RZ, RZ, -R115 ;  /* 0x000000ffff739224 */ /* 0x000fe200078e0a73 */
[C---:B------:R-:W-:Y:S01]  /*3300*/  ISETP.GT.U32.AND P1, PT, R0.reuse, R123, PT ;  /* 0x0000007b0000720c */ /* 0x040fe20003f24070 */
[C---:B------:R-:W-:Y:S01]  /*3310*/  IMAD R127, R0.reuse, R9, R127 ;  /* 0x00000009007f7224 */ /* 0x040fe200078e027f */
[----:B------:R-:W-:Y:S01]  /*3320*/  LOP3.LUT R9, R3, 0xf4, RZ, 0xfc, !PT ;  /* 0x000000f403097812 */ /* 0x000fe200078efcff */
[--C-:B------:R-:W-:Y:S02]  /*3330*/  @!P0 IMAD.IADD R121, R121, 0x1, -R0.reuse ;  /* 0x0000000179798824 */ /* 0x100fe400078e0a00 */
[--C-:B------:R-:W-:Y:S01]  /*3340*/  @!P6 IMAD.IADD R125, R125, 0x1, -R0.reuse ;  /* 0x000000017d7de824 */ /* 0x100fe200078e0a00 */
[----:B------:R-:W-:Y:S01]  /*3350*/  IABS R129, R9 ;  /* 0x0000000900817213 */ /* 0x000fe20000000000 */
[----:B------:R-:W-:Y:S01]  /*3360*/  @!P2 IMAD.MOV R111, RZ, RZ, -R111 ;  /* 0x000000ffff6fa224 */ /* 0x000fe200078e0a6f */
[C---:B------:R-:W-:Y:S01]  /*3370*/  ISETP.GT.U32.AND P0, PT, R0.reuse, R121, PT ;  /* 0x000000790000720c */ /* 0x040fe20003f04070 */
[----:B------:R-:W-:Y:S01]  /*3380*/  @!P5 IMAD.IADD R117, R117, 0x1, -R0 ;  /* 0x000000017575d824 */ /* 0x000fe200078e0a00 */
[----:B------:R-:W-:Y:S01]  /*3390*/  ISETP.GT.U32.AND P6, PT, R0, R125, PT ;  /* 0x0000007d0000720c */ /* 0x000fe20003fc4070 */
[----:B------:R-:W-:Y:S01]  /*33a0*/  IMAD.HI.U32 R5, R4, R129, RZ ;  /* 0x0000008104057227 */ /* 0x000fe200078e00ff */
[----:B------:R-:W-:-:S02]  /*33b0*/  ISETP.GE.AND P2, PT, R14, RZ, PT ;  /* 0x000000ff0e00720c */ /* 0x000fc40003f46270 */
[----:B------:R-:W-:Y:S01]  /*33c0*/  ISETP.GE.AND P5, PT, R10, RZ, PT ;  /* 0x000000ff0a00720c */ /* 0x000fe20003fa6270 */
[--C-:B------:R-:W-:Y:S01]  /*33d0*/  @!P1 IMAD.IADD R123, R123, 0x1, -R0.reuse ;  /* 0x000000017b7b9824 */ /* 0x100fe200078e0a00 */
[----:B------:R-:W-:Y:S01]  /*33e0*/  LOP3.LUT R10, R3, 0xf8, RZ, 0xfc, !PT ;  /* 0x000000f8030a7812 */ /* 0x000fe200078efcff */
[----:B------:R-:W-:Y:S01]  /*33f0*/  @!P4 IMAD.MOV R117, RZ, RZ, -R117 ;  /* 0x000000ffff75c224 */ /* 0x000fe200078e0a75 */
[C---:B------:R-:W-:Y:S01]  /*3400*/  ISETP.GT.U32.AND P4, PT, R0.reuse, R127, PT ;  /* 0x0000007f0000720c */ /* 0x040fe20003f84070 */
[----:B------:R-:W-:Y:S01]  /*3410*/  IMAD.MOV R5, RZ, RZ, -R5 ;  /* 0x000000ffff057224 */ /* 0x000fe200078e0a05 */
[----:B------:R-:W-:Y:S01]  /*3420*/  ISETP.GT.U32.AND P1, PT, R0, R123, PT ;  /* 0x0000007b0000720c */ /* 0x000fe20003f24070 */
[--C-:B------:R-:W-:Y:S01]  /*3430*/  @!P0 IMAD.IADD R121, R121, 0x1, -R0.reuse ;  /* 0x0000000179798824 */ /* 0x100fe200078e0a00 */
[----:B------:R-:W-:Y:S01]  /*3440*/  ISETP.GE.AND P0, PT, R12, RZ, PT ;  /* 0x000000ff0c00720c */ /* 0x000fe20003f06270 */
[C---:B------:R-:W-:Y:S01]  /*3450*/  IMAD R129, R0.reuse, R5, R129 ;  /* 0x0000000500817224 */ /* 0x040fe200078e0281 */
[----:B------:R-:W-:Y:S01]  /*3460*/  LOP3.LUT R12, R3, 0xfc, RZ, 0xfc, !PT ;  /* 0x000000fc030c7812 */ /* 0x000fe200078efcff */
[--C-:B------:R-:W-:Y:S01]  /*3470*/  @!P6 IMAD.IADD R125, R125, 0x1, -R0.reuse ;  /* 0x000000017d7de824 */ /* 0x100fe200078e0a00 */
[----:B------:R-:W-:Y:S01]  /*3480*/  IABS R131, R10 ;  /* 0x0000000a00837213 */ /* 0x000fe20000000000 */
[----:B------:R-:W-:Y:S01]  /*3490*/  @!P2 IMAD.MOV R121, RZ, RZ, -R121 ;  /* 0x000000ffff79a224 */ /* 0x000fe200078e0a79 */
[----:B------:R-:W-:Y:S01]  /*34a0*/  ISETP.GT.U32.AND P6, PT, R0, R129, PT ;  /* 0x000000810000720c */ /* 0x000fe20003fc4070 */
[----:B------:R-:W-:Y:S01]  /*34b0*/  @!P5 IMAD.MOV R125, RZ, RZ, -R125 ;  /* 0x000000ffff7dd224 */ /* 0x000fe200078e0a7d */
[----:B------:R-:W-:Y:S01]  /*34c0*/  IABS R133, R12 ;  /* 0x0000000c00857213 */ /* 0x000fe20000000000 */
[--C-:B------:R-:W-:Y:S01]  /*34d0*/  @!P4 IMAD.IADD R127, R127, 0x1, -R0.reuse ;  /* 0x000000017f7fc824 */ /* 0x100fe200078e0a00 */
[----:B------:R-:W-:Y:S01]  /*34e0*/  ISETP.GE.AND P2, PT, R10, RZ, PT ;  /* 0x000000ff0a00720c */ /* 0x000fe20003f46270 */
[----:B------:R-:W-:Y:S01]  /*34f0*/  @!P1 IMAD.IADD R123, R123, 0x1, -R0 ;  /* 0x000000017b7b9824 */ /* 0x000fe200078e0a00 */
[----:B------:R-:W-:Y:S01]  /*3500*/  ISETP.GE.AND P1, PT, R9, RZ, PT ;  /* 0x000000ff0900720c */ /* 0x000fe20003f26270 */
[----:B------:R-:W-:Y:S01]  /*3510*/  IMAD.HI.U32 R5, R4, R133, RZ ;  /* 0x0000008504057227 */ /* 0x000fe200078e00ff */
[----:B------:R-:W-:-:S02]  /*3520*/  ISETP.GT.U32.AND P4, PT, R0, R127, PT ;  /* 0x0000007f0000720c */ /* 0x000fc40003f84070 */
[C---:B------:R-:W-:Y:S01]  /*3530*/  LOP3.LUT R10, R3.reuse, 0x100, RZ, 0xfc, !PT ;  /* 0x00000100030a7812 */ /* 0x040fe200078efcff */
[----:B------:R-:W-:Y:S01]  /*3540*/  IMAD.HI.U32 R9, R4, R131, RZ ;  /* 0x0000008304097227 */ /* 0x000fe200078e00ff */
[----:B------:R-:W-:Y:S02]  /*3550*/  LOP3.LUT R14, R3, 0x104, RZ, 0xfc, !PT ;  /* 0x00000104030e7812 */ /* 0x000fe400078efcff */
[----:B------:R-:W-:Y:S01]  /*3560*/  IABS R135, R10 ;  /* 0x0000000a00877213 */ /* 0x000fe20000000000 */
[----:B------:R-:W-:Y:S01]  /*3570*/  @!P6 IMAD.IADD R129, R129, 0x1, -R0 ;  /* 0x000000018181e824 */ /* 0x000fe200078e0a00 */
[----:B------:R-:W-:Y:S01]  /*3580*/  IABS R137, R14 ;  /* 0x0000000e00897213 */ /* 0x000fe20000000000 */
[----:B------:R-:W-:Y:S02]  /*3590*/  IMAD.MOV R5, RZ, RZ, -R5 ;  /* 0x000000ffff057224 */ /* 0x000fe400078e0a05 */
[----:B------:R-:W-:Y:S02]  /*35a0*/  IMAD.MOV R9, RZ, RZ, -R9 ;  /* 0x000000ffff097224 */ /* 0x000fe400078e0a09 */
[----:B------:R-:W-:Y:S01]  /*35b0*/  @!P3 IMAD.MOV R123, RZ, RZ, -R123 ;  /* 0x000000ffff7bb224 */ /* 0x000fe200078e0a7b */
[C---:B------:R-:W-:Y:S01]  /*35c0*/  ISETP.GT.U32.AND P3, PT, R0.reuse, R129, PT ;  /* 0x000000810000720c */ /* 0x040fe20003f64070 */
[----:B------:R-:W-:-:S02]  /*35d0*/  IMAD R133, R0, R5, R133 ;  /* 0x0000000500857224 */ /* 0x000fc400078e0285 */
[----:B------:R-:W-:Y:S02]  /*35e0*/  IMAD R131, R0, R9, R131 ;  /* 0x0000000900837224 */ /* 0x000fe400078e0283 */
[----:B------:R-:W-:Y:S01]  /*35f0*/  IMAD.HI.U32 R5, R4, R135, RZ ;  /* 0x0000008704057227 */ /* 0x000fe200078e00ff */
[----:B------:R-:W-:-:S03]  /*3600*/  ISETP.GT.U32.AND P6, PT, R0, R133, PT ;  /* 0x000000850000720c */ /* 0x000fc60003fc4070 */
[--C-:B------:R-:W-:Y:S01]  /*3610*/  @!P4 IMAD.IADD R127, R127, 0x1, -R0.reuse ;  /* 0x000000017f7fc824 */ /* 0x100fe200078e0a00 */
[C---:B------:R-:W-:Y:S01]  /*3620*/  ISETP.GT.U32.AND P4, PT, R0.reuse, R131, PT ;  /* 0x000000830000720c */ /* 0x040fe20003f84070 */
[----:B------:R-:W-:Y:S02]  /*3630*/  IMAD.MOV R5, RZ, RZ, -R5 ;  /* 0x000000ffff057224 */ /* 0x000fe400078e0a05 */
[----:B------:R-:W-:Y:S02]  /*3640*/  @!P3 IMAD.IADD R129, R129, 0x1, -R0 ;  /* 0x000000018181b824 */ /* 0x000fe400078e0a00 */
[----:B------:R-:W-:Y:S02]  /*3650*/  IMAD R135, R0, R5, R135 ;  /* 0x0000000500877224 */ /* 0x000fe400078e0287 */
[----:B------:R-:W-:-:S03]  /*3660*/  IMAD.HI.U32 R5, R4, R139, RZ ;  /* 0x0000008b04057227 */ /* 0x000fc600078e00ff */
[----:B------:R-:W-:Y:S01]  /*3670*/  ISETP.GT.U32.AND P3, PT, R0, R135, PT ;  /* 0x000000870000720c */ /* 0x000fe20003f64070 */
[----:B------:R-:W-:Y:S02]  /*3680*/  IMAD.MOV R5, RZ, RZ, -R5 ;  /* 0x000000ffff057224 */ /* 0x000fe400078e0a05 */
[--C-:B------:R-:W-:Y:S01]  /*3690*/  @!P4 IMAD.IADD R131, R131, 0x1, -R0.reuse ;  /* 0x000000018383c824 */ /* 0x100fe200078e0a00 */
[----:B------:R-:W-:Y:S01]  /*36a0*/  ISETP.GE.AND P4, PT, R12, RZ, PT ;  /* 0x000000ff0c00720c */ /* 0x000fe20003f86270 */
[----:B------:R-:W-:Y:S01]  /*36b0*/  @!P6 IMAD.IADD R133, R133, 0x1, -R0 ;  /* 0x000000018585e824 */ /* 0x000fe200078e0a00 */
[----:B------:R-:W-:Y:S01]  /*36c0*/  LOP3.LUT R12, R3, 0x110, RZ, 0xfc, !PT ;  /* 0x00000110030c7812 */ /* 0x000fe200078efcff */
[C---:B------:R-:W-:Y:S01]  /*36d0*/  IMAD R139, R0.reuse, R5, R139 ;  /* 0x00000005008b7224 */ /* 0x040fe200078e028b */
[----:B------:R-:W-:Y:S01]  /*36e0*/  ISETP.GT.U32.AND P6, PT, R0, R131, PT ;  /* 0x000000830000720c */ /* 0x000fe20003fc4070 */
[----:B------:R-:W-:Y:S01]  /*36f0*/  IMAD.HI.U32 R9, R4, R137, RZ ;  /* 0x0000008904097227 */ /* 0x000fe200078e00ff */
[----:B------:R-:W-:-:S02]  /*3700*/  ISETP.GT.U32.AND P5, PT, R0, R133, PT ;  /* 0x000000850000720c */ /* 0x000fc40003fa4070 */
[----:B------:R-:W-:Y:S01]  /*3710*/  IABS R143, R12 ;  /* 0x0000000c008f7213 */ /* 0x000fe20000000000 */
[--C-:B------:R-:W-:Y:S01]  /*3720*/  @!P3 IMAD.IADD R135, R135, 0x1, -R0.reuse ;  /* 0x000000018787b824 */ /* 0x100fe200078e0a00 */
[C---:B------:R-:W-:Y:S01]  /*3730*/  ISETP.GT.U32.AND P3, PT, R0.reuse, R139, PT ;  /* 0x0000008b0000720c */ /* 0x040fe20003f64070 */
[----:B------:R-:W-:Y:S02]  /*3740*/  IMAD.MOV R9, RZ, RZ, -R9 ;  /* 0x000000ffff097224 */ /* 0x000fe400078e0a09 */
[----:B------:R-:W-:Y:S02]  /*3750*/  @!P1 IMAD.MOV R129, RZ, RZ, -R129 ;  /* 0x000000ffff819224 */ /* 0x000fe400078e0a81 */
[----:B------:R-:W-:Y:S02]  /*3760*/  IMAD R137, R0, R9, R137 ;  /* 0x0000000900897224 */ /* 0x000fe400078e0289 */
[----:B------:R-:W-:Y:S01]  /*3770*/  @!P6 IMAD.IADD R131, R131, 0x1, -R0 ;  /* 0x000000018383e824 */ /* 0x000fe200078e0a00 */
[----:B------:R-:W-:Y:S01]  /*3780*/  ISETP.GE.AND P6, PT, R14, RZ, PT ;  /* 0x000000ff0e00720c */ /* 0x000fe20003fc6270 */
[----:B------:R-:W-:Y:S01]  /*3790*/  IMAD.HI.U32 R9, R4, R141, RZ ;  /* 0x0000008d04097227 */ /* 0x000fe200078e00ff */
[----:B------:R-:W-:-:S02]  /*37a0*/  ISETP.GT.U32.AND P1, PT, R0, R137, PT ;  /* 0x000000890000720c */ /* 0x000fc40003f24070 */
[----:B------:R-:W-:Y:S01]  /*37b0*/  LOP3.LUT R14, R3, 0x114, RZ, 0xfc, !PT ;  /* 0x00000114030e7812 */ /* 0x000fe200078efcff */
[----:B------:R-:W-:Y:S01]  /*37c0*/  @!P2 IMAD.MOV R131, RZ, RZ, -R131 ;  /* 0x000000ffff83a224 */ /* 0x000fe200078e0a83 */
[----:B------:R-:W-:Y:S01]  /*37d0*/  ISETP.GT.U32.AND P2, PT, R0, R135, PT ;  /* 0x000000870000720c */ /* 0x000fe20003f44070 */
[----:B------:R-:W-:Y:S01]  /*37e0*/  @!P3 IMAD.IADD R139, R139, 0x1, -R0 ;  /* 0x000000018b8bb824 */ /* 0x000fe200078e0a00 */
[----:B------:R-:W-:Y:S01]  /*37f0*/  IABS R145, R14 ;  /* 0x0000000e00917213 */ /* 0x000fe20000000000 */
[----:B------:R-:W-:Y:S02]  /*3800*/  IMAD.MOV R9, RZ, RZ, -R9 ;  /* 0x000000ffff097224 */ /* 0x000fe400078e0a09 */
[----:B------:R-:W-:Y:S01]  /*3810*/  IMAD.HI.U32 R5, R4, R143, RZ ;  /* 0x0000008f04057227 */ /* 0x000fe200078e00ff */
[----:B------:R-:W-:-:S03]  /*3820*/  ISETP.GT.U32.AND P3, PT, R0, R139, PT ;  /* 0x0000008b0000720c */ /* 0x000fc60003f64070 */
[--C-:B------:R-:W-:Y:S01]  /*3830*/  @!P5 IMAD.IADD R133, R133, 0x1, -R0.reuse ;  /* 0x000000018585d824 */ /* 0x100fe200078e0a00 */
[----:B------:R-:W-:Y:S01]  /*3840*/  ISETP.GE.AND P5, PT, R16, RZ, PT ;  /* 0x000000ff1000720c */ /* 0x000fe20003fa6270 */
[C---:B------:R-:W-:Y:S01]  /*3850*/  IMAD R141, R0.reuse, R9, R141 ;  /* 0x00000009008d7224 */ /* 0x040fe200078e028d */
[----:B------:R-:W-:Y:S01]  /*3860*/  LOP3.LUT R16, R3, 0x118, RZ, 0xfc, !PT ;  /* 0x0000011803107812 */ /* 0x000fe200078efcff */
[--C-:B------:R-:W-:Y:S02]  /*3870*/  @!P1 IMAD.IADD R137, R137, 0x1, -R0.reuse ;  /* 0x0000000189899824 */ /* 0x100fe400078e0a00 */
[----:B------:R-:W-:Y:S01]  /*3880*/  IMAD.MOV R5, RZ, RZ, -R5 ;  /* 0x000000ffff057224 */ /* 0x000fe200078e0a05 */
[----:B------:R-:W-:Y:S01]  /*3890*/  IABS R147, R16 ;  /* 0x0000001000937213 */ /* 0x000fe20000000000 */
[--C-:B------:R-:W-:Y:S01]  /*38a0*/  @!P2 IMAD.IADD R135, R135, 0x1, -R0.reuse ;  /* 0x000000018787a824 */ /* 0x100fe200078e0a00 */
[C---:B------:R-:W-:Y:S01]  /*38b0*/  ISETP.GT.U32.AND P1, PT, R0.reuse, R137, PT ;  /* 0x000000890000720c */ /* 0x040fe20003f24070 */
[C---:B------:R-:W-:Y:S01]  /*38c0*/  IMAD R143, R0.reuse, R5, R143 ;  /* 0x00000005008f7224 */ /* 0x040fe200078e028f */
[----:B------:R-:W-:Y:S01]  /*38d0*/  ISETP.GT.U32.AND P2, PT, R0, R141, PT ;  /* 0x0000008d0000720c */ /* 0x000fe20003f44070 */
[----:B------:R-:W-:-:S02]  /*38e0*/  @!P3 IMAD.IADD R139, R139, 0x1, -R0 ;  /* 0x000000018b8bb824 */ /* 0x000fc400078e0a00 */
[----:B------:R-:W-:Y:S01]  /*38f0*/  IMAD.HI.U32 R9, R4, R147, RZ ;  /* 0x0000009304097227 */ /* 0x000fe200078e00ff */
[----:B------:R-:W-:-:S03]  /*3900*/  ISETP.GT.U32.AND P3, PT, R0, R143, PT ;  /* 0x0000008f0000720c */ /* 0x000fc60003f64070 */
[----:B------:R-:W-:Y:S02]  /*3910*/  IMAD.MOV R9, RZ, RZ, -R9 ;  /* 0x000000ffff097224 */ /* 0x000fe400078e0a09 */
[----:B------:R-:W-:Y:S01]  /*3920*/  @!P0 IMAD.MOV R127, RZ, RZ, -R127 ;  /* 0x000000ffff7f8224 */ /* 0x000fe200078e0a7f */
[----:B------:R-:W-:Y:S01]  /*3930*/  ISETP.GE.AND P0, PT, R10, RZ, PT ;  /* 0x000000ff0a00720c */ /* 0x000fe20003f06270 */
[--C-:B------:R-:W-:Y:S01]  /*3940*/  @!P1 IMAD.IADD R137, R137, 0x1, -R0.reuse ;  /* 0x0000000189899824 */ /* 0x100fe200078e0a00 */
[----:B------:R-:W-:Y:S01]  /*3950*/  ISETP.GE.AND P1, PT, R18, RZ, PT ;  /* 0x000000ff1200720c */ /* 0x000fe20003f26270 */
[--C-:B------:R-:W-:Y:S01]  /*3960*/  @!P2 IMAD.IADD R141, R141, 0x1, -R0.reuse ;  /* 0x000000018d8da824 */ /* 0x100fe200078e0a00 */
[----:B------:R-:W-:Y:S01]  /*3970*/  ISETP.GE.AND P2, PT, R12, RZ, PT ;  /* 0x000000ff0c00720c */ /* 0x000fe20003f46270 */
[C---:B------:R-:W-:Y:S01]  /*3980*/  IMAD R147, R0.reuse, R9, R147 ;  /* 0x0000000900937224 */ /* 0x040fe200078e0293 */
[----:B------:R-:W-:Y:S01]  /*3990*/  LOP3.LUT R12, R3, 0x120, RZ, 0xfc, !PT ;  /* 0x00000120030c7812 */ /* 0x000fe200078efcff */
[----:B------:R-:W-:Y:S01]  /*39a0*/  @!P3 IMAD.IADD R143, R143, 0x1, -R0 ;  /* 0x000000018f8fb824 */ /* 0x000fe200078e0a00 */
[C---:B------:R-:W-:Y:S01]  /*39b0*/  ISETP.GT.U32.AND P3, PT, R0.reuse, R141, PT ;  /* 0x0000008d0000720c */ /* 0x040fe20003f64070 */
[----:B------:R-:W-:Y:S01]  /*39c0*/  @!P6 IMAD.MOV R137, RZ, RZ, -R137 ;  /* 0x000000ffff89e224 */ /* 0x000fe200078e0a89 */
[----:B------:R-:W-:Y:S01]  /*39d0*/  ISETP.GT.U32.AND P6, PT, R0, R147, PT ;  /* 0x000000930000720c */ /* 0x000fe20003fc4070 */
[----:B------:R-:W-:Y:S01]  /*39e0*/  IMAD.HI.U32 R10, R4, R149, RZ ;  /* 0x00000095040a7227 */ /* 0x000fe200078e00ff */
[----:B------:R-:W-:-:S02]  /*39f0*/  IABS R153, R12 ;  /* 0x0000000c00997213 */ /* 0x000fc40000000000 */
[----:B------:R-:W-:Y:S01]  /*3a00*/  LOP3.LUT R18, R3, 0x150, RZ, 0xfc, !PT ;  /* 0x0000015003127812 */ /* 0x000fe200078efcff */
[----:B------:R-:W-:-:S03]  /*3a10*/  IMAD.HI.U32 R5, R4, R145, RZ ;  /* 0x0000009104057227 */ /* 0x000fc600078e00ff */
[----:B------:R-:W-:Y:S01]  /*3a20*/  IABS R173, R18 ;  /* 0x0000001200ad7213 */ /* 0x000fe20000000000 */
[----:B------:R-:W-:Y:S02]  /*3a30*/  IMAD.MOV R10, RZ, RZ, -R10 ;  /* 0x000000ffff0a7224 */ /* 0x000fe400078e0a0a */
[----:B------:R-:W-:Y:S02]  /*3a40*/  IMAD.MOV R5, RZ, RZ, -R5 ;  /* 0x000000ffff057224 */ /* 0x000fe400078e0a05 */
[C---:B------:R-:W-:Y:S01]  /*3a50*/  IMAD R149, R0.reuse, R10, R149 ;  /* 0x0000000a00957224 */ /* 0x040fe200078e0295 */
[----:B------:R-:W-:Y:S01]  /*3a60*/  LOP3.LUT R10, R3, 0x124, RZ, 0xfc, !PT ;  /* 0x00000124030a7812 */ /* 0x000fe200078efcff */
[----:B------:R-:W-:Y:S01]  /*3a70*/  @!P4 IMAD.MOV R133, RZ, RZ, -R133 ;  /* 0x000000ffff85c224 */ /* 0x000fe200078e0a85 */
[C---:B------:R-:W-:Y:S01]  /*3a80*/  ISETP.GT.U32.AND P4, PT, R0.reuse, R143, PT ;  /* 0x0000008f0000720c */ /* 0x040fe20003f84070 */
[C---:B------:R-:W-:Y:S01]  /*3a90*/  IMAD R145, R0.reuse, R5, R145 ;  /* 0x0000000500917224 */ /* 0x040fe200078e0291 */
[----:B------:R-:W-:Y:S01]  /*3aa0*/  IABS R151, R10 ;  /* 0x0000000a00977213 */ /* 0x000fe20000000000 */
[--C-:B------:R-:W-:Y:S01]  /*3ab0*/  @!P3 IMAD.IADD R141, R141, 0x1, -R0.reuse ;  /* 0x000000018d8db824 */ /* 0x100fe200078e0a00 */
[----:B------:R-:W-:Y:S01]  /*3ac0*/  ISETP.GT.U32.AND P3, PT, R0, R149, PT ;  /* 0x000000950000720c */ /* 0x000fe20003f64070 */
[----:B------:R-:W-:-:S02]  /*3ad0*/  @!P6 IMAD.IADD R147, R147, 0x1, -R0 ;  /* 0x000000019393e824 */ /* 0x000fc400078e0a00 */
[----:B------:R-:W-:-:S04]  /*3ae0*/  IMAD.HI.U32 R5, R4, R153, RZ ;  /* 0x0000009904057227 */ /* 0x000fc800078e00ff */
[----:B------:R-:W-:Y:S01]  /*3af0*/  @!P1 IMAD.MOV R141, RZ, RZ, -R141 ;  /* 0x000000ffff8d9224 */ /* 0x000fe200078e0a8d */
[----:B------:R-:W-:Y:S01]  /*3b00*/  ISETP.GT.U32.AND P1, PT, R0, R147, PT ;  /* 0x000000930000720c */ /* 0x000fe20003f24070 */
        /* <DEDUP_REMOVED lines=9> */
[C---:B------:R-:W-:Y:S01]  /*3ba0*/  IMAD R151, R0.reuse, R5, R151 ;  /* 0x0000000500977224 */ /* 0x040fe200078e0297 */
[----:B------:R-:W-:Y:S01]  /*3bb0*/  IABS R157, R16 ;  /* 0x00000010009d7213 */ /* 0x000fe20000000000 */
[----:B------:R-:W-:Y:S01]  /*3bc0*/  @!P2 IMAD.MOV R143, RZ, RZ, -R143 ;  /* 0x000000ffff8fa224 */ /* 0x000fe200078e0a8f */
[C---:B------:R-:W-:Y:S01]  /*3bd0*/  ISETP.GT.U32.AND P2, PT, R0.reuse, R153, PT ;  /* 0x000000990000720c */ /* 0x040fe20003f44070 */
[--C-:B------:R-:W-:Y:S01]  /*3be0*/  @!P1 IMAD.IADD R147, R147, 0x1, -R0.reuse ;  /* 0x0000000193939824 */ /* 0x100fe200078e0a00 */
[----:B------:R-:W-:Y:S01]  /*3bf0*/  ISETP.GT.U32.AND P1, PT, R0, R151, PT ;  /* 0x000000970000720c */ /* 0x000fe20003f24070 */
[----:B------:R-:W-:-:S02]  /*3c00*/  @!P3 IMAD.IADD R149, R149, 0x1, -R0 ;  /* 0x000000019595b824 */ /* 0x000fc400078e0a00 */
[----:B------:R-:W-:Y:S01]  /*3c10*/  @!P5 IMAD.MOV R139, RZ, RZ, -R139 ;  /* 0x000000ffff8bd224 */ /* 0x000fe200078e0a8b */
[----:B------:R-:W-:Y:S01]  /*3c20*/  ISETP.GE.AND P5, PT, R14, RZ, PT ;  /* 0x000000ff0e00720c */ /* 0x000fe20003fa6270 */
[----:B------:R-:W-:Y:S01]  /*3c30*/  IMAD.HI.U32 R9, R4, R157, RZ ;  /* 0x0000009d04097227 */ /* 0x000fe200078e00ff */
[----:B------:R-:W-:Y:S02]  /*3c40*/  ISETP.GT.U32.AND P3, PT, R0, R149, PT ;  /* 0x000000950000720c */ /* 0x000fe40003f64070 */
[----:B------:R-:W-:Y:S01]  /*3c50*/  LOP3.LUT R14, R3, 0x128, RZ, 0xfc, !PT ;  /* 0x00000128030e7812 */ /* 0x000fe200078efcff */
[--C-:B------:R-:W-:Y:S01]  /*3c60*/  @!P0 IMAD.IADD R145, R145, 0x1, -R0.reuse ;  /* 0x0000000191918824 */ /* 0x100fe200078e0a00 */
[----:B------:R-:W-:Y:S01]  /*3c70*/  ISETP.GE.AND P0, PT, R20, RZ, PT ;  /* 0x000000ff1400720c */ /* 0x000fe20003f06270 */
[--C-:B------:R-:W-:Y:S01]  /*3c80*/  @!P2 IMAD.IADD R153, R153, 0x1, -R0.reuse ;  /* 0x000000019999a824 */ /* 0x100fe200078e0a00 */
[----:B------:R-:W-:Y:S01]  /*3c90*/  IABS R155, R14 ;  /* 0x0000000e009b7213 */ /* 0x000fe20000000000 */
[----:B------:R-:W-:Y:S01]  /*3ca0*/  @!P1 IMAD.IADD R151, R151, 0x1, -R0 ;  /* 0x0000000197979824 */ /* 0x000fe200078e0a00 */
[C---:B------:R-:W-:Y:S01]  /*3cb0*/  ISETP.GT.U32.AND P6, PT, R0.reuse, R145, PT ;  /* 0x000000910000720c */ /* 0x040fe20003fc4070 */
[----:B------:R-:W-:Y:S01]  /*3cc0*/  IMAD.MOV R9, RZ, RZ, -R9 ;  /* 0x000000ffff097224 */ /* 0x000fe200078e0a09 */
[----:B------:R-:W-:Y:S01]  /*3cd0*/  ISETP.GT.U32.AND P1, PT, R0, R153, PT ;  /* 0x000000990000720c */ /* 0x000fe20003f24070 */
[----:B------:R-:W-:Y:S01]  /*3ce0*/  IMAD.HI.U32 R5, R4, R155, RZ ;  /* 0x0000009b04057227 */ /* 0x000fe200078e00ff */
[----:B------:R-:W-:-:S02]  /*3cf0*/  ISETP.GE.AND P2, PT, R14, RZ, PT ;  /* 0x000000ff0e00720c */ /* 0x000fc40003f46270 */
[----:B------:R-:W-:Y:S01]  /*3d00*/  LOP3.LUT R14, R3, 0x13c, RZ, 0xfc, !PT ;  /* 0x0000013c030e7812 */ /* 0x000fe200078efcff */
[--C-:B------:R-:W-:Y:S01]  /*3d10*/  @!P3 IMAD.IADD R149, R149, 0x1, -R0.reuse ;  /* 0x000000019595b824 */ /* 0x100fe200078e0a00 */
[----:B------:R-:W-:Y:S01]  /*3d20*/  ISETP.GE.AND P3, PT, R10, RZ, PT ;  /* 0x000000ff0a00720c */ /* 0x000fe20003f66270 */
[C---:B------:R-:W-:Y:S01]  /*3d30*/  IMAD R157, R0.reuse, R9, R157 ;  /* 0x00000009009d7224 */ /* 0x040fe200078e029d */
[----:B------:R-:W-:Y:S01]  /*3d40*/  LOP3.LUT R10, R3, 0x130, RZ, 0xfc, !PT ;  /* 0x00000130030a7812 */ /* 0x000fe200078efcff */
[----:B------:R-:W-:Y:S01]  /*3d50*/  IMAD.MOV R5, RZ, RZ, -R5 ;  /* 0x000000ffff057224 */ /* 0x000fe200078e0a05 */
[----:B------:R-:W-:Y:S01]  /*3d60*/  IABS R165, R14 ;  /* 0x0000000e00a57213 */ /* 0x000fe20000000000 */
[--C-:B------:R-:W-:Y:S01]  /*3d70*/  @!P6 IMAD.IADD R145, R145, 0x1, -R0.reuse ;  /* 0x000000019191e824 */ /* 0x100fe200078e0a00 */
[----:B------:R-:W-:Y:S01]  /*3d80*/  IABS R159, R10 ;  /* 0x0000000a009f7213 */ /* 0x000fe20000000000 */
[----:B------:R-:W-:Y:S01]  /*3d90*/  @!P1 IMAD.IADD R153, R153, 0x1, -R0 ;  /* 0x0000000199999824 */ /* 0x000fe200078e0a00 */
[C---:B------:R-:W-:Y:S01]  /*3da0*/  ISETP.GT.U32.AND P1, PT, R0.reuse, R157, PT ;  /* 0x0000009d0000720c */ /* 0x040fe20003f24070 */
[----:B------:R-:W-:Y:S01]  /*3db0*/  @!P5 IMAD.MOV R145, RZ, RZ, -R145 ;  /* 0x000000ffff91d224 */ /* 0x000fe200078e0a91 */
[C---:B------:R-:W-:Y:S01]  /*3dc0*/  ISETP.GT.U32.AND P5, PT, R0.reuse, R151, PT ;  /* 0x000000970000720c */ /* 0x040fe20003fa4070 */
[----:B------:R-:W-:Y:S01]  /*3dd0*/  IMAD R155, R0, R5, R155 ;  /* 0x00000005009b7224 */ /* 0x000fe200078e029b */
[----:B------:R-:W-:Y:S01]  /*3de0*/  ISETP.GE.AND P6, PT, R12, RZ, PT ;  /* 0x000000ff0c00720c */ /* 0x000fe20003fc6270 */
[----:B------:R-:W-:Y:S01]  /*3df0*/  IMAD.HI.U32 R5, R4, R159, RZ ;  /* 0x0000009f04057227 */ /* 0x000fe200078e00ff */
[----:B------:R-:W-:-:S02]  /*3e00*/  LOP3.LUT R12, R3, 0x138, RZ, 0xfc, !PT ;  /* 0x00000138030c7812 */ /* 0x000fc400078efcff */
[C---:B------:R-:W-:Y:S01]  /*3e10*/  LOP3.LUT R20, R3.reuse, 0x158, RZ, 0xfc, !PT ;  /* 0x0000015803147812 */ /* 0x040fe200078efcff */
[----:B------:R-:W-:Y:S01]  /*3e20*/  IMAD.MOV R5, RZ, RZ, -R5 ;  /* 0x000000ffff057224 */ /* 0x000fe200078e0a05 */
[----:B------:R-:W-:Y:S01]  /*3e30*/  IABS R163, R12 ;  /* 0x0000000c00a37213 */ /* 0x000fe20000000000 */
[----:B------:R-:W-:Y:S01]  /*3e40*/  @!P4 IMAD.MOV R147, RZ, RZ, -R147 ;  /* 0x000000ffff93c224 */ /* 0x000fe200078e0a93 */
[C---:B------:R-:W-:Y:S01]  /*3e50*/  ISETP.GT.U32.AND P4, PT, R0.reuse, R155, PT ;  /* 0x0000009b0000720c */ /* 0x040fe20003f84070 */
        /* <DEDUP_REMOVED lines=10> */
[----:B------:R-:W-:Y:S01]  /*3f00*/  @!P3 IMAD.MOV R151, RZ, RZ, -R151 ;  /* 0x000000ffff97b224 */ /* 0x000fe200078e0a97 */
[----:B------:R-:W-:Y:S01]  /*3f10*/  ISETP.GE.AND P6, PT, R5, RZ, PT ;  /* 0x000000ff0500720c */ /* 0x000fe20003fc6270 */
[----:B------:R-:W-:Y:S01]  /*3f20*/  IMAD.HI.U32 R5, R4, R161, RZ ;  /* 0x000000a104057227 */ /* 0x000fe200078e00ff */
[----:B------:R-:W-:-:S02]  /*3f30*/  ISETP.GT.U32.AND P3, PT, R0, R159, PT ;  /* 0x0000009f0000720c */ /* 0x000fc40003f64070 */
[----:B------:R-:W-:Y:S01]  /*3f40*/  ISETP.GE.AND P5, PT, R10, RZ, PT ;  /* 0x000000ff0a00720c */ /* 0x000fe20003fa6270 */
[----:B------:R-:W-:Y:S01]  /*3f50*/  IMAD.MOV R5, RZ, RZ, -R5 ;  /* 0x000000ffff057224 */ /* 0x000fe200078e0a05 */
[----:B------:R-:W-:Y:S01]  /*3f60*/  LOP3.LUT R16, R3, 0x14c, RZ, 0xfc, !PT ;  /* 0x0000014c03107812 */ /* 0x000fe200078efcff */
[--C-:B------:R-:W-:Y:S02]  /*3f70*/  @!P4 IMAD.IADD R155, R155, 0x1, -R0.reuse ;  /* 0x000000019b9bc824 */ /* 0x100fe400078e0a00 */
[--C-:B------:R-:W-:Y:S01]  /*3f80*/  @!P1 IMAD.IADD R157, R157, 0x1, -R0.reuse ;  /* 0x000000019d9d9824 */ /* 0x100fe200078e0a00 */
[----:B------:R-:W-:Y:S01]  /*3f90*/  ISETP.GE.AND P1, PT, R14, RZ, PT ;  /* 0x000000ff0e00720c */ /* 0x000fe20003f26270 */
[C---:B------:R-:W-:Y:S01]  /*3fa0*/  IMAD R161, R0.reuse, R5, R161 ;  /* 0x0000000500a17224 */ /* 0x040fe200078e02a1 */
[C---:B------:R-:W-:Y:S01]  /*3fb0*/  ISETP.GT.U32.AND P4, PT, R0.reuse, R155, PT ;  /* 0x0000009b0000720c */ /* 0x040fe20003f84070 */
[----:B------:R-:W-:Y:S01]  /*3fc0*/  @!P0 IMAD.MOV R157, RZ, RZ, -R157 ;  /* 0x000000ffff9d8224 */ /* 0x000fe200078e0a9d */
[----:B------:R-:W-:Y:S01]  /*3fd0*/  LOP3.LUT R5, R3, 0x140, RZ, 0xfc, !PT ;  /* 0x0000014003057812 */ /* 0x000fe200078efcff */
[----:B------:R-:W-:Y:S01]  /*3fe0*/  @!P3 IMAD.IADD R159, R159, 0x1, -R0 ;  /* 0x000000019f9fb824 */ /* 0x000fe200078e0a00 */
[----:B------:R-:W-:Y:S01]  /*3ff0*/  ISETP.GT.U32.AND P0, PT, R0, R161, PT ;  /* 0x000000a10000720c */ /* 0x000fe20003f04070 */
[----:B------:R-:W-:Y:S01]  /*4000*/  IMAD.HI.U32 R9, R4, R163, RZ ;  /* 0x000000a304097227 */ /* 0x000fe200078e00ff */
[----:B------:R-:W-:-:S02]  /*4010*/  IABS R167, R5 ;  /* 0x0000000500a77213 */ /* 0x000fc40000000000 */
[----:B------:R-:W-:Y:S01]  /*4020*/  ISETP.GT.U32.AND P3, PT, R0, R159, PT ;  /* 0x0000009f0000720c */ /* 0x000fe20003f64070 */
[----:B------:R-:W-:Y:S01]  /*4030*/  IMAD.MOV R9, RZ, RZ, -R9 ;  /* 0x000000ffff097224 */ /* 0x000fe200078e0a09 */
[----:B------:R-:W-:Y:S01]  /*4040*/  LOP3.LUT R14, R3, 0x148, RZ, 0xfc, !PT ;  /* 0x00000148030e7812 */ /* 0x000fe200078efcff */
[----:B------:R-:W-:Y:S01]  /*4050*/  IMAD.HI.U32 R10, R4, R165, RZ ;  /* 0x000000a5040a7227 */ /* 0x000fe200078e00ff */
[----:B------:R-:W-:Y:S02]  /*4060*/  IABS R177, R16 ;  /* 0x0000001000b17213 */ /* 0x000fe40000000000 */
[----:B------:R-:W-:Y:S01]  /*4070*/  IABS R171, R14 ;  /* 0x0000000e00ab7213 */ /* 0x000fe20000000000 */
[--C-:B------:R-:W-:Y:S01]  /*4080*/  @!P4 IMAD.IADD R155, R155, 0x1, -R0.reuse ;  /* 0x000000019b9bc824 */ /* 0x100fe200078e0a00 */
[----:B------:R-:W-:Y:S01]  /*4090*/  ISETP.GE.AND P4, PT, R12, RZ, PT ;  /* 0x000000ff0c00720c */ /* 0x000fe20003f86270 */
[----:B------:R-:W-:Y:S01]  /*40a0*/  IMAD R163, R0, R9, R163 ;  /* 0x0000000900a37224 */ /* 0x000fe200078e02a3 */
[----:B------:R-:W-:Y:S01]  /*40b0*/  LOP3.LUT R12, R3, 0x144, RZ, 0xfc, !PT ;  /* 0x00000144030c7812 */ /* 0x000fe200078efcff */
[----:B------:R-:W-:-:S02]  /*40c0*/  @!P0 IMAD.IADD R161, R161, 0x1, -R0 ;  /* 0x00000001a1a18824 */ /* 0x000fc400078e0a00 */
[----:B------:R-:W-:Y:S01]  /*40d0*/  @!P2 IMAD.MOV R155, RZ, RZ, -R155 ;  /* 0x000000ffff9ba224 */ /* 0x000fe200078e0a9b */
[----:B------:R-:W-:Y:S01]  /*40e0*/  ISETP.GE.AND P2, PT, R5, RZ, PT ;  /* 0x000000ff0500720c */ /* 0x000fe20003f46270 */
[----:B------:R-:W-:Y:S01]  /*40f0*/  @!P3 IMAD.IADD R159, R159, 0x1, -R0 ;  /* 0x000000019f9fb824 */ /* 0x000fe200078e0a00 */
[C---:B------:R-:W-:Y:S01]  /*4100*/  ISETP.GT.U32.AND P3, PT, R0.reuse, R163, PT ;  /* 0x000000a30000720c */ /* 0x040fe20003f64070 */
[----:B------:R-:W-:Y:S01]  /*4110*/  IMAD.MOV R10, RZ, RZ, -R10 ;  /* 0x000000ffff0a7224 */ /* 0x000fe200078e0a0a */
[----:B------:R-:W-:Y:S01]  /*4120*/  ISETP.GT.U32.AND P0, PT, R0, R161, PT ;  /* 0x000000a10000720c */ /* 0x000fe20003f04070 */
[----:B------:R-:W-:Y:S01]  /*4130*/  IMAD.HI.U32 R5, R4, R167, RZ ;  /* 0x000000a704057227 */ /* 0x000fe200078e00ff */
[----:B------:R-:W-:-:S03]  /*4140*/  IABS R169, R12 ;  /* 0x0000000c00a97213 */ /* 0x000fc60000000000 */
[C---:B------:R-:W-:Y:S02]  /*4150*/  IMAD R165, R0.reuse, R10, R165 ;  /* 0x0000000a00a57224 */ /* 0x040fe400078e02a5 */
[----:B------:R-:W-:Y:S02]  /*4160*/  IMAD.MOV R5, RZ, RZ, -R5 ;  /* 0x000000ffff057224 */ /* 0x000fe400078e0a05 */
[----:B------:R-:W-:Y:S01]  /*4170*/  @!P5 IMAD.MOV R159, RZ, RZ, -R159 ;  /* 0x000000ffff9fd224 */ /* 0x000fe200078e0a9f */
[C---:B------:R-:W-:Y:S01]  /*4180*/  ISETP.GT.U32.AND P5, PT, R0.reuse, R165, PT ;  /* 0x000000a50000720c */ /* 0x040fe20003fa4070 */
[C---:B------:R-:W-:Y:S02]  /*4190*/  IMAD R167, R0.reuse, R5, R167 ;  /* 0x0000000500a77224 */ /* 0x040fe400078e02a7 */
[--C-:B------:R-:W-:Y:S02]  /*41a0*/  @!P3 IMAD.IADD R163, R163, 0x1, -R0.reuse ;  /* 0x00000001a3a3b824 */ /* 0x100fe400078e0a00 */
[----:B------:R-:W-:Y:S01]  /*41b0*/  @!P0 IMAD.IADD R161, R161, 0x1, -R0 ;  /* 0x00000001a1a18824 */ /* 0x000fe200078e0a00 */
[----:B------:R-:W-:Y:S01]  /*41c0*/  ISETP.GT.U32.AND P0, PT, R0, R167, PT ;  /* 0x000000a70000720c */ /* 0x000fe20003f04070 */
[----:B------:R-:W-:Y:S01]  /*41d0*/  IMAD.HI.U32 R9, R4, R169, RZ ;  /* 0x000000a904097227 */ /* 0x000fe200078e00ff */
[----:B------:R-:W-:-:S03]  /*41e0*/  ISETP.GT.U32.AND P3, PT, R0, R163, PT ;  /* 0x000000a30000720c */ /* 0x000fc60003f64070 */
[----:B------:R-:W-:-:S04]  /*41f0*/  IMAD.HI.U32 R10, R4, R171, RZ ;  /* 0x000000ab040a7227 */ /* 0x000fc800078e00ff */
[----:B------:R-:W-:Y:S02]  /*4200*/  IMAD.MOV R9, RZ, RZ, -R9 ;  /* 0x000000ffff097224 */ /* 0x000fe400078e0a09 */
[----:B------:R-:W-:Y:S02]  /*4210*/  @!P5 IMAD.IADD R165, R165, 0x1, -R0 ;  /* 0x00000001a5a5d824 */ /* 0x000fe400078e0a00 */
[----:B------:R-:W-:Y:S02]  /*4220*/  IMAD.MOV R10, RZ, RZ, -R10 ;  /* 0x000000ffff0a7224 */ /* 0x000fe400078e0a0a */
[C---:B------:R-:W-:Y:S02]  /*4230*/  IMAD R169, R0.reuse, R9, R169 ;  /* 0x0000000900a97224 */ /* 0x040fe400078e02a9 */
[----:B------:R-:W-:Y:S01]  /*4240*/  @!P0 IMAD.IADD R167, R167, 0x1, -R0 ;  /* 0x00000001a7a78824 */ /* 0x000fe200078e0a00 */
[----:B------:R-:W-:Y:S01]  /*4250*/  ISETP.GT.U32.AND P0, PT, R0, R165, PT ;  /* 0x000000a50000720c */ /* 0x000fe20003f04070 */
[----:B------:R-:W-:-:S04]  /*4260*/  IMAD.HI.U32 R5, R4, R177, RZ ;  /* 0x000000b104057227 */ /* 0x000fc800078e00ff */
[C---:B------:R-:W-:Y:S01]  /*4270*/  IMAD R171, R0.reuse, R10, R171 ;  /* 0x0000000a00ab7224 */ /* 0x040fe200078e02ab */
[----:B------:R-:W-:Y:S01]  /*4280*/  LOP3.LUT R10, R3, 0x154, RZ, 0xfc, !PT ;  /* 0x00000154030a7812 */ /* 0x000fe200078efcff */
[----:B------:R-:W-:Y:S01]  /*4290*/  @!P3 IMAD.IADD R163, R163, 0x1, -R0 ;  /* 0x00000001a3a3b824 */ /* 0x000fe200078e0a00 */
[C---:B------:R-:W-:Y:S01]  /*42a0*/  ISETP.GT.U32.AND P3, PT, R0.reuse, R169, PT ;  /* 0x000000a90000720c */ /* 0x040fe20003f64070 */
[----:B------:R-:W-:Y:S01]  /*42b0*/  IMAD.MOV R5, RZ, RZ, -R5 ;  /* 0x000000ffff057224 */ /* 0x000fe200078e0a05 */
[----:B------:R-:W-:Y:S01]  /*42c0*/  ISETP.GT.U32.AND P5, PT, R0, R171, PT ;  /* 0x000000ab0000720c */ /* 0x000fe20003fa4070 */
[----:B------:R-:W-:Y:S01]  /*42d0*/  IMAD.HI.U32 R9, R4, R173, RZ ;  /* 0x000000ad04097227 */ /* 0x000fe200078e00ff */
[----:B------:R-:W-:-:S03]  /*42e0*/  IABS R175, R10 ;  /* 0x0000000a00af7213 */ /* 0x000fc60000000000 */
[C---:B------:R-:W-:Y:S02]  /*42f0*/  IMAD R177, R0.reuse, R5, R177 ;  /* 0x0000000500b17224 */ /* 0x040fe400078e02b1 */
[--C-:B------:R-:W-:Y:S02]  /*4300*/  @!P0 IMAD.IADD R165, R165, 0x1, -R0.reuse ;  /* 0x00000001a5a58824 */ /* 0x100fe400078e0a00 */
[----:B------:R-:W-:Y:S01]  /*4310*/  IMAD.MOV R9, RZ, RZ, -R9 ;  /* 0x000000ffff097224 */ /* 0x000fe200078e0a09 */
[C---:B------:R-:W-:Y:S01]  /*4320*/  ISETP.GT.U32.AND P0, PT, R0.reuse, R177, PT ;  /* 0x000000b10000720c */ /* 0x040fe20003f04070 */
[--C-:B------:R-:W-:Y:S01]  /*4330*/  @!P3 IMAD.IADD R169, R169, 0x1, -R0.reuse ;  /* 0x00000001a9a9b824 */ /* 0x100fe200078e0a00 */
[C---:B------:R-:W-:Y:S01]  /*4340*/  ISETP.GT.U32.AND P3, PT, R0.reuse, R167, PT ;  /* 0x000000a70000720c */ /* 0x040fe20003f64070 */
[----:B------:R-:W-:Y:S02]  /*4350*/  @!P5 IMAD.IADD R171, R171, 0x1, -R0 ;  /* 0x00000001ababd824 */ /* 0x000fe400078e0a00 */
[----:B------:R-:W-:-:S02]  /*4360*/  IMAD R173, R0, R9, R173 ;  /* 0x0000000900ad7224 */ /* 0x000fc400078e02ad */
[----:B------:R-:W-:Y:S01]  /*4370*/  IMAD.HI.U32 R5, R4, R175, RZ ;  /* 0x000000af04057227 */ /* 0x000fe200078e00ff */
[----:B------:R-:W-:-:S03]  /*4380*/  ISETP.GT.U32.AND P5, PT, R0, R171, PT ;  /* 0x000000ab0000720c */ /* 0x000fc60003fa4070 */
[----:B------:R-:W-:-:S04]  /*4390*/  IMAD.HI.U32 R9, R4, R181, RZ ;  /* 0x000000b504097227 */ /* 0x000fc800078e00ff */
[--C-:B------:R-:W-:Y:S01]  /*43a0*/  @!P0 IMAD.IADD R177, R177, 0x1, -R0.reuse ;  /* 0x00000001b1b18824 */ /* 0x100fe200078e0a00 */
[----:B------:R-:W-:Y:S01]  /*43b0*/  ISETP.GE.AND P0, PT, R14, RZ, PT ;  /* 0x000000ff0e00720c */ /* 0x000fe20003f06270 */
[--C-:B------:R-:W-:Y:S01]  /*43c0*/  @!P3 IMAD.IADD R167, R167, 0x1, -R0.reuse ;  /* 0x00000001a7a7b824 */ /* 0x100fe200078e0a00 */
[C---:B------:R-:W-:Y:S01]  /*43d0*/  ISETP.GT.U32.AND P3, PT, R0.reuse, R173, PT ;  /* 0x000000ad0000720c */ /* 0x040fe20003f64070 */
[----:B------:R-:W-:Y:S01]  /*43e0*/  IMAD.MOV R5, RZ, RZ, -R5 ;  /* 0x000000ffff057224 */ /* 0x000fe200078e0a05 */
[----:B------:R-:W-:Y:S01]  /*43f0*/  LOP3.LUT R14, R3, 0x174, RZ, 0xfc, !PT ;  /* 0x00000174030e7812 */ /* 0x000fe200078efcff */
[----:B------:R-:W-:Y:S02]  /*4400*/  IMAD.MOV R9, RZ, RZ, -R9 ;  /* 0x000000ffff097224 */ /* 0x000fe400078e0a09 */
[----:B------:R-:W-:Y:S01]  /*4410*/  @!P6 IMAD.MOV R161, RZ, RZ, -R161 ;  /* 0x000000ffffa1e224 */ /* 0x000fe200078e0aa1 */
[C---:B------:R-:W-:Y:S01]  /*4420*/  ISETP.GT.U32.AND P6, PT, R0.reuse, R169, PT ;  /* 0x000000a90000720c */ /* 0x040fe20003fc4070 */
[----:B------:R-:W-:Y:S01]  /*4430*/  IMAD R175, R0, R5, R175 ;  /* 0x0000000500af7224 */ /* 0x000fe200078e02af */
[----:B------:R-:W-:Y:S01]  /*4440*/  IABS R197, R14 ;  /* 0x0000000e00c57213 */ /* 0x000fe20000000000 */
[----:B------:R-:W-:-:S02]  /*4450*/  @!P5 IMAD.IADD R171, R171, 0x1, -R0 ;  /* 0x00000001ababd824 */ /* 0x000fc400078e0a00 */
[C---:B------:R-:W-:Y:S01]  /*4460*/  IMAD R181, R0.reuse, R9, R181 ;  /* 0x0000000900b57224 */ /* 0x040fe200078e02b5 */
[C---:B------:R-:W-:Y:S01]  /*4470*/  ISETP.GT.U32.AND P5, PT, R0.reuse, R175, PT ;  /* 0x000000af0000720c */ /* 0x040fe20003fa4070 */
[----:B------:R-:W-:Y:S01]  /*4480*/  @!P4 IMAD.MOV R163, RZ, RZ, -R163 ;  /* 0x000000ffffa3c224 */ /* 0x000fe200078e0aa3 */
[C---:B------:R-:W-:Y:S01]  /*4490*/  ISETP.GT.U32.AND P4, PT, R0.reuse, R177, PT ;  /* 0x000000b10000720c */ /* 0x040fe20003f84070 */
[----:B------:R-:W-:Y:S01]  /*44a0*/  @!P0 IMAD.MOV R171, RZ, RZ, -R171 ;  /* 0x000000ffffab8224 */ /* 0x000fe200078e0aab */
[----:B------:R-:W-:Y:S01]  /*44b0*/  ISETP.GT.U32.AND P0, PT, R0, R181, PT ;  /* 0x000000b50000720c */ /* 0x000fe20003f04070 */
[--C-:B------:R-:W-:Y:S01]  /*44c0*/  @!P3 IMAD.IADD R173, R173, 0x1, -R0.reuse ;  /* 0x00000001adadb824 */ /* 0x100fe200078e0a00 */
[----:B------:R-:W-:Y:S01]  /*44d0*/  ISETP.GE.AND P3, PT, R16, RZ, PT ;  /* 0x000000ff1000720c */ /* 0x000fe20003f66270 */
[----:B------:R-:W-:Y:S01]  /*44e0*/  IMAD.HI.U32 R5, R4, R179, RZ ;  /* 0x000000b304057227 */ /* 0x000fe200078e00ff */
[C---:B------:R-:W-:Y:S02]  /*44f0*/  LOP3.LUT R9, R3.reuse, 0x168, RZ, 0xfc, !PT ;  /* 0x0000016803097812 */ /* 0x040fe400078efcff */
[----:B------:R-:W-:Y:S01]  /*4500*/  LOP3.LUT R16, R3, 0x17c, RZ, 0xfc, !PT ;  /* 0x0000017c03107812 */ /* 0x000fe200078efcff */
[--C-:B------:R-:W-:Y:S01]  /*4510*/  @!P6 IMAD.IADD R169, R169, 0x1, -R0.reuse ;  /* 0x00000001a9a9e824 */ /* 0x100fe200078e0a00 */
[----:B------:R-:W-:Y:S01]  /*4520*/  ISETP.GE.AND P6, PT, R12, RZ, PT ;  /* 0x000000ff0c00720c */ /* 0x000fe20003fc6270 */
[----:B------:R-:W-:Y:S01]  /*4530*/  IMAD.MOV R5, RZ, RZ, -R5 ;  /* 0x000000ffff057224 */ /* 0x000fe200078e0a05 */
[----:B------:R-:W-:Y:S01]  /*4540*/  LOP3.LUT R12, R3, 0x160, RZ, 0xfc, !PT ;  /* 0x00000160030c7812 */ /* 0x000fe200078efcff */
[--C-:B------:R-:W-:Y:S01]  /*4550*/  @!P5 IMAD.IADD R175, R175, 0x1, -R0.reuse ;  /* 0x00000001afafd824 */ /* 0x100fe200078e0a00 */
[----:B------:R-:W-:Y:S01]  /*4560*/  IABS R185, R9 ;  /* 0x0000000900b97213 */ /* 0x000fe20000000000 */
[C---:B------:R-:W-:Y:S01]  /*4570*/  IMAD R179, R0.reuse, R5, R179 ;  /* 0x0000000500b37224 */ /* 0x040fe200078e02b3 */
[----:B------:R-:W-:Y:S01]  /*4580*/  IABS R183, R12 ;  /* 0x0000000c00b77213 */ /* 0x000fe20000000000 */
[--C-:B------:R-:W-:Y:S01]  /*4590*/  @!P4 IMAD.IADD R177, R177, 0x1, -R0.reuse ;  /* 0x00000001b1b1c824 */ /* 0x100fe200078e0a00 */
[----:B------:R-:W-:Y:S01]  /*45a0*/  ISETP.GT.U32.AND P5, PT, R0, R175, PT ;  /* 0x000000af0000720c */ /* 0x000fe20003fa4070 */
[----:B------:R-:W-:Y:S01]  /*45b0*/  @!P0 IMAD.IADD R181, R181, 0x1, -R0 ;  /* 0x00000001b5b58824 */ /* 0x000fe200078e0a00 */
[----:B------:R-:W-:Y:S01]  /*45c0*/  ISETP.GE.AND P4, PT, R10, RZ, PT ;  /* 0x000000ff0a00720c */ /* 0x000fe20003f86270 */
[----:B------:R-:W-:Y:S01]  /*45d0*/  @!P2 IMAD.MOV R167, RZ, RZ, -R167 ;  /* 0x000000ffffa7a224 */ /* 0x000fe200078e0aa7 */
[C---:B------:R-:W-:Y:S01]  /*45e0*/  ISETP.GT.U32.AND P2, PT, R0.reuse, R179, PT ;  /* 0x000000b30000720c */ /* 0x040fe20003f44070 */
[----:B------:R-:W-:Y:S01]  /*45f0*/  @!P3 IMAD.MOV R177, RZ, RZ, -R177 ;  /* 0x000000ffffb1b224 */ /* 0x000fe200078e0ab1 */
[----:B------:R-:W-:Y:S01]  /*4600*/  ISETP.GT.U32.AND P3, PT, R0, R181, PT ;  /* 0x000000b50000720c */ /* 0x000fe20003f64070 */
[----:B------:R-:W-:Y:S01]  /*4610*/  IMAD.HI.U32 R5, R4, R183, RZ ;  /* 0x000000b704057227 */ /* 0x000fe200078e00ff */
[----:B------:R-:W-:-:S02]  /*4620*/  LOP3.LUT R10, R3, 0x16c, RZ, 0xfc, !PT ;  /* 0x0000016c030a7812 */ /* 0x000fc400078efcff */
[----:B------:R-:W-:Y:S01]  /*4630*/  IABS R193, R16 ;  /* 0x0000001000c17213 */ /* 0x000fe20000000000 */
[----:B------:R-:W-:Y:S01]  /*4640*/  IMAD.MOV R5, RZ, RZ, -R5 ;  /* 0x000000ffff057224 */ /* 0x000fe200078e0a05 */
[----:B------:R-:W-:Y:S01]  /*4650*/  IABS R189, R10 ;  /* 0x0000000a00bd7213 */ /* 0x000fe20000000000 */
[----:B------:R-:W-:Y:S01]  /*4660*/  @!P1 IMAD.MOV R165, RZ, RZ, -R165 ;  /* 0x000000ffffa59224 */ /* 0x000fe200078e0aa5 */
[C---:B------:R-:W-:Y:S01]  /*4670*/  ISETP.GT.U32.AND P1, PT, R0.reuse, R173, PT ;  /* 0x000000ad0000720c */ /* 0x040fe20003f24070 */
[----:B------:R-:W-:Y:S01]  /*4680*/  IMAD R183, R0, R5, R183 ;  /* 0x0000000500b77224 */ /* 0x000fe200078e02b7 */
[----:B------:R-:W-:Y:S01]  /*4690*/  LOP3.LUT R5, R3, 0x164, RZ, 0xfc, !PT ;  /* 0x0000016403057812 */ /* 0x000fe200078efcff */
[----:B------:R-:W-:Y:S01]  /*46a0*/  @!P6 IMAD.MOV R169, RZ, RZ, -R169 ;  /* 0x000000ffffa9e224 */ /* 0x000fe200078e0aa9 */
[----:B------:R-:W-:Y:S01]  /*46b0*/  ISETP.GE.AND P6, PT, R18, RZ, PT ;  /* 0x000000ff1200720c */ /* 0x000fe20003fc6270 */
[--C-:B------:R-:W-:Y:S01]  /*46c0*/  @!P2 IMAD.IADD R179, R179, 0x1, -R0.reuse ;  /* 0x00000001b3b3a824 */ /* 0x100fe200078e0a00 */
[----:B------:R-:W-:Y:S01]  /*46d0*/  IABS R187, R5 ;  /* 0x0000000500bb7213 */ /* 0x000fe20000000000 */
[--C-:B------:R-:W-:Y:S01]  /*46e0*/  @!P5 IMAD.IADD R175, R175, 0x1, -R0.reuse ;  /* 0x00000001afafd824 */ /* 0x100fe200078e0a00 */
[----:B------:R-:W-:Y:S01]  /*46f0*/  ISETP.GE.AND P5, PT, R22, RZ, PT ;  /* 0x000000ff1600720c */ /* 0x000fe20003fa6270 */
[--C-:B------:R-:W-:Y:S01]  /*4700*/  @!P3 IMAD.IADD R181, R181, 0x1, -R0.reuse ;  /* 0x00000001b5b5b824 */ /* 0x100fe200078e0a00 */
[C---:B------:R-:W-:Y:S01]  /*4710*/  ISETP.GT.U32.AND P3, PT, R0.reuse, R183, PT ;  /* 0x000000b70000720c */ /* 0x040fe20003f64070 */
[----:B------:R-:W-:Y:S01]  /*4720*/  @!P4 IMAD.MOV R175, RZ, RZ, -R175 ;  /* 0x000000ffffafc224 */ /* 0x000fe200078e0aaf */
[----:B------:R-:W-:Y:S01]  /*4730*/  ISETP.GT.U32.AND P0, PT, R0, R179, PT ;  /* 0x000000b30000720c */ /* 0x000fe20003f04070 */
[----:B------:R-:W-:Y:S01]  /*4740*/  @!P1 IMAD.IADD R173, R173, 0x1, -R0 ;  /* 0x00000001adad9824 */ /* 0x000fe200078e0a00 */
[----:B------:R-:W-:Y:S01]  /*4750*/  ISETP.GE.AND P4, PT, R9, RZ, PT ;  /* 0x000000ff0900720c */ /* 0x000fe20003f86270 */
[----:B------:R-:W-:Y:S01]  /*4760*/  IMAD.HI.U32 R9, R4, R185, RZ ;  /* 0x000000b904097227 */ /* 0x000fe200078e00ff */
[----:B------:R-:W-:-:S02]  /*4770*/  ISETP.GE.AND P2, PT, R12, RZ, PT ;  /* 0x000000ff0c00720c */ /* 0x000fc40003f46270 */
[----:B------:R-:W-:Y:S01]  /*4780*/  LOP3.LUT R12, R3, 0x170, RZ, 0xfc, !PT ;  /* 0x00000170030c7812 */ /* 0x000fe200078efcff */
[----:B------:R-:W-:Y:S01]  /*4790*/  IMAD.MOV R9, RZ, RZ, -R9 ;  /* 0x000000ffff097224 */ /* 0x000fe200078e0a09 */
[----:B------:R-:W-:Y:S01]  /*47a0*/  ISETP.GE.AND P1, PT, R20, RZ, PT ;  /* 0x000000ff1400720c */ /* 0x000fe20003f26270 */
[----:B------:R-:W-:Y:S01]  /*47b0*/  @!P6 IMAD.MOV R173, RZ, RZ, -R173 ;  /* 0x000000ffffade224 */ /* 0x000fe200078e0aad */
[----:B------:R-:W-:Y:S01]  /*47c0*/  ISETP.GE.AND P6, PT, R5, RZ, PT ;  /* 0x000000ff0500720c */ /* 0x000fe20003fc6270 */
[----:B------:R-:W-:Y:S01]  /*47d0*/  IMAD R185, R0, R9, R185 ;  /* 0x0000000900b97224 */ /* 0x000fe200078e02b9 */
[----:B------:R-:W-:Y:S01]  /*47e0*/  IABS R191, R12 ;  /* 0x0000000c00bf7213 */ /* 0x000fe20000000000 */
[----:B------:R-:W-:Y:S01]  /*47f0*/  @!P3 IMAD.IADD R183, R183, 0x1, -R0 ;  /* 0x00000001b7b7b824 */ /* 0x000fe200078e0a00 */
[C---:B------:R-:W-:Y:S01]  /*4800*/  LOP3.LUT R18, R3.reuse, 0x180, RZ, 0xfc, !PT ;  /* 0x0000018003127812 */ /* 0x040fe200078efcff */
[----:B------:R-:W-:Y:S01]  /*4810*/  IMAD.HI.U32 R5, R4, R187, RZ ;  /* 0x000000bb04057227 */ /* 0x000fe200078e00ff */
[----:B------:R-:W-:-:S02]  /*4820*/  LOP3.LUT R20, R3, 0x184, RZ, 0xfc, !PT ;  /* 0x0000018403147812 */ /* 0x000fc400078efcff */
[----:B------:R-:W-:Y:S01]  /*4830*/  ISETP.GT.U32.AND P3, PT, R0, R183, PT ;  /* 0x000000b70000720c */ /* 0x000fe20003f64070 */
[----:B------:R-:W-:Y:S01]  /*4840*/  @!P0 IMAD.IADD R179, R179, 0x1, -R0 ;  /* 0x00000001b3b38824 */ /* 0x000fe200078e0a00 */
[----:B------:R-:W-:Y:S01]  /*4850*/  ISETP.GE.AND P0, PT, R10, RZ, PT ;  /* 0x000000ff0a00720c */ /* 0x000fe20003f06270 */
[----:B------:R-:W-:Y:S01]  /*4860*/  @!P5 IMAD.MOV R181, RZ, RZ, -R181 ;  /* 0x000000ffffb5d224 */ /* 0x000fe200078e0ab5 */
[----:B------:R-:W-:Y:S01]  /*4870*/  ISETP.GT.U32.AND P5, PT, R0, R185, PT ;  /* 0x000000b90000720c */ /* 0x000fe20003fa4070 */
[----:B------:R-:W-:Y:S01]  /*4880*/  IMAD.MOV R10, RZ, RZ, -R5 ;  /* 0x000000ffff0a7224 */ /* 0x000fe200078e0a05 */
[----:B------:R-:W-:Y:S01]  /*4890*/  IABS R199, R18 ;  /* 0x0000001200c77213 */ /* 0x000fe20000000000 */
[----:B------:R-:W-:Y:S01]  /*48a0*/  IMAD.HI.U32 R5, R4, R189, RZ ;  /* 0x000000bd04057227 */ /* 0x000fe200078e00ff */
[----:B------:R-:W-:-:S03]  /*48b0*/  IABS R201, R20 ;  /* 0x0000001400c97213 */ /* 0x000fc60000000000 */
[----:B------:R-:W-:Y:S02]  /*48c0*/  IMAD R187, R0, R10, R187 ;  /* 0x0000000a00bb7224 */ /* 0x000fe400078e02bb */
[----:B------:R-:W-:Y:S02]  /*48d0*/  IMAD.MOV R10, RZ, RZ, -R5 ;  /* 0x000000ffff0a7224 */ /* 0x000fe400078e0a05 */
[----:B------:R-:W-:-:S04]  /*48e0*/  IMAD.HI.U32 R5, R4, R191, RZ ;  /* 0x000000bf04057227 */ /* 0x000fc800078e00ff */
[C---:B------:R-:W-:Y:S01]  /*48f0*/  IMAD R189, R0.reuse, R10, R189 ;  /* 0x0000000a00bd7224 */ /* 0x040fe200078e02bd */
[----:B------:R-:W-:Y:S01]  /*4900*/  LOP3.LUT R10, R3, 0x178, RZ, 0xfc, !PT ;  /* 0x00000178030a7812 */ /* 0x000fe200078efcff */
[--C-:B------:R-:W-:Y:S02]  /*4910*/  @!P3 IMAD.IADD R183, R183, 0x1, -R0.reuse ;  /* 0x00000001b7b7b824 */ /* 0x100fe400078e0a00 */
[----:B------:R-:W-:Y:S01]  /*4920*/  @!P5 IMAD.IADD R185, R185, 0x1, -R0 ;  /* 0x00000001b9b9d824 */ /* 0x000fe200078e0a00 */
[----:B------:R-:W-:Y:S01]  /*4930*/  IABS R195, R10 ;  /* 0x0000000a00c37213 */ /* 0x000fe20000000000 */
[----:B------:R-:W-:Y:S01]  /*4940*/  IMAD.MOV R5, RZ, RZ, -R5 ;  /* 0x000000ffff057224 */ /* 0x000fe200078e0a05 */
[C---:B------:R-:W-:Y:S01]  /*4950*/  ISETP.GT.U32.AND P3, PT, R0.reuse, R189, PT ;  /* 0x000000bd0000720c */ /* 0x040fe20003f64070 */
[----:B------:R-:W-:Y:S01]  /*4960*/  @!P1 IMAD.MOV R179, RZ, RZ, -R179 ;  /* 0x000000ffffb39224 */ /* 0x000fe200078e0ab3 */
[C---:B------:R-:W-:Y:S01]  /*4970*/  ISETP.GT.U32.AND P1, PT, R0.reuse, R187, PT ;  /* 0x000000bb0000720c */ /* 0x040fe20003f24070 */
[----:B------:R-:W-:Y:S01]  /*4980*/  @!P2 IMAD.MOV R183, RZ, RZ, -R183 ;  /* 0x000000ffffb7a224 */ /* 0x000fe200078e0ab7 */
[C---:B------:R-:W-:Y:S01]  /*4990*/  ISETP.GT.U32.AND P2, PT, R0.reuse, R185, PT ;  /* 0x000000b90000720c */ /* 0x040fe20003f44070 */
[----:B------:R-:W-:-:S02]  /*49a0*/  IMAD R191, R0, R5, R191 ;  /* 0x0000000500bf7224 */ /* 0x000fc400078e02bf */
[----:B------:R-:W-:-:S04]  /*49b0*/  IMAD.HI.U32 R5, R4, R195, RZ ;  /* 0x000000c304057227 */ /* 0x000fc800078e00ff */
[----:B------:R-:W-:Y:S02]  /*49c0*/  IMAD.MOV R5, RZ, RZ, -R5 ;  /* 0x000000ffff057224 */ /* 0x000fe400078e0a05 */
[----:B------:R-:W-:-:S04]  /*49d0*/  IMAD.HI.U32 R9, R4, R197, RZ ;  /* 0x000000c504097227 */ /* 0x000fc800078e00ff */
[C---:B------:R-:W-:Y:S02]  /*49e0*/  IMAD R195, R0.reuse, R5, R195 ;  /* 0x0000000500c37224 */ /* 0x040fe400078e02c3 */
[--C-:B------:R-:W-:Y:S01]  /*49f0*/  @!P1 IMAD.IADD R187, R187, 0x1, -R0.reuse ;  /* 0x00000001bbbb9824 */ /* 0x100fe200078e0a00 */
[C---:B------:R-:W-:Y:S01]  /*4a00*/  ISETP.GT.U32.AND P1, PT, R0.reuse, R191, PT ;  /* 0x000000bf0000720c */ /* 0x040fe20003f24070 */
[----:B------:R-:W-:Y:S01]  /*4a10*/  @!P2 IMAD.IADD R185, R185, 0x1, -R0 ;  /* 0x00000001b9b9a824 */ /* 0x000fe200078e0a00 */
[----:B------:R-:W-:Y:S01]  /*4a20*/  ISETP.GT.U32.AND P2, PT, R0, R195, PT ;  /* 0x000000c30000720c */ /* 0x000fe20003f44070 */
[----:B------:R-:W-:Y:S01]  /*4a30*/  IMAD.HI.U32 R5, R4, R193, RZ ;  /* 0x000000c104057227 */ /* 0x000fe200078e00ff */
[----:B------:R-:W-:-:S03]  /*4a40*/  ISETP.GT.U32.AND P5, PT, R0, R187, PT ;  /* 0x000000bb0000720c */ /* 0x000fc60003fa4070 */
[----:B------:R-:W-:Y:S02]  /*4a50*/  IMAD.MOV R5, RZ, RZ, -R5 ;  /* 0x000000ffff057224 */ /* 0x000fe400078e0a05 */
[----:B------:R-:W-:Y:S02]  /*4a60*/  IMAD.MOV R9, RZ, RZ, -R9 ;  /* 0x000000ffff097224 */ /* 0x000fe400078e0a09 */
[----:B------:R-:W-:Y:S02]  /*4a70*/  IMAD R193, R0, R5, R193 ;  /* 0x0000000500c17224 */ /* 0x000fe400078e02c1 */
[----:B------:R-:W-:-:S04]  /*4a80*/  IMAD.HI.U32 R5, R4, R199, RZ ;  /* 0x000000c704057227 */ /* 0x000fc800078e00ff */
[--C-:B------:R-:W-:Y:S02]  /*4a90*/  @!P1 IMAD.IADD R191, R191, 0x1, -R0.reuse ;  /* 0x00000001bfbf9824 */ /* 0x100fe400078e0a00 */
[----:B------:R-:W-:Y:S01]  /*4aa0*/  @!P2 IMAD.IADD R195, R195, 0x1, -R0 ;  /* 0x00000001c3c3a824 */ /* 0x000fe200078e0a00 */
[----:B------:R-:W-:Y:S01]  /*4ab0*/  ISETP.GE.AND P2, PT, R10, RZ, PT ;  /* 0x000000ff0a00720c */ /* 0x000fe20003f46270 */
[----:B------:R-:W-:Y:S01]  /*4ac0*/  IMAD.MOV R5, RZ, RZ, -R5 ;  /* 0x000000ffff057224 */ /* 0x000fe200078e0a05 */
[C---:B------:R-:W-:Y:S01]  /*4ad0*/  ISETP.GT.U32.AND P1, PT, R0.reuse, R191, PT ;  /* 0x000000bf0000720c */ /* 0x040fe20003f24070 */
[----:B------:R-:W-:Y:S01]  /*4ae0*/  @!P4 IMAD.MOV R185, RZ, RZ, -R185 ;  /* 0x000000ffffb9c224 */ /* 0x000fe200078e0ab9 */
[C---:B------:R-:W-:Y:S01]  /*4af0*/  ISETP.GT.U32.AND P4, PT, R0.reuse, R195, PT ;  /* 0x000000c30000720c */ /* 0x040fe20003f84070 */
[----:B------:R-:W-:Y:S01]  /*4b00*/  IMAD R199, R0, R5, R199 ;  /* 0x0000000500c77224 */ /* 0x000fe200078e02c7 */
[----:B------:R-:W-:Y:S01]  /*4b10*/  LOP3.LUT R10, R3, 0x194, RZ, 0xfc, !PT ;  /* 0x00000194030a7812 */ /* 0x000fe200078efcff */
[----:B------:R-:W-:-:S03]  /*4b20*/  IMAD.HI.U32 R5, R4, R201, RZ ;  /* 0x000000c904057227 */ /* 0x000fc600078e00ff */
[----:B------:R-:W-:Y:S01]  /*4b30*/  IABS R207, R10 ;  /* 0x0000000a00cf7213 */ /* 0x000fe20000000000 */
[C---:B------:R-:W-:Y:S02]  /*4b40*/  IMAD R197, R0.reuse, R9, R197 ;  /* 0x0000000900c57224 */ /* 0x040fe400078e02c5 */
[--C-:B------:R-:W-:Y:S02]  /*4b50*/  @!P3 IMAD.IADD R189, R189, 0x1, -R0.reuse ;  /* 0x00000001bdbdb824 */ /* 0x100fe400078e0a00 */
[----:B------:R-:W-:Y:S02]  /*4b60*/  IMAD.MOV R9, RZ, RZ, -R5 ;  /* 0x000000ffff097224 */ /* 0x000fe400078e0a05 */
[--C-:B------:R-:W-:Y:S01]  /*4b70*/  @!P5 IMAD.IADD R187, R187, 0x1, -R0.reuse ;  /* 0x00000001bbbbd824 */ /* 0x100fe200078e0a00 */
[C---:B------:R-:W-:Y:S01]  /*4b80*/  ISETP.GT.U32.AND P5, PT, R0.reuse, R197, PT ;  /* 0x000000c50000720c */ /* 0x040fe20003fa4070 */
[C---:B------:R-:W-:Y:S01]  /*4b90*/  IMAD R201, R0.reuse, R9, R201 ;  /* 0x0000000900c97224 */ /* 0x040fe200078e02c9 */
[C---:B------:R-:W-:Y:S01]  /*4ba0*/  ISETP.GT.U32.AND P3, PT, R0.reuse, R189, PT ;  /* 0x000000bd0000720c */ /* 0x040fe20003f64070 */
[--C-:B------:R-:W-:Y:S01]  /*4bb0*/  @!P1 IMAD.IADD R191, R191, 0x1, -R0.reuse ;  /* 0x00000001bfbf9824 */ /* 0x100fe200078e0a00 */
[C---:B------:R-:W-:Y:S01]  /*4bc0*/  ISETP.GT.U32.AND P1, PT, R0.reuse, R193, PT ;  /* 0x000000c10000720c */ /* 0x040fe20003f24070 */
[----:B------:R-:W-:Y:S01]  /*4bd0*/  @!P4 IMAD.IADD R195, R195, 0x1, -R0 ;  /* 0x00000001c3c3c824 */ /* 0x000fe200078e0a00 */
[----:B------:R-:W-:Y:S01]  /*4be0*/  ISETP.GT.U32.AND P4, PT, R0, R201, PT ;  /* 0x000000c90000720c */ /* 0x000fe20003f84070 */
[----:B------:R-:W-:Y:S01]  /*4bf0*/  @!P6 IMAD.MOV R187, RZ, RZ, -R187 ;  /* 0x000000ffffbbe224 */ /* 0x000fe200078e0abb */
[----:B------:R-:W-:Y:S01]  /*4c00*/  LOP3.LUT R9, R3, 0x190, RZ, 0xfc, !PT ;  /* 0x0000019003097812 */ /* 0x000fe200078efcff */
[----:B------:R-:W-:-:S03]  /*4c10*/  @!P2 IMAD.MOV R195, RZ, RZ, -R195 ;  /* 0x000000ffffc3a224 */ /* 0x000fc600078e0ac3 */
[----:B------:R-:W-:Y:S01]  /*4c20*/  IABS R205, R9 ;  /* 0x0000000900cd7213 */ /* 0x000fe20000000000 */
[--C-:B------:R-:W-:Y:S01]  /*4c30*/  @!P5 IMAD.IADD R197, R197, 0x1, -R0.reuse ;  /* 0x00000001c5c5d824 */ /* 0x100fe200078e0a00 */
[----:B------:R-:W-:Y:S01]  /*4c40*/  ISETP.GE.AND P5, PT, R14, RZ, PT ;  /* 0x000000ff0e00720c */ /* 0x000fe20003fa6270 */
[--C-:B------:R-:W-:Y:S01]  /*4c50*/  @!P3 IMAD.IADD R189, R189, 0x1, -R0.reuse ;  /* 0x00000001bdbdb824 */ /* 0x100fe200078e0a00 */
[----:B------:R-:W-:Y:S01]  /*4c60*/  ISETP.GE.AND P3, PT, R12, RZ, PT ;  /* 0x000000ff0c00720c */ /* 0x000fe20003f66270 */
[--C-:B------:R-:W-:Y:S01]  /*4c70*/  @!P1 IMAD.IADD R193, R193, 0x1, -R0.reuse ;  /* 0x00000001c1c19824 */ /* 0x100fe200078e0a00 */
[----:B------:R-:W-:Y:S01]  /*4c80*/  LOP3.LUT R12, R3, 0x188, RZ, 0xfc, !PT ;  /* 0x00000188030c7812 */ /* 0x000fe200078efcff */
[----:B------:R-:W-:Y:S01]  /*4c90*/  @!P4 IMAD.IADD R201, R201, 0x1, -R0 ;  /* 0x00000001c9c9c824 */ /* 0x000fe200078e0a00 */
[----:B------:R-:W-:Y:S01]  /*4ca0*/  ISETP.GT.U32.AND P1, PT, R0, R197, PT ;  /* 0x000000c50000720c */ /* 0x000fe20003f24070 */
[----:B------:R-:W-:Y:S01]  /*4cb0*/  @!P0 IMAD.MOV R189, RZ, RZ, -R189 ;  /* 0x000000ffffbd8224 */ /* 0x000fe200078e0abd */
[----:B------:R-:W-:-:S02]  /*4cc0*/  IABS R203, R12 ;  /* 0x0000000c00cb7213 */ /* 0x000fc40000000000 */
[C---:B------:R-:W-:Y:S02]  /*4cd0*/  ISETP.GT.U32.AND P0, PT, R0.reuse, R199, PT ;  /* 0x000000c70000720c */ /* 0x040fe40003f04070 */
[----:B------:R-:W-:Y:S01]  /*4ce0*/  ISETP.GT.U32.AND P2, PT, R0, R201, PT ;  /* 0x000000c90000720c */ /* 0x000fe20003f44070 */
[----:B------:R-:W-:Y:S01]  /*4cf0*/  IMAD.HI.U32 R5, R4, R203, RZ ;  /* 0x000000cb04057227 */ /* 0x000fe200078e00ff */
[----:B------:R-:W-:Y:S02]  /*4d00*/  ISETP.GT.U32.AND P6, PT, R0, R193, PT ;  /* 0x000000c10000720c */ /* 0x000fe40003fc4070 */
[----:B------:R-:W-:Y:S01]  /*4d10*/  LOP3.LUT R14, R3, 0x198, RZ, 0xfc, !PT ;  /* 0x00000198030e7812 */ /* 0x000fe200078efcff */
[----:B------:R-:W-:Y:S02]  /*4d20*/  IMAD.MOV R5, RZ, RZ, -R5 ;  /* 0x000000ffff057224 */ /* 0x000fe400078e0a05 */
[----:B------:R-:W-:Y:S01]  /*4d30*/  @!P3 IMAD.MOV R191, RZ, RZ, -R191 ;  /* 0x000000ffffbfb224 */ /* 0x000fe200078e0abf */
[----:B------:R-:W-:Y:S01]  /*4d40*/  ISETP.GE.AND P3, PT, R16, RZ, PT ;  /* 0x000000ff1000720c */ /* 0x000fe20003f66270 */
[--C-:B------:R-:W-:Y:S01]  /*4d50*/  @!P1 IMAD.IADD R197, R197, 0x1, -R0.reuse ;  /* 0x00000001c5c59824 */ /* 0x100fe200078e0a00 */
[----:B------:R-:W-:Y:S01]  /*4d60*/  ISETP.GE.AND P1, PT, R18, RZ, PT ;  /* 0x000000ff1200720c */ /* 0x000fe20003f26270 */
[----:B------:R-:W-:Y:S01]  /*4d70*/  IMAD R18, R0, R5, R203 ;  /* 0x0000000500127224 */ /* 0x000fe200078e02cb */
[----:B------:R-:W-:Y:S01]  /*4d80*/  LOP3.LUT R5, R3, 0x18c, RZ, 0xfc, !PT ;  /* 0x0000018c03057812 */ /* 0x000fe200078efcff */
[--C-:B------:R-:W-:Y:S01]  /*4d90*/  @!P0 IMAD.IADD R199, R199, 0x1, -R0.reuse ;  /* 0x00000001c7c78824 */ /* 0x100fe200078e0a00 */
[----:B------:R-:W-:Y:S01]  /*4da0*/  ISETP.GE.AND P0, PT, R12, RZ, PT ;  /* 0x000000ff0c00720c */ /* 0x000fe20003f06270 */
[--C-:B------:R-:W-:Y:S01]  /*4db0*/  @!P2 IMAD.IADD R201, R201, 0x1, -R0.reuse ;  /* 0x00000001c9c9a824 */ /* 0x100fe200078e0a00 */
[C---:B------:R-:W-:Y:S01]  /*4dc0*/  ISETP.GT.U32.AND P2, PT, R0.reuse, R18, PT ;  /* 0x000000120000720c */ /* 0x040fe20003f44070 */
[----:B------:R-:W-:Y:S01]  /*4dd0*/  @!P6 IMAD.IADD R193, R193, 0x1, -R0 ;  /* 0x00000001c1c1e824 */ /* 0x000fe200078e0a00 */
[----:B------:R-:W-:Y:S01]  /*4de0*/  IABS R203, R5 ;  /* 0x0000000500cb7213 */ /* 0x000fe20000000000 */
[----:B------:R-:W-:Y:S01]  /*4df0*/  @!P5 IMAD.MOV R197, RZ, RZ, -R197 ;  /* 0x000000ffffc5d224 */ /* 0x000fe200078e0ac5 */
[----:B------:R-:W-:Y:S01]  /*4e00*/  ISETP.GT.U32.AND P5, PT, R0, R199, PT ;  /* 0x000000c70000720c */ /* 0x000fe20003fa4070 */
[----:B------:R-:W-:Y:S01]  /*4e10*/  @!P3 IMAD.MOV R193, RZ, RZ, -R193 ;  /* 0x000000ffffc1b224 */ /* 0x000fe200078e0ac1 */
[----:B------:R-:W-:-:S02]  /*4e20*/  ISETP.GE.AND P6, PT, R20, RZ, PT ;  /* 0x000000ff1400720c */ /* 0x000fc40003fc6270 */
[----:B------:R-:W-:Y:S01]  /*4e30*/  ISETP.GE.AND P4, PT, R5, RZ, PT ;  /* 0x000000ff0500720c */ /* 0x000fe20003f86270 */
[C---:B------:R-:W-:Y:S01]  /*4e40*/  IMAD.HI.U32 R5, R4.reuse, R203, RZ ;  /* 0x000000cb04057227 */ /* 0x040fe200078e00ff */
[----:B------:R-:W-:Y:S02]  /*4e50*/  ISETP.GE.AND P3, PT, R9, RZ, PT ;  /* 0x000000ff0900720c */ /* 0x000fe40003f66270 */
[----:B------:R-:W-:Y:S01]  /*4e60*/  IABS R12, R14 ;  /* 0x0000000e000c7213 */ /* 0x000fe20000000000 */
[----:B------:R-:W-:Y:S01]  /*4e70*/  IMAD.HI.U32 R9, R4, R205, RZ ;  /* 0x000000cd04097227 */ /* 0x000fe200078e00ff */
[----:B------:R-:W-:-:S03]  /*4e80*/  LOP3.LUT R16, R3, 0x19c, RZ, 0xfc, !PT ;  /* 0x0000019c03107812 */ /* 0x000fc600078efcff */
[----:B------:R-:W-:Y:S01]  /*4e90*/  IMAD.MOV R5, RZ, RZ, -R5 ;  /* 0x000000ffff057224 */ /* 0x000fe200078e0a05 */
[----:B------:R-:W-:Y:S01]  /*4ea0*/  IABS R209, R16 ;  /* 0x0000001000d17213 */ /* 0x000fe20000000000 */
[----:B------:R-:W-:Y:S02]  /*4eb0*/  IMAD.MOV R9, RZ, RZ, -R9 ;  /* 0x000000ffff097224 */ /* 0x000fe400078e0a09 */
[--C-:B------:R-:W-:Y:S02]  /*4ec0*/  @!P2 IMAD.IADD R18, R18, 0x1, -R0.reuse ;  /* 0x000000011212a824 */ /* 0x100fe400078e0a00 */
[----:B------:R-:W-:Y:S01]  /*4ed0*/  @!P5 IMAD.IADD R199, R199, 0x1, -R0 ;  /* 0x00000001c7c7d824 */ /* 0x000fe200078e0a00 */
[----:B------:R-:W-:Y:S01]  /*4ee0*/  ISETP.GE.AND P5, PT, R10, RZ, PT ;  /* 0x000000ff0a00720c */ /* 0x000fe20003fa6270 */
[C---:B------:R-:W-:Y:S01]  /*4ef0*/  IMAD R20, R0.reuse, R5, R203 ;  /* 0x0000000500147224 */ /* 0x040fe200078e02cb */
[C---:B------:R-:W-:Y:S01]  /*4f00*/  ISETP.GT.U32.AND P2, PT, R0.reuse, R18, PT ;  /* 0x000000120000720c */ /* 0x040fe20003f44070 */
[----:B------:R-:W-:-:S02]  /*4f10*/  IMAD R22, R0, R9, R205 ;  /* 0x0000000900167224 */ /* 0x000fc400078e02cd */
[----:B------:R-:W-:Y:S01]  /*4f20*/  IMAD.MOV.U32 R205, RZ, RZ, R12 ;  /* 0x000000ffffcd7224 */ /* 0x000fe200078e000c */
[----:B------:R-:W-:Y:S01]  /*4f30*/  LOP3.LUT R12, R3, 0x1a0, RZ, 0xfc, !PT ;  /* 0x000001a0030c7812 */ /* 0x000fe200078efcff */
[----:B------:R-:W-:Y:S01]  /*4f40*/  @!P1 IMAD.MOV R199, RZ, RZ, -R199 ;  /* 0x000000ffffc79224 */ /* 0x000fe200078e0ac7 */
[C---:B------:R-:W-:Y:S01]  /*4f50*/  ISETP.GT.U32.AND P1, PT, R0.reuse, R20, PT ;  /* 0x000000140000720c */ /* 0x040fe20003f24070 */
[----:B------:R-:W-:Y:S01]  /*4f60*/  @!P6 IMAD.MOV R201, RZ, RZ, -R201 ;  /* 0x000000ffffc9e224 */ /* 0x000fe200078e0ac9 */
[----:B------:R-:W-:Y:S01]  /*4f70*/  ISETP.GT.U32.AND P6, PT, R0, R22, PT ;  /* 0x000000160000720c */ /* 0x000fe20003fc4070 */
[----:B------:R-:W-:-:S04]  /*4f80*/  IMAD.HI.U32 R10, R4, R207, RZ ;  /* 0x000000cf040a7227 */ /* 0x000fc800078e00ff */
[----:B------:R-:W-:-:S04]  /*4f90*/  IMAD.HI.U32 R5, R4, R205, RZ ;  /* 0x000000cd04057227 */ /* 0x000fc800078e00ff */
[----:B------:R-:W-:Y:S02]  /*4fa0*/  IMAD.MOV R10, RZ, RZ, -R10 ;  /* 0x000000ffff0a7224 */ /* 0x000fe400078e0a0a */
[----:B------:R-:W-:Y:S02]  /*4fb0*/  IMAD.MOV R5, RZ, RZ, -R5 ;  /* 0x000000ffff057224 */ /* 0x000fe400078e0a05 */
[----:B------:R-:W-:-:S04]  /*4fc0*/  IMAD.HI.U32 R9, R4, R209, RZ ;  /* 0x000000d104097227 */ /* 0x000fc800078e00ff */
[C---:B------:R-:W-:Y:S01]  /*4fd0*/  IMAD R203, R0.reuse, R10, R207 ;  /* 0x0000000a00cb7224 */ /* 0x040fe200078e02cf */
[----:B------:R-:W-:Y:S01]  /*4fe0*/  IABS R10, R12 ;  /* 0x0000000c000a7213 */ /* 0x000fe20000000000 */
[----:B------:R-:W-:Y:S02]  /*4ff0*/  IMAD R205, R0, R5, R205 ;  /* 0x0000000500cd7224 */ /* 0x000fe400078e02cd */
[--C-:B------:R-:W-:Y:S01]  /*5000*/  @!P2 IMAD.IADD R18, R18, 0x1, -R0.reuse ;  /* 0x000000011212a824 */ /* 0x100fe200078e0a00 */
[----:B------:R-:W-:Y:S01]  /*5010*/  ISETP.GT.U32.AND P2, PT, R0, R203, PT ;  /* 0x000000cb0000720c */ /* 0x000fe20003f44070 */
[----:B------:R-:W-:Y:S02]  /*5020*/  IMAD.MOV R9, RZ, RZ, -R9 ;  /* 0x000000ffff097224 */ /* 0x000fe400078e0a09 */
[--C-:B------:R-:W-:Y:S02]  /*5030*/  @!P1 IMAD.IADD R20, R20, 0x1, -R0.reuse ;  /* 0x0000000114149824 */ /* 0x100fe400078e0a00 */
[----:B------:R-:W-:-:S02]  /*5040*/  @!P6 IMAD.IADD R22, R22, 0x1, -R0 ;  /* 0x000000011616e824 */ /* 0x000fc400078e0a00 */
[----:B------:R-:W-:Y:S01]  /*5050*/  @!P0 IMAD.MOV R18, RZ, RZ, -R18 ;  /* 0x000000ffff128224 */ /* 0x000fe200078e0a12 */
[C---:B------:R-:W-:Y:S01]  /*5060*/  ISETP.GT.U32.AND P0, PT, R0.reuse, R205, PT ;  /* 0x000000cd0000720c */ /* 0x040fe20003f04070 */
[C---:B------:R-:W-:Y:S01]  /*5070*/  IMAD R207, R0.reuse, R9, R209 ;  /* 0x0000000900cf7224 */ /* 0x040fe200078e02d1 */
[C---:B------:R-:W-:Y:S01]  /*5080*/  ISETP.GT.U32.AND P1, PT, R0.reuse, R20, PT ;  /* 0x000000140000720c */ /* 0x040fe20003f24070 */
[----:B------:R-:W-:Y:S01]  /*5090*/  IMAD.MOV.U32 R209, RZ, RZ, R10 ;  /* 0x000000ffffd17224 */ /* 0x000fe200078e000a */
[----:B------:R-:W-:Y:S01]  /*50a0*/  ISETP.GT.U32.AND P6, PT, R0, R22, PT ;  /* 0x000000160000720c */ /* 0x000fe20003fc4070 */
[----:B------:R-:W-:Y:S01]  /*50b0*/  @!P2 IMAD.IADD R203, R203, 0x1, -R0 ;  /* 0x00000001cbcba824 */ /* 0x000fe200078e0a00 */
[----:B------:R-:W-:Y:S01]  /*50c0*/  LOP3.LUT R10, R3, 0x1a8, RZ, 0xfc, !PT ;  /* 0x000001a8030a7812 */ /* 0x000fe200078efcff */
[----:B------:R-:W-:-:S03]  /*50d0*/  IMAD.HI.U32 R5, R4, R209, RZ ;  /* 0x000000d104057227 */ /* 0x000fc600078e00ff */
[----:B------:R-:W-:Y:S01]  /*50e0*/  IABS R213, R10 ;  /* 0x0000000a00d57213 */ /* 0x000fe20000000000 */
[----:B------:R-:W-:Y:S01]  /*50f0*/  IMAD.MOV R5, RZ, RZ, -R5 ;  /* 0x000000ffff057224 */ /* 0x000fe200078e0a05 */
[C---:B------:R-:W-:Y:S01]  /*5100*/  ISETP.GT.U32.AND P2, PT, R0.reuse, R203, PT ;  /* 0x000000cb0000720c */ /* 0x040fe20003f44070 */
[--C-:B------:R-:W-:Y:S02]  /*5110*/  @!P0 IMAD.IADD R205, R205, 0x1, -R0.reuse ;  /* 0x00000001cdcd8824 */ /* 0x100fe400078e0a00 */
[----:B------:R-:W-:Y:S02]  /*5120*/  IMAD R209, R0, R5, R209 ;  /* 0x0000000500d17224 */ /* 0x000fe400078e02d1 */
[--C-:B------:R-:W-:Y:S01]  /*5130*/  @!P1 IMAD.IADD R20, R20, 0x1, -R0.reuse ;  /* 0x0000000114149824 */ /* 0x100fe200078e0a00 */
[----:B------:R-:W-:Y:S01]  /*5140*/  ISETP.GT.U32.AND P1, PT, R0, R207, PT ;  /* 0x000000cf0000720c */ /* 0x000fe20003f24070 */
[----:B------:R-:W-:Y:S01]  /*5150*/  @!P6 IMAD.IADD R22, R22, 0x1, -R0 ;  /* 0x000000011616e824 */ /* 0x000fe200078e0a00 */
[----:B------:R-:W-:Y:S01]  /*5160*/  ISETP.GT.U32.AND P6, PT, R0, R209, PT ;  /* 0x000000d10000720c */ /* 0x000fe20003fc4070 */
[----:B------:R-:W-:Y:S01]  /*5170*/  IMAD.HI.U32 R5, R4, R211, RZ ;  /* 0x000000d304057227 */ /* 0x000fe200078e00ff */
[----:B------:R-:W-:-:S03]  /*5180*/  ISETP.GT.U32.AND P0, PT, R0, R205, PT ;  /* 0x000000cd0000720c */ /* 0x000fc60003f04070 */
[----:B------:R-:W-:Y:S01]  /*5190*/  @!P4 IMAD.MOV R20, RZ, RZ, -R20 ;  /* 0x000000ffff14c224 */ /* 0x000fe200078e0a14 */
[----:B------:R-:W-:Y:S01]  /*51a0*/  ISETP.GE.AND P4, PT, R14, RZ, PT ;  /* 0x000000ff0e00720c */ /* 0x000fe20003f86270 */
[----:B------:R-:W-:-:S04]  /*51b0*/  IMAD.HI.U32 R9, R4, R213, RZ ;  /* 0x000000d504097227 */ /* 0x000fc800078e00ff */
[----:B------:R-:W-:Y:S02]  /*51c0*/  IMAD.MOV R5, RZ, RZ, -R5 ;  /* 0x000000ffff057224 */ /* 0x000fe400078e0a05 */
[----:B------:R-:W-:Y:S02]  /*51d0*/  IMAD.MOV R9, RZ, RZ, -R9 ;  /* 0x000000ffff097224 */ /* 0x000fe400078e0a09 */
[----:B------:R-:W-:Y:S01]  /*51e0*/  IMAD R211, R0, R5, R211 ;  /* 0x0000000500d37224 */ /* 0x000fe200078e02d3 */
[----:B------:R-:W-:Y:S01]  /*51f0*/  LOP3.LUT R5, R3, 0x1ac, RZ, 0xfc, !PT ;  /* 0x000001ac03057812 */ /* 0x000fe200078efcff */
[--C-:B------:R-:W-:Y:S01]  /*5200*/  @!P1 IMAD.IADD R207, R207, 0x1, -R0.reuse ;  /* 0x00000001cfcf9824 */ /* 0x100fe200078e0a00 */
[----:B------:R-:W-:Y:S01]  /*5210*/  ISETP.GE.AND P1, PT, R12, RZ, PT ;  /* 0x000000ff0c00720c */ /* 0x000fe20003f26270 */
[C---:B------:R-:W-:Y:S01]  /*5220*/  IMAD R213, R0.reuse, R9, R213 ;  /* 0x0000000900d57224 */ /* 0x040fe200078e02d5 */
[----:B------:R-:W-:Y:S01]  /*5230*/  IABS R215, R5 ;  /* 0x0000000500d77213 */ /* 0x000fe20000000000 */
[--C-:B------:R-:W-:Y:S01]  /*5240*/  @!P6 IMAD.IADD R209, R209, 0x1, -R0.reuse ;  /* 0x00000001d1d1e824 */ /* 0x100fe200078e0a00 */
[----:B------:R-:W-:Y:S01]  /*5250*/  LOP3.LUT R12, R3, 0x1b0, RZ, 0xfc, !PT ;  /* 0x000001b0030c7812 */ /* 0x000fe200078efcff */
[----:B------:R-:W-:Y:S01]  /*5260*/  @!P0 IMAD.IADD R205, R205, 0x1, -R0 ;  /* 0x00000001cdcd8824 */ /* 0x000fe200078e0a00 */
[C---:B------:R-:W-:Y:S01]  /*5270*/  ISETP.GT.U32.AND P0, PT, R0.reuse, R211, PT ;  /* 0x000000d30000720c */ /* 0x040fe20003f04070 */
[----:B------:R-:W-:Y:S01]  /*5280*/  @!P3 IMAD.MOV R22, RZ, RZ, -R22 ;  /* 0x000000ffff16b224 */ /* 0x000fe200078e0a16 */
[C---:B------:R-:W-:Y:S01]  /*5290*/  ISETP.GT.U32.AND P3, PT, R0.reuse, R207, PT ;  /* 0x000000cf0000720c */ /* 0x040fe20003f64070 */
[----:B------:R-:W-:Y:S01]  /*52a0*/  @!P4 IMAD.MOV R205, RZ, RZ, -R205 ;  /* 0x000000ffffcdc224 */ /* 0x000fe200078e0acd */
[C---:B------:R-:W-:Y:S01]  /*52b0*/  ISETP.GT.U32.AND P6, PT, R0.reuse, R209, PT ;  /* 0x000000d10000720c */ /* 0x040fe20003fc4070 */
[----:B------:R-:W-:Y:S01]  /*52c0*/  @!P2 IMAD.IADD R203, R203, 0x1, -R0 ;  /* 0x00000001cbcba824 */ /* 0x000fe200078e0a00 */
[----:B------:R-:W-:Y:S01]  /*52d0*/  ISETP.GT.U32.AND P4, PT, R0, R213, PT ;  /* 0x000000d50000720c */ /* 0x000fe20003f84070 */
[----:B------:R-:W-:Y:S01]  /*52e0*/  IMAD.HI.U32 R14, R4, R235, RZ ;  /* 0x000000eb040e7227 */ /* 0x000fe200078e00ff */
[----:B------:R-:W-:-:S02]  /*52f0*/  ISETP.GE.AND P2, PT, R16, RZ, PT ;  /* 0x000000ff1000720c */ /* 0x000fc40003f46270 */
[----:B------:R-:W-:Y:S01]  /*5300*/  IABS R217, R12 ;  /* 0x0000000c00d97213 */ /* 0x000fe20000000000 */
[----:B------:R-:W-:Y:S01]  /*5310*/  @!P5 IMAD.MOV R203, RZ, RZ, -R203 ;  /* 0x000000ffffcbd224 */ /* 0x000fe200078e0acb */
[----:B------:R-:W-:Y:S01]  /*5320*/  ISETP.GE.AND P5, PT, R24, RZ, PT ;  /* 0x000000ff1800720c */ /* 0x000fe20003fa6270 */
[--C-:B------:R-:W-:Y:S01]  /*5330*/  @!P0 IMAD.IADD R211, R211, 0x1, -R0.reuse ;  /* 0x00000001d3d38824 */ /* 0x100fe200078e0a00 */
[----:B------:R-:W-:Y:S01]  /*5340*/  LOP3.LUT R16, R3, 0x1c0, RZ, 0xfc, !PT ;  /* 0x000001c003107812 */ /* 0x000fe200078efcff */
[--C-:B------:R-:W-:Y:S01]  /*5350*/  @!P3 IMAD.IADD R207, R207, 0x1, -R0.reuse ;  /* 0x00000001cfcfb824 */ /* 0x100fe200078e0a00 */
[----:B------:R-:W-:Y:S01]  /*5360*/  ISETP.GE.AND P3, PT, R10, RZ, PT ;  /* 0x000000ff0a00720c */ /* 0x000fe20003f66270 */
[--C-:B------:R-:W-:Y:S01]  /*5370*/  @!P6 IMAD.IADD R209, R209, 0x1, -R0.reuse ;  /* 0x00000001d1d1e824 */ /* 0x100fe200078e0a00 */
[----:B------:R-:W-:Y:S01]  /*5380*/  ISETP.GE.AND P6, PT, R5, RZ, PT ;  /* 0x000000ff0500720c */ /* 0x000fe20003fc6270 */
[----:B------:R-:W-:Y:S01]  /*5390*/  @!P4 IMAD.IADD R213, R213, 0x1, -R0 ;  /* 0x00000001d5d5c824 */ /* 0x000fe200078e0a00 */
[----:B------:R-:W-:Y:S01]  /*53a0*/  ISETP.GT.U32.AND P4, PT, R0, R211, PT ;  /* 0x000000d30000720c */ /* 0x000fe20003f84070 */
[----:B------:R-:W-:Y:S01]  /*53b0*/  IMAD.HI.U32 R5, R4, R215, RZ ;  /* 0x000000d704057227 */ /* 0x000fe200078e00ff */
[----:B------:R-:W-:-:S02]  /*53c0*/  LOP3.LUT R10, R3, 0x1bc, RZ, 0xfc, !PT ;  /* 0x000001bc030a7812 */ /* 0x000fc400078efcff */
[----:B------:R-:W-:Y:S01]  /*53d0*/  IABS R229, R16 ;  /* 0x0000001000e57213 */ /* 0x000fe20000000000 */
[----:B------:R-:W-:Y:S01]  /*53e0*/  @!P2 IMAD.MOV R207, RZ, RZ, -R207 ;  /* 0x000000ffffcfa224 */ /* 0x000fe200078e0acf */
[----:B------:R-:W-:Y:S01]  /*53f0*/  ISETP.GT.U32.AND P2, PT, R0, R213, PT ;  /* 0x000000d50000720c */ /* 0x000fe20003f44070 */
[----:B------:R-:W-:Y:S01]  /*5400*/  IMAD.MOV R5, RZ, RZ, -R5 ;  /* 0x000000ffff057224 */ /* 0x000fe200078e0a05 */
[----:B------:R-:W-:Y:S01]  /*5410*/  IABS R223, R10 ;  /* 0x0000000a00df7213 */ /* 0x000fe20000000000 */
[----:B------:R-:W-:Y:S01]  /*5420*/  IMAD.HI.U32 R9, R4, R217, RZ ;  /* 0x000000d904097227 */ /* 0x000fe200078e00ff */
[C---:B------:R-:W-:Y:S02]  /*5430*/  LOP3.LUT R24, R3.reuse, 0x1c4, RZ, 0xfc, !PT ;  /* 0x000001c403187812 */ /* 0x040fe400078efcff */
[----:B------:R-:W-:Y:S01]  /*5440*/  ISETP.GE.AND P0, PT, R12, RZ, PT ;  /* 0x000000ff0c00720c */ /* 0x000fe20003f06270 */
[C---:B------:R-:W-:Y:S01]  /*5450*/  IMAD R215, R0.reuse, R5, R215 ;  /* 0x0000000500d77224 */ /* 0x040fe200078e02d7 */
[----:B------:R-:W-:Y:S01]  /*5460*/  LOP3.LUT R5, R3, 0x1b4, RZ, 0xfc, !PT ;  /* 0x000001b403057812 */ /* 0x000fe200078efcff */
[----:B------:R-:W-:Y:S01]  /*5470*/  IMAD.MOV R9, RZ, RZ, -R9 ;  /* 0x000000ffff097224 */ /* 0x000fe200078e0a09 */
[----:B------:R-:W-:Y:S01]  /*5480*/  IABS R231, R24 ;  /* 0x0000001800e77213 */ /* 0x000fe20000000000 */
[--C-:B------:R-:W-:Y:S01]  /*5490*/  @!P4 IMAD.IADD R211, R211, 0x1, -R0.reuse ;  /* 0x00000001d3d3c824 */ /* 0x100fe200078e0a00 */
[C---:B------:R-:W-:Y:S01]  /*54a0*/  ISETP.GT.U32.AND P4, PT, R0.reuse, R215, PT ;  /* 0x000000d70000720c */ /* 0x040fe20003f84070 */
[C---:B------:R-:W-:Y:S01]  /*54b0*/  IMAD R217, R0.reuse, R9, R217 ;  /* 0x0000000900d97224 */ /* 0x040fe200078e02d9 */
[----:B------:R-:W-:Y:S01]  /*54c0*/  IABS R219, R5 ;  /* 0x0000000500db7213 */ /* 0x000fe20000000000 */
[----:B------:R-:W-:Y:S01]  /*54d0*/  @!P2 IMAD.IADD R213, R213, 0x1, -R0 ;  /* 0x00000001d5d5a824 */ /* 0x000fe200078e0a00 */
[----:B------:R-:W-:Y:S01]  /*54e0*/  LOP3.LUT R9, R3, 0x1b8, RZ, 0xfc, !PT ;  /* 0x000001b803097812 */ /* 0x000fe200078efcff */
[----:B------:R-:W-:Y:S01]  /*54f0*/  @!P1 IMAD.MOV R209, RZ, RZ, -R209 ;  /* 0x000000ffffd19224 */ /* 0x000fe200078e0ad1 */
[----:B------:R-:W-:Y:S01]  /*5500*/  ISETP.GE.AND P1, PT, R5, RZ, PT ;  /* 0x000000ff0500720c */ /* 0x000fe20003f26270 */
[----:B------:R-:W-:Y:S01]  /*5510*/  @!P3 IMAD.MOV R213, RZ, RZ, -R213 ;  /* 0x000000ffffd5b224 */ /* 0x000fe200078e0ad5 */
[----:B------:R-:W-:Y:S01]  /*5520*/  ISETP.GT.U32.AND P3, PT, R0, R217, PT ;  /* 0x000000d90000720c */ /* 0x000fe20003f64070 */
[----:B------:R-:W-:Y:S01]  /*5530*/  IMAD.HI.U32 R5, R4, R219, RZ ;  /* 0x000000db04057227 */ /* 0x000fe200078e00ff */
[----:B------:R-:W-:-:S02]  /*5540*/  IABS R221, R9 ;  /* 0x0000000900dd7213 */ /* 0x000fc40000000000 */
[----:B------:R-:W-:Y:S01]  /*5550*/  ISETP.GE.AND P2, PT, R9, RZ, PT ;  /* 0x000000ff0900720c */ /* 0x000fe20003f46270 */
[----:B------:R-:W-:Y:S02]  /*5560*/  @!P4 IMAD.IADD R215, R215, 0x1, -R0 ;  /* 0x00000001d7d7c824 */ /* 0x000fe400078e0a00 */
[----:B------:R-:W-:Y:S02]  /*5570*/  IMAD.MOV R5, RZ, RZ, -R5 ;  /* 0x000000ffff057224 */ /* 0x000fe400078e0a05 */
[----:B------:R-:W-:Y:S01]  /*5580*/  IMAD.HI.U32 R9, R4, R221, RZ ;  /* 0x000000dd04097227 */ /* 0x000fe200078e00ff */
[----:B------:R-:W-:-:S03]  /*5590*/  ISETP.GT.U32.AND P4, PT, R0, R215, PT ;  /* 0x000000d70000720c */ /* 0x000fc60003f84070 */
[----:B------:R-:W-:Y:S02]  /*55a0*/  @!P3 IMAD.IADD R217, R217, 0x1, -R0 ;  /* 0x00000001d9d9b824 */ /* 0x000fe400078e0a00 */
[C---:B------:R-:W-:Y:S02]  /*55b0*/  IMAD R219, R0.reuse, R5, R219 ;  /* 0x0000000500db7224 */ /* 0x040fe400078e02db */
[----:B------:R-:W-:Y:S01]  /*55c0*/  IMAD.MOV R9, RZ, RZ, -R9 ;  /* 0x000000ffff097224 */ /* 0x000fe200078e0a09 */
[----:B------:R-:W-:Y:S01]  /*55d0*/  ISETP.GT.U32.AND P3, PT, R0, R217, PT ;  /* 0x000000d90000720c */ /* 0x000fe20003f64070 */
[----:B------:R-:W-:-:S04]  /*55e0*/  IMAD.HI.U32 R5, R4, R223, RZ ;  /* 0x000000df04057227 */ /* 0x000fc800078e00ff */
[----:B------:R-:W-:Y:S01]  /*55f0*/  @!P5 IMAD.MOV R211, RZ, RZ, -R211 ;  /* 0x000000ffffd3d224 */ /* 0x000fe200078e0ad3 */
[----:B------:R-:W-:Y:S01]  /*5600*/  ISETP.GE.AND P5, PT, R10, RZ, PT ;  /* 0x000000ff0a00720c */ /* 0x000fe20003fa6270 */
[C---:B------:R-:W-:Y:S02]  /*5610*/  IMAD R221, R0.reuse, R9, R221 ;  /* 0x0000000900dd7224 */ /* 0x040fe400078e02dd */
[----:B------:R-:W-:Y:S01]  /*5620*/  @!P4 IMAD.IADD R215, R215, 0x1, -R0 ;  /* 0x00000001d7d7c824 */ /* 0x000fe200078e0a00 */
[C---:B------:R-:W-:Y:S01]  /*5630*/  ISETP.GT.U32.AND P4, PT, R0.reuse, R219, PT ;  /* 0x000000db0000720c */ /* 0x040fe20003f84070 */
[----:B------:R-:W-:Y:S02]  /*5640*/  IMAD.MOV R10, RZ, RZ, -R5 ;  /* 0x000000ffff0a7224 */ /* 0x000fe400078e0a05 */
[----:B------:R-:W-:Y:S01]  /*5650*/  @!P6 IMAD.MOV R215, RZ, RZ, -R215 ;  /* 0x000000ffffd7e224 */ /* 0x000fe200078e0ad7 */
[C---:B------:R-:W-:Y:S01]  /*5660*/  ISETP.GT.U32.AND P6, PT, R0.reuse, R221, PT ;  /* 0x000000dd0000720c */ /* 0x040fe20003fc4070 */
[----:B------:R-:W-:-:S02]  /*5670*/  IMAD R223, R0, R10, R223 ;  /* 0x0000000a00df7224 */ /* 0x000fc400078e02df */
[----:B------:R-:W-:Y:S02]  /*5680*/  @!P3 IMAD.IADD R217, R217, 0x1, -R0 ;  /* 0x00000001d9d9b824 */ /* 0x000fe400078e0a00 */
[----:B------:R-:W-:Y:S01]  /*5690*/  IMAD.HI.U32 R9, R4, R229, RZ ;  /* 0x000000e504097227 */ /* 0x000fe200078e00ff */
[----:B------:R-:W-:-:S03]  /*56a0*/  ISETP.GT.U32.AND P3, PT, R0, R223, PT ;  /* 0x000000df0000720c */ /* 0x000fc60003f64070 */
[----:B------:R-:W-:Y:S02]  /*56b0*/  IMAD.MOV R9, RZ, RZ, -R9 ;  /* 0x000000ffff097224 */ /* 0x000fe400078e0a09 */
[----:B------:R-:W-:-:S04]  /*56c0*/  IMAD.HI.U32 R5, R4, R231, RZ ;  /* 0x000000e704057227 */ /* 0x000fc800078e00ff */
[--C-:B------:R-:W-:Y:S02]  /*56d0*/  @!P6 IMAD.IADD R221, R221, 0x1, -R0.reuse ;  /* 0x00000001dddde824 */ /* 0x100fe400078e0a00 */
[C---:B------:R-:W-:Y:S01]  /*56e0*/  IMAD R9, R0.reuse, R9, R229 ;  /* 0x0000000900097224 */ /* 0x040fe200078e02e5 */
[----:B------:R-:W-:Y:S01]  /*56f0*/  IABS R229, R26 ;  /* 0x0000001a00e57213 */ /* 0x000fe20000000000 */
[----:B------:R-:W-:Y:S01]  /*5700*/  @!P3 IMAD.IADD R223, R223, 0x1, -R0 ;  /* 0x00000001dfdfb824 */ /* 0x000fe200078e0a00 */
[----:B------:R-:W-:Y:S01]  /*5710*/  ISETP.GT.U32.AND P6, PT, R0, R221, PT ;  /* 0x000000dd0000720c */ /* 0x000fe20003fc4070 */
[----:B------:R-:W-:Y:S02]  /*5720*/  IMAD.MOV R5, RZ, RZ, -R5 ;  /* 0x000000ffff057224 */ /* 0x000fe400078e0a05 */
[----:B------:R-:W-:Y:S01]  /*5730*/  IMAD.HI.U32 R10, R4, R229, RZ ;  /* 0x000000e5040a7227 */ /* 0x000fe200078e00ff */
[----:B------:R-:W-:-:S03]  /*5740*/  ISETP.GT.U32.AND P3, PT, R0, R223, PT ;  /* 0x000000df0000720c */ /* 0x000fc60003f64070 */
[C---:B------:R-:W-:Y:S01]  /*5750*/  IMAD R5, R0.reuse, R5, R231 ;  /* 0x0000000500057224 */ /* 0x040fe200078e02e7 */
[----:B------:R-:W-:Y:S01]  /*5760*/  IABS R231, R28 ;  /* 0x0000001c00e77213 */ /* 0x000fe20000000000 */
[----:B------:R-:W-:Y:S02]  /*5770*/  IMAD.MOV R10, RZ, RZ, -R10 ;  /* 0x000000ffff0a7224 */ /* 0x000fe400078e0a0a */
[--C-:B------:R-:W-:Y:S02]  /*5780*/  @!P4 IMAD.IADD R219, R219, 0x1, -R0.reuse ;  /* 0x00000001dbdbc824 */ /* 0x100fe400078e0a00 */
        /* <DEDUP_REMOVED lines=8> */
[----:B------:R-:W-:-:S04]  /*5810*/  IMAD.HI.U32 R10, R4, R231, RZ ;  /* 0x000000e7040a7227 */ /* 0x000fc800078e00ff */
[--C-:B------:R-:W-:Y:S02]  /*5820*/  @!P6 IMAD.IADD R5, R5, 0x1, -R0.reuse ;  /* 0x000000010505e824 */ /* 0x100fe400078e0a00 */
[----:B------:R-:W-:Y:S02]  /*5830*/  @!P3 IMAD.IADD R229, R229, 0x1, -R0 ;  /* 0x00000001e5e5b824 */ /* 0x000fe400078e0a00 */
[C---:B------:R-:W-:Y:S01]  /*5840*/  IMAD R233, R0.reuse, R12, R233 ;  /* 0x0000000c00e97224 */ /* 0x040fe200078e02e9 */
[C---:B------:R-:W-:Y:S01]  /*5850*/  ISETP.GT.U32.AND P3, PT, R0.reuse, R5, PT ;  /* 0x000000050000720c */ /* 0x040fe20003f64070 */
[----:B------:R-:W-:Y:S02]  /*5860*/  IMAD.MOV R10, RZ, RZ, -R10 ;  /* 0x000000ffff0a7224 */ /* 0x000fe400078e0a0a */
[----:B------:R-:W-:Y:S02]  /*5870*/  IMAD.MOV R14, RZ, RZ, -R14 ;  /* 0x000000ffff0e7224 */ /* 0x000fe400078e0a0e */
[----:B------:R-:W-:-:S02]  /*5880*/  IMAD R231, R0, R10, R231 ;  /* 0x0000000a00e77224 */ /* 0x000fc400078e02e7 */
[----:B------:R-:W-:-:S04]  /*5890*/  IMAD.HI.U32 R10, R4, R237, RZ ;  /* 0x000000ed040a7227 */ /* 0x000fc800078e00ff */
[C---:B------:R-:W-:Y:S02]  /*58a0*/  IMAD R235, R0.reuse, R14, R235 ;  /* 0x0000000e00eb7224 */ /* 0x040fe400078e02eb */
[--C-:B------:R-:W-:Y:S01]  /*58b0*/  @!P3 IMAD.IADD R5, R5, 0x1, -R0.reuse ;  /* 0x000000010505b824 */ /* 0x100fe200078e0a00 */
[C---:B------:R-:W-:Y:S01]  /*58c0*/  ISETP.GT.U32.AND P3, PT, R0.reuse, R233, PT ;  /* 0x000000e90000720c */ /* 0x040fe20003f64070 */
[----:B------:R-:W-:Y:S01]  /*58d0*/  @!P4 IMAD.IADD R219, R219, 0x1, -R0 ;  /* 0x00000001dbdbc824 */ /* 0x000fe200078e0a00 */
[----:B------:R-:W-:Y:S01]  /*58e0*/  ISETP.GT.U32.AND P4, PT, R0, R9, PT ;  /* 0x000000090000720c */ /* 0x000fe20003f84070 */
[----:B------:R-:W-:Y:S02]  /*58f0*/  IMAD.MOV R14, RZ, RZ, -R10 ;  /* 0x000000ffff0e7224 */ /* 0x000fe400078e0a0a */
[----:B------:R-:W-:-:S04]  /*5900*/  IMAD.HI.U32 R10, R4, R239, RZ ;  /* 0x000000ef040a7227 */ /* 0x000fc800078e00ff */
[C---:B------:R-:W-:Y:S02]  /*5910*/  IMAD R237, R0.reuse, R14, R237 ;  /* 0x0000000e00ed7224 */ /* 0x040fe400078e02ed */
[----:B------:R-:W-:Y:S02]  /*5920*/  IMAD.MOV R10, RZ, RZ, -R10 ;  /* 0x000000ffff0a7224 */ /* 0x000fe400078e0a0a */
[--C-:B------:R-:W-:Y:S01]  /*5930*/  @!P3 IMAD.IADD R233, R233, 0x1, -R0.reuse ;  /* 0x00000001e9e9b824 */ /* 0x100fe200078e0a00 */
[----:B------:R-:W-:Y:S01]  /*5940*/  ISETP.GT.U32.AND P3, PT, R0, R237, PT ;  /* 0x000000ed0000720c */ /* 0x000fe20003f64070 */
[----:B------:R-:W-:Y:S01]  /*5950*/  @!P4 IMAD.IADD R9, R9, 0x1, -R0 ;  /* 0x000000010909c824 */ /* 0x000fe200078e0a00 */
[----:B------:R-:W-:Y:S01]  /*5960*/  ISETP.GE.AND P4, PT, R16, RZ, PT ;  /* 0x000000ff1000720c */ /* 0x000fe20003f86270 */
[----:B------:R-:W-:Y:S01]  /*5970*/  @!P0 IMAD.MOV R217, RZ, RZ, -R217 ;  /* 0x000000ffffd98224 */ /* 0x000fe200078e0ad9 */
[C---:B------:R-:W-:Y:S01]  /*5980*/  ISETP.GT.U32.AND P0, PT, R0.reuse, R229, PT ;  /* 0x000000e50000720c */ /* 0x040fe20003f04070 */
[C---:B------:R-:W-:Y:S01]  /*5990*/  IMAD R239, R0.reuse, R10, R239 ;  /* 0x0000000a00ef7224 */ /* 0x040fe200078e02ef */
[----:B------:R-:W-:Y:S01]  /*59a0*/  ISETP.GT.U32.AND P6, PT, R0, R9, PT ;  /* 0x000000090000720c */ /* 0x000fe20003fc4070 */
[----:B------:R-:W-:-:S04]  /*59b0*/  IMAD.HI.U32 R12, R4, R249, RZ ;  /* 0x000000f9040c7227 */ /* 0x000fc800078e00ff */
[----:B------:R-:W-:Y:S02]  /*59c0*/  IMAD.MOV R12, RZ, RZ, -R12 ;  /* 0x000000ffff0c7224 */ /* 0x000fe400078e0a0c */
[--C-:B------:R-:W-:Y:S01]  /*59d0*/  @!P3 IMAD.IADD R237, R237, 0x1, -R0.reuse ;  /* 0x00000001ededb824 */ /* 0x100fe200078e0a00 */
[C---:B------:R-:W-:Y:S01]  /*59e0*/  ISETP.GT.U32.AND P3, PT, R0.reuse, R239, PT ;  /* 0x000000ef0000720c */ /* 0x040fe20003f64070 */
[C---:B------:R-:W-:Y:S02]  /*59f0*/  IMAD R249, R0.reuse, R12, R249 ;  /* 0x0000000c00f97224 */ /* 0x040fe400078e02f9 */
[--C-:B------:R-:W-:Y:S01]  /*5a00*/  @!P0 IMAD.IADD R229, R229, 0x1, -R0.reuse ;  /* 0x00000001e5e58824 */ /* 0x100fe200078e0a00 */
[C---:B------:R-:W-:Y:S01]  /*5a10*/  ISETP.GT.U32.AND P0, PT, R0.reuse, R235, PT ;  /* 0x000000eb0000720c */ /* 0x040fe20003f04070 */
[----:B------:R-:W-:Y:S01]  /*5a20*/  @!P6 IMAD.IADD R9, R9, 0x1, -R0 ;  /* 0x000000010909e824 */ /* 0x000fe200078e0a00 */
[----:B------:R-:W-:Y:S01]  /*5a30*/  ISETP.GT.U32.AND P6, PT, R0, R231, PT ;  /* 0x000000e70000720c */ /* 0x000fe20003fc4070 */
[----:B------:R-:W-:-:S04]  /*5a40*/  IMAD.HI.U32 R14, R4, R241, RZ ;  /* 0x000000f1040e7227 */ /* 0x000fc800078e00ff */
[----:B------:R-:W-:Y:S02]  /*5a50*/  IMAD.MOV R14, RZ, RZ, -R14 ;  /* 0x000000ffff0e7224 */ /* 0x000fe400078e0a0e */
[--C-:B------:R-:W-:Y:S01]  /*5a60*/  @!P3 IMAD.IADD R239, R239, 0x1, -R0.reuse ;  /* 0x00000001efefb824 */ /* 0x100fe200078e0a00 */
[C---:B------:R-:W-:Y:S01]  /*5a70*/  ISETP.GT.U32.AND P3, PT, R0.reuse, R249, PT ;  /* 0x000000f90000720c */ /* 0x040fe20003f64070 */
[----:B------:R-:W-:Y:S01]  /*5a80*/  IMAD R14, R0, R14, R241 ;  /* 0x0000000e000e7224 */ /* 0x000fe200078e02f1 */
[----:B------:R-:W-:Y:S01]  /*5a90*/  IABS R241, R42 ;  /* 0x0000002a00f17213 */ /* 0x000fe20000000000 */
[--C-:B------:R-:W-:Y:S01]  /*5aa0*/  @!P0 IMAD.IADD R235, R235, 0x1, -R0.reuse ;  /* 0x00000001ebeb8824 */ /* 0x100fe200078e0a00 */
[----:B------:R-:W-:Y:S01]  /*5ab0*/  ISETP.GE.AND P0, PT, R26, RZ, PT ;  /* 0x000000ff1a00720c */ /* 0x000fe20003f06270 */
[----:B------:R-:W-:Y:S01]  /*5ac0*/  @!P6 IMAD.IADD R231, R231, 0x1, -R0 ;  /* 0x00000001e7e7e824 */ /* 0x000fe200078e0a00 */
[----:B------:R-:W-:Y:S01]  /*5ad0*/  ISETP.GE.AND P6, PT, R24, RZ, PT ;  /* 0x000000ff1800720c */ /* 0x000fe20003fc6270 */
[----:B------:R-:W-:Y:S01]  /*5ae0*/  IMAD.HI.U32 R12, R4, R243, RZ ;  /* 0x000000f3040c7227 */ /* 0x000fe200078e00ff */
[----:B------:R-:W-:-:S03]  /*5af0*/  LOP3.LUT R26, R3, 0x1f8, RZ, 0xfc, !PT ;  /* 0x000001f8031a7812 */ /* 0x000fc600078efcff */
[----:B------:R-:W-:Y:S01]  /*5b00*/  @!P1 IMAD.MOV R219, RZ, RZ, -R219 ;  /* 0x000000ffffdb9224 */ /* 0x000fe200078e0adb */
[C---:B------:R-:W-:Y:S01]  /*5b10*/  ISETP.GT.U32.AND P1, PT, R0.reuse, R231, PT ;  /* 0x000000e70000720c */ /* 0x040fe20003f24070 */
[----:B------:R-:W-:Y:S01]  /*5b20*/  @!P3 IMAD.IADD R249, R249, 0x1, -R0 ;  /* 0x00000001f9f9b824 */ /* 0x000fe200078e0a00 */
[----:B------:R-:W-:Y:S01]  /*5b30*/  ISETP.GT.U32.AND P3, PT, R0, R235, PT ;  /* 0x000000eb0000720c */ /* 0x000fe20003f64070 */
[----:B------:R-:W-:Y:S01]  /*5b40*/  IMAD.MOV R12, RZ, RZ, -R12 ;  /* 0x000000ffff0c7224 */ /* 0x000fe200078e0a0c */
[----:B------:R-:W-:Y:S01]  /*5b50*/  IABS R24, R26 ;  /* 0x0000001a00187213 */ /* 0x000fe20000000000 */
[----:B------:R-:W-:-:S04]  /*5b60*/  IMAD.HI.U32 R3, R4, R241, RZ ;  /* 0x000000f104037227 */ /* 0x000fc800078e00ff */
[C---:B------:R-:W-:Y:S02]  /*5b70*/  IMAD R246, R0.reuse, R12, R243 ;  /* 0x0000000c00f67224 */ /* 0x040fe400078e02f3 */
[----:B------:R-:W-:Y:S01]  /*5b80*/  @!P6 IMAD.MOV R5, RZ, RZ, -R5 ;  /* 0x000000ffff05e224 */ /* 0x000fe200078e0a05 */
[----:B------:R-:W-:Y:S01]  /*5b90*/  ISETP.GT.U32.AND P6, PT, R0, R239, PT ;  /* 0x000000ef0000720c */ /* 0x000fe20003fc4070 */
[----:B------:R-:W-:-:S04]  /*5ba0*/  IMAD.HI.U32 R10, R4, R247, RZ ;  /* 0x000000f7040a7227 */ /* 0x000fc800078e00ff */
[----:B------:R-:W-:-:S04]  /*5bb0*/  IMAD.HI.U32 R16, R4, R245, RZ ;  /* 0x000000f504107227 */ /* 0x000fc800078e00ff */
[----:B------:R-:W-:Y:S02]  /*5bc0*/  IMAD.MOV R3, RZ, RZ, -R3 ;  /* 0x000000ffff037224 */ /* 0x000fe400078e0a03 */
[----:B------:R-:W-:-:S04]  /*5bd0*/  IMAD.HI.U32 R4, R4, R24, RZ ;  /* 0x0000001804047227 */ /* 0x000fc800078e00ff */
[----:B------:R-:W-:Y:S01]  /*5be0*/  @!P3 IMAD.IADD R235, R235, 0x1, -R0 ;  /* 0x00000001ebebb824 */ /* 0x000fe200078e0a00 */
[C---:B------:R-:W-:Y:S01]  /*5bf0*/  ISETP.GT.U32.AND P3, PT, R0.reuse, R246, PT ;  /* 0x000000f60000720c */ /* 0x040fe20003f64070 */
[C---:B------:R-:W-:Y:S01]  /*5c00*/  IMAD R248, R0.reuse, R3, R241 ;  /* 0x0000000300f87224 */ /* 0x040fe200078e02f1 */
[----:B------:R-:W-:Y:S01]  /*5c10*/  LOP3.LUT R241, RZ, R50, RZ, 0x33, !PT ;  /* 0x00000032fff17212 */ /* 0x000fe200078e33ff */
[----:B------:R-:W-:Y:S01]  /*5c20*/  @!P2 IMAD.MOV R221, RZ, RZ, -R221 ;  /* 0x000000ffffdda224 */ /* 0x000fe200078e0add */
[C---:B------:R-:W-:Y:S01]  /*5c30*/  ISETP.GT.U32.AND P2, PT, R0.reuse, R233, PT ;  /* 0x000000e90000720c */ /* 0x040fe20003f44070 */
[----:B------:R-:W-:Y:S02]  /*5c40*/  IMAD.MOV R3, RZ, RZ, -R4 ;  /* 0x000000ffff037224 */ /* 0x000fe400078e0a04 */
[----:B------:R-:W-:Y:S01]  /*5c50*/  @!P0 IMAD.MOV R229, RZ, RZ, -R229 ;  /* 0x000000ffffe58224 */ /* 0x000fe200078e0ae5 */
[C---:B------:R-:W-:Y:S01]  /*5c60*/  ISETP.GT.U32.AND P0, PT, R0.reuse, R14, PT ;  /* 0x0000000e0000720c */ /* 0x040fe20003f04070 */
[----:B------:R-:W-:Y:S01]  /*5c70*/  @!P1 IMAD.IADD R231, R231, 0x1, -R0 ;  /* 0x00000001e7e79824 */ /* 0x000fe200078e0a00 */
[C---:B------:R-:W-:Y:S01]  /*5c80*/  ISETP.GT.U32.AND P1, PT, R0.reuse, R248, PT ;  /* 0x000000f80000720c */ /* 0x040fe20003f24070 */
[----:B------:R-:W-:-:S02]  /*5c90*/  IMAD R3, R0, R3, R24 ;  /* 0x0000000300037224 */ /* 0x000fc400078e0218 */
[----:B------:R-:W-:Y:S02]  /*5ca0*/  IMAD.MOV R10, RZ, RZ, -R10 ;  /* 0x000000ffff0a7224 */ /* 0x000fe400078e0a0a */
[--C-:B------:R-:W-:Y:S01]  /*5cb0*/  @!P6 IMAD.IADD R239, R239, 0x1, -R0.reuse ;  /* 0x00000001efefe824 */ /* 0x100fe200078e0a00 */
[C---:B------:R-:W-:Y:S01]  /*5cc0*/  ISETP.GT.U32.AND P6, PT, R0.reuse, R3, PT ;  /* 0x000000030000720c */ /* 0x040fe20003fc4070 */
[----:B------:R-:W-:Y:S02]  /*5cd0*/  IMAD R247, R0, R10, R247 ;  /* 0x0000000a00f77224 */ /* 0x000fe400078e02f7 */
[--C-:B------:R-:W-:Y:S01]  /*5ce0*/  @!P3 IMAD.IADD R246, R246, 0x1, -R0.reuse ;  /* 0x00000001f6f6b824 */ /* 0x100fe200078e0a00 */
[----:B------:R-:W-:Y:S01]  /*5cf0*/  ISETP.GE.AND P3, PT, R36, RZ, PT ;  /* 0x000000ff2400720c */ /* 0x000fe20003f66270 */
[----:B------:R-:W-:Y:S01]  /*5d00*/  @!P4 IMAD.MOV R9, RZ, RZ, -R9 ;  /* 0x000000ffff09c224 */ /* 0x000fe200078e0a09 */
[C---:B------:R-:W-:Y:S01]  /*5d10*/  ISETP.GT.U32.AND P4, PT, R0.reuse, R237, PT ;  /* 0x000000ed0000720c */ /* 0x040fe20003f84070 */
[--C-:B------:R-:W-:Y:S01]  /*5d20*/  @!P2 IMAD.IADD R233, R233, 0x1, -R0.reuse ;  /* 0x00000001e9e9a824 */ /* 0x100fe200078e0a00 */
[C---:B------:R-:W-:Y:S01]  /*5d30*/  ISETP.GT.U32.AND P2, PT, R0.reuse, R247, PT ;  /* 0x000000f70000720c */ /* 0x040fe20003f44070 */
[----:B------:R-:W-:Y:S01]  /*5d40*/  @!P5 IMAD.MOV R223, RZ, RZ, -R223 ;  /* 0x000000ffffdfd224 */ /* 0x000fe200078e0adf */
[----:B------:R-:W-:Y:S01]  /*5d50*/  ISETP.GT.U32.AND P5, PT, R0, R249, PT ;  /* 0x000000f90000720c */ /* 0x000fe20003fa4070 */
[--C-:B------:R-:W-:Y:S01]  /*5d60*/  @!P0 IMAD.IADD R14, R14, 0x1, -R0.reuse ;  /* 0x000000010e0e8824 */ /* 0x100fe200078e0a00 */
[----:B------:R-:W-:Y:S01]  /*5d70*/  ISETP.GE.AND P0, PT, R30, RZ, PT ;  /* 0x000000ff1e00720c */ /* 0x000fe20003f06270 */
[----:B------:R-:W-:Y:S01]  /*5d80*/  @!P1 IMAD.IADD R248, R248, 0x1, -R0 ;  /* 0x00000001f8f89824 */ /* 0x000fe200078e0a00 */
[----:B------:R-:W-:Y:S01]  /*5d90*/  ISETP.GE.AND P1, PT, R32, RZ, PT ;  /* 0x000000ff2000720c */ /* 0x000fe20003f26270 */
[----:B------:R-:W-:-:S02]  /*5da0*/  IMAD.MOV R16, RZ, RZ, -R16 ;  /* 0x000000ffff107224 */ /* 0x000fc400078e0a10 */
[--C-:B------:R-:W-:Y:S02]  /*5db0*/  @!P6 IMAD.IADD R3, R3, 0x1, -R0.reuse ;  /* 0x000000010303e824 */ /* 0x100fe400078e0a00 */
[C---:B------:R-:W-:Y:S02]  /*5dc0*/  IMAD R243, R0.reuse, R16, R245 ;  /* 0x0000001000f37224 */ /* 0x040fe400078e02f5 */
[----:B------:R-:W-:Y:S01]  /*5dd0*/  @!P3 IMAD.MOV R239, RZ, RZ, -R239 ;  /* 0x000000ffffefb224 */ /* 0x000fe200078e0aef */
[C---:B------:R-:W-:Y:S01]  /*5de0*/  ISETP.GT.U32.AND P3, PT, R0.reuse, R3, PT ;  /* 0x000000030000720c */ /* 0x040fe20003f64070 */
[--C-:B------:R-:W-:Y:S01]  /*5df0*/  @!P4 IMAD.IADD R237, R237, 0x1, -R0.reuse ;  /* 0x00000001ededc824 */ /* 0x100fe200078e0a00 */
[----:B------:R-:W-:Y:S01]  /*5e00*/  ISETP.GT.U32.AND P4, PT, R0, R243, PT ;  /* 0x000000f30000720c */ /* 0x000fe20003f84070 */
[--C-:B------:R-:W-:Y:S01]  /*5e10*/  @!P2 IMAD.IADD R247, R247, 0x1, -R0.reuse ;  /* 0x00000001f7f7a824 */ /* 0x100fe200078e0a00 */
[----:B------:R-:W-:Y:S01]  /*5e20*/  ISETP.GE.AND P2, PT, R34, RZ, PT ;  /* 0x000000ff2200720c */ /* 0x000fe20003f46270 */
[--C-:B------:R-:W-:Y:S01]  /*5e30*/  @!P5 IMAD.IADD R249, R249, 0x1, -R0.reuse ;  /* 0x00000001f9f9d824 */ /* 0x100fe200078e0a00 */
[----:B------:R-:W-:Y:S01]  /*5e40*/  ISETP.GE.AND P5, PT, R28, RZ, PT ;  /* 0x000000ff1c00720c */ /* 0x000fe20003fa6270 */
[----:B------:R-:W-:Y:S01]  /*5e50*/  @!P0 IMAD.MOV R233, RZ, RZ, -R233 ;  /* 0x000000ffffe98224 */ /* 0x000fe200078e0ae9 */
[C---:B------:R-:W-:Y:S01]  /*5e60*/  ISETP.GT.U32.AND P0, PT, R0.reuse, R248, PT ;  /* 0x000000f80000720c */ /* 0x040fe20003f04070 */
[----:B------:R-:W-:Y:S01]  /*5e70*/  @!P1 IMAD.MOV R235, RZ, RZ, -R235 ;  /* 0x000000ffffeb9224 */ /* 0x000fe200078e0aeb */
[----:B------:R-:W-:Y:S01]  /*5e80*/  ISETP.GT.U32.AND P1, PT, R0, R247, PT ;  /* 0x000000f70000720c */ /* 0x000fe20003f24070 */
[----:B------:R-:W1:Y:S02]  /*5e90*/  LDC.64 R244, c[0x0][0x238] ;  /* 0x00008e00fff47b82 */ /* 0x000e640000000a00 */
[--C-:B------:R-:W-:Y:S01]  /*5ea0*/  @!P3 IMAD.IADD R3, R3, 0x1, -R0.reuse ;  /* 0x000000010303b824 */ /* 0x100fe200078e0a00 */
[----:B------:R-:W-:Y:S01]  /*5eb0*/  ISETP.NE.AND P3, PT, R54, RZ, PT ;  /* 0x000000ff3600720c */ /* 0x000fe20003f65270 */
[--C-:B------:R-:W-:Y:S01]  /*5ec0*/  @!P4 IMAD.IADD R243, R243, 0x1, -R0.reuse ;  /* 0x00000001f3f3c824 */ /* 0x100fe200078e0a00 */
[----:B------:R-:W-:Y:S01]  /*5ed0*/  ISETP.GE.AND P4, PT, R38, RZ, PT ;  /* 0x000000ff2600720c */ /* 0x000fe20003f86270 */
[----:B------:R-:W-:Y:S01]  /*5ee0*/  @!P2 IMAD.MOV R237, RZ, RZ, -R237 ;  /* 0x000000ffffeda224 */ /* 0x000fe200078e0aed */
[C---:B------:R-:W-:Y:S01]  /*5ef0*/  ISETP.GT.U32.AND P2, PT, R0.reuse, R246, PT ;  /* 0x000000f60000720c */ /* 0x040fe20003f44070 */
[----:B------:R-:W-:Y:S01]  /*5f00*/  @!P5 IMAD.MOV R231, RZ, RZ, -R231 ;  /* 0x000000ffffe7d224 */ /* 0x000fe200078e0ae7 */
[----:B------:R-:W-:Y:S01]  /*5f10*/  ISETP.GT.U32.AND P5, PT, R0, R14, PT ;  /* 0x0000000e0000720c */ /* 0x000fe20003fa4070 */
[--C-:B------:R-:W-:Y:S01]  /*5f20*/  @!P0 IMAD.IADD R248, R248, 0x1, -R0.reuse ;  /* 0x00000001f8f88824 */ /* 0x100fe200078e0a00 */
[----:B------:R-:W-:Y:S01]  /*5f30*/  ISETP.GE.AND P0, PT, R44, RZ, PT ;  /* 0x000000ff2c00720c */ /* 0x000fe20003f06270 */
[----:B------:R-:W-:Y:S01]  /*5f40*/  @!P1 IMAD.IADD R247, R247, 0x1, -R0 ;  /* 0x00000001f7f79824 */ /* 0x000fe200078e0a00 */
[----:B------:R-:W-:-:S02]  /*5f50*/  SEL R12, R242, R11, !P3 ;  /* 0x0000000bf20c7207 */ /* 0x000fc40005800000 */
[----:B------:R-:W-:Y:S02]  /*5f60*/  SEL R16, R242, R15, !P3 ;  /* 0x0000000ff2107207 */ /* 0x000fe40005800000 */
[----:B------:R-:W-:Y:S01]  /*5f70*/  ISETP.GT.U32.AND P6, PT, R0, R243, PT ;  /* 0x000000f30000720c */ /* 0x000fe20003fc4070 */
[----:B------:R-:W-:Y:S01]  /*5f80*/  @!P4 IMAD.MOV R249, RZ, RZ, -R249 ;  /* 0x000000fffff9c224 */ /* 0x000fe200078e0af9 */
[----:B------:R-:W-:Y:S01]  /*5f90*/  ISETP.GE.AND P1, PT, R46, RZ, PT ;  /* 0x000000ff2e00720c */ /* 0x000fe20003f26270 */
[--C-:B------:R-:W-:Y:S01]  /*5fa0*/  @!P2 IMAD.IADD R246, R246, 0x1, -R0.reuse ;  /* 0x00000001f6f6a824 */ /* 0x100fe200078e0a00 */
[----:B------:R-:W-:Y:S01]  /*5fb0*/  SEL R10, R242, R13, !P3 ;  /* 0x0000000df20a7207 */ /* 0x000fe20005800000 */
[----:B------:R-:W-:Y:S01]  /*5fc0*/  @!P5 IMAD.IADD R14, R14, 0x1, -R0 ;  /* 0x000000010e0ed824 */ /* 0x000fe200078e0a00 */
[C---:B------:R-:W-:Y:S01]  /*5fd0*/  SEL R11, R242.reuse, R17, !P3 ;  /* 0x00000011f20b7207 */ /* 0x040fe20005800000 */
[----:B------:R-:W-:Y:S01]  /*5fe0*/  @!P0 IMAD.MOV R247, RZ, RZ, -R247 ;  /* 0x000000fffff78224 */ /* 0x000fe200078e0af7 */
[C---:B------:R-:W-:Y:S01]  /*5ff0*/  SEL R15, R242.reuse, R21, !P3 ;  /* 0x00000015f20f7207 */ /* 0x040fe20005800000 */
[----:B-1----:R-:W-:Y:S01]  /*6000*/  STL.64 [R1+0x18e8], R244 ;  /* 0x0018e8f401007387 */ /* 0x002fe20000100a00 */
[----:B------:R-:W-:-:S02]  /*6010*/  SEL R13, R242, R19, !P3 ;  /* 0x00000013f20d7207 */ /* 0x000fc40005800000 */
[C---:B------:R-:W-:Y:S01]  /*6020*/  SEL R17, R242.reuse, R31, !P3 ;  /* 0x0000001ff2117207 */ /* 0x040fe20005800000 */
[----:B------:R-:W-:Y:S01]  /*6030*/  @!P6 IMAD.IADD R243, R243, 0x1, -R0 ;  /* 0x00000001f3f3e824 */ /* 0x000fe200078e0a00 */
[C---:B------:R-:W-:Y:S01]  /*6040*/  SEL R21, R242.reuse, R29, !P3 ;  /* 0x0000001df2157207 */ /* 0x040fe20005800000 */
[----:B------:R-:W-:Y:S01]  /*6050*/  @!P1 IMAD.MOV R246, RZ, RZ, -R246 ;  /* 0x000000fffff69224 */ /* 0x000fe200078e0af6 */
[----:B------:R-:W-:Y:S01]  /*6060*/  SEL R19, R242, R23, !P3 ;  /* 0x00000017f2137207 */ /* 0x000fe20005800000 */
[----:B------:R-:W-:Y:S01]  /*6070*/  IMAD R0, R52, R245, RZ ;  /* 0x000000f534007224 */ /* 0x000fe200078e02ff */
[C---:B------:R-:W-:Y:S01]  /*6080*/  SEL R29, R242.reuse, R37, !P3 ;  /* 0x00000025f21d7207 */ /* 0x040fe20005800000 */
[----:B------:R1:W-:Y:S01]  /*6090*/  STL.64 [R1+0x1750], R6 ;  /* 0x0017500601007387 */ /* 0x0003e20000100a00 */
[C---:B------:R-:W-:Y:S02]  /*60a0*/  SEL R31, R242.reuse, R35, !P3 ;  /* 0x00000023f21f7207 */ /* 0x040fe40005800000 */
[----:B------:R-:W-:-:S02]  /*60b0*/  SEL R23, R242, R27, !P3 ;  /* 0x0000001bf2177207 */ /* 0x000fc40005800000 */
[C---:B------:R-:W-:Y:S02]  /*60c0*/  SEL R35, R242.reuse, R41, !P3 ;  /* 0x00000029f2237207 */ /* 0x040fe40005800000 */
[C---:B------:R-:W-:Y:S02]  /*60d0*/  SEL R37, R242.reuse, R43, !P3 ;  /* 0x0000002bf2257207 */ /* 0x040fe40005800000 */
[C---:B------:R-:W-:Y:S02]  /*60e0*/  SEL R27, R242.reuse, R33, !P3 ;  /* 0x00000021f21b7207 */ /* 0x040fe40005800000 */
[C---:B------:R-:W-:Y:S02]  /*60f0*/  SEL R41, R242.reuse, R47, !P3 ;  /* 0x0000002ff2297207 */ /* 0x040fe40005800000 */
        /* <DEDUP_REMOVED lines=24> */
[----:B------:R-:W-:Y:S02]  /*6280*/  SEL R89, R242, R95, !P3 ;  /* 0x0000005ff2597207 */ /* 0x000fe40005800000 */
[----:B------:R-:W-:-:S02]  /*6290*/  ISETP.GE.AND P4, PT, R40, RZ, PT ;  /* 0x000000ff2800720c */ /* 0x000fc40003f86270 */
[----:B------:R-:W-:Y:S02]  /*62a0*/  ISETP.GE.AND P5, PT, R42, RZ, PT ;  /* 0x000000ff2a00720c */ /* 0x000fe40003fa6270 */
[----:B------:R-:W-:Y:S02]  /*62b0*/  ISETP.GE.AND P2, PT, R48, RZ, PT ;  /* 0x000000ff3000720c */ /* 0x000fe40003f46270 */
[----:B------:R-:W-:Y:S02]  /*62c0*/  ISETP.GE.AND P0, PT, R7, RZ, PT ;  /* 0x000000ff0700720c */ /* 0x000fe40003f06270 */
[C---:B------:R-:W-:Y:S02]  /*62d0*/  SEL R87, R242.reuse, R93, !P3 ;  /* 0x0000005df2577207 */ /* 0x040fe40005800000 */
[C---:B------:R-:W-:Y:S02]  /*62e0*/  SEL R91, R242.reuse, R97, !P3 ;  /* 0x00000061f25b7207 */ /* 0x040fe40005800000 */
[----:B------:R-:W-:Y:S01]  /*62f0*/  SEL R95, R242, R101, !P3 ;  /* 0x00000065f25f7207 */ /* 0x000fe20005800000 */
[----:B------:R-:W-:Y:S01]  /*6300*/  @!P4 IMAD.MOV R14, RZ, RZ, -R14 ;  /* 0x000000ffff0ec224 */ /* 0x000fe200078e0a0e */
[----:B------:R-:W-:Y:S01]  /*6310*/  ISETP.GE.AND P6, PT, R26, RZ, PT ;  /* 0x000000ff1a00720c */ /* 0x000fe20003fc6270 */
[----:B------:R-:W-:Y:S01]  /*6320*/  @!P5 IMAD.MOV R248, RZ, RZ, -R248 ;  /* 0x000000fffff8d224 */ /* 0x000fe200078e0af8 */
[----:B------:R-:W-:Y:S01]  /*6330*/  ISETP.GE.AND P1, PT, R8, RZ, PT ;  /* 0x000000ff0800720c */ /* 0x000fe20003f26270 */
[----:B------:R-:W-:Y:S01]  /*6340*/  @!P2 IMAD.MOV R243, RZ, RZ, -R243 ;  /* 0x000000fffff3a224 */ /* 0x000fe200078e0af3 */
[C---:B------:R-:W-:Y:S01]  /*6350*/  SEL R93, R242.reuse, R99, !P3 ;  /* 0x00000063f25d7207 */ /* 0x040fe20005800000 */
[----:B------:R-:W-:Y:S01]  /*6360*/  @!P0 IMAD.MOV R240, RZ, RZ, -R240 ;  /* 0x000000fffff08224 */ /* 0x000fe200078e0af0 */
[----:B------:R-:W-:-:S02]  /*6370*/  SEL R97, R242, R103, !P3 ;  /* 0x00000067f2617207 */ /* 0x000fc40005800000 */
[C---:B------:R-:W-:Y:S02]  /*6380*/  SEL R101, R242.reuse, R107, !P3 ;  /* 0x0000006bf2657207 */ /* 0x040fe40005800000 */
[C---:B------:R-:W-:Y:S02]  /*6390*/  SEL R99, R242.reuse, R105, !P3 ;  /* 0x00000069f2637207 */ /* 0x040fe40005800000 */
[C---:B------:R-:W-:Y:S01]  /*63a0*/  SEL R103, R242.reuse, R109, !P3 ;  /* 0x0000006df2677207 */ /* 0x040fe20005800000 */
[----:B------:R-:W-:Y:S01]  /*63b0*/  @!P6 IMAD.MOV R3, RZ, RZ, -R3 ;  /* 0x000000ffff03e224 */ /* 0x000fe200078e0a03 */
[C---:B------:R-:W-:Y:S01]  /*63c0*/  SEL R107, R242.reuse, R115, !P3 ;  /* 0x00000073f26b7207 */ /* 0x040fe20005800000 */
[----:B------:R-:W-:Y:S01]  /*63d0*/  @!P1 IMAD.MOV R2, RZ, RZ, -R2 ;  /* 0x000000ffff029224 */ /* 0x000fe200078e0a02 */
        /* <DEDUP_REMOVED lines=32> */
[----:B------:R-:W-:Y:S02]  /*65e0*/  SEL R175, R242, R181, !P3 ;  /* 0x000000b5f2af7207 */ /* 0x000fe40005800000 */
[----:B------:R-:W-:Y:S02]  /*65f0*/  ISETP.NE.AND P4, PT, R50, RZ, PT ;  /* 0x000000ff3200720c */ /* 0x000fe40003f85270 */
        /* <DEDUP_REMOVED lines=45> */
[----:B------:R-:W-:-:S02]  /*68d0*/  SEL R242, R242, R3, !P3 ;  /* 0x00000003f2f27207 */ /* 0x000fc40005800000 */
[----:B------:R-:W-:Y:S02]  /*68e0*/  SEL R241, R241, R2, !P4 ;  /* 0x00000002f1f17207 */ /* 0x000fe40006000000 */
[----:B------:R-:W2:Y:S01]  /*68f0*/  LDC.64 R2, c[0x0][0x230] ;  /* 0x00008c00ff027b82 */ /* 0x000ea20000000a00 */
[----:B------:R-:W-:Y:S01]  /*6900*/  LEA R4, P5, R0, UR4, 0x2 ;  /* 0x0000000400047c11 */ /* 0x000fe2000f8a10ff */
[----:B------:R-:W-:Y:S01]  /*6910*/  ULDC UR4, c[0x0][0x240] ;  /* 0x0000900000047ab9 */ /* 0x000fe20000000800 */
[----:B------:R3:W-:Y:S01]  /*6920*/  STL.64 [R1+0x18f0], R240 ;  /* 0x0018f0f001007387 */ /* 0x0007e20000100a00 */
[----:B------:R-:W-:Y:S01]  /*6930*/  IMAD R10, R10, UR4, RZ ;  /* 0x000000040a0a7c24 */ /* 0x000fe2000f8e02ff */
[----:B------:R-:W-:Y:S01]  /*6940*/  LEA.HI.X.SX32 R0, R0, UR5, 0x2, P5 ;  /* 0x0000000500007c11 */ /* 0x000fe2000a8f16ff */
[----:B------:R-:W-:Y:S02]  /*6950*/  IMAD R12, R12, UR4, RZ ;  /* 0x000000040c0c7c24 */ /* 0x000fe4000f8e02ff */
[----:B------:R-:W-:Y:S01]  /*6960*/  IMAD R15, R15, UR4, RZ ;  /* 0x000000040f0f7c24 */ /* 0x000fe2000f8e02ff */
[-C--:B-1----:R-:W-:Y:S01]  /*6970*/  LEA R6, P0, R10, R4.reuse, 0x2 ;  /* 0x000000040a067211 */ /* 0x082fe200078010ff */
[----:B------:R-:W-:Y:S01]  /*6980*/  IMAD R16, R16, UR4, RZ ;  /* 0x0000000410107c24 */ /* 0x000fe2000f8e02ff */
[----:B------:R-:W-:Y:S01]  /*6990*/  LEA R14, P3, R12, R4, 0x2 ;  /* 0x000000040c0e7211 */ /* 0x000fe200078610ff */
[----:B------:R-:W-:Y:S01]  /*69a0*/  IMAD R251, R251, UR4, RZ ;  /* 0x00000004fbfb7c24 */ /* 0x000fe2000f8e02ff */
[----:B------:R-:W-:Y:S01]  /*69b0*/  LEA.HI.X.SX32 R7, R10, R0, 0x2, P0 ;  /* 0x000000000a077211 */ /* 0x000fe200000f16ff */
[----:B------:R-:W-:Y:S01]  /*69c0*/  IMAD R227, R227, UR4, RZ ;  /* 0x00000004e3e37c24 */ /* 0x000fe2000f8e02ff */
[----:B------:R-:W1:Y:S01]  /*69d0*/  S2UR UR5, SR_CgaCtaId ;  /* 0x00000000000579c3 */ /* 0x000e620000008800 */
[----:B------:R-:W-:Y:S01]  /*69e0*/  IMAD R225, R225, UR4, RZ ;  /* 0x00000004e1e17c24 */ /* 0x000fe2000f8e02ff */
[-C--:B---3--:R-:W-:Y:S01]  /*69f0*/  LEA R240, P1, R251, R4.reuse, 0x2 ;  /* 0x00000004fbf07211 */ /* 0x088fe200078210ff */
[----:B------:R-:W-:Y:S01]  /*6a00*/  IMAD R13, R13, UR4, RZ ;  /* 0x000000040d0d7c24 */ /* 0x000fe2000f8e02ff */
[----:B------:R-:W-:Y:S01]  /*6a10*/  LEA R244, P0, R227, R4, 0x2 ;  /* 0x00000004e3f47211 */ /* 0x000fe200078010ff */
[----:B------:R-:W-:-:S02]  /*6a20*/  IMAD R17, R17, UR4, RZ ;  /* 0x0000000411117c24 */ /* 0x000fc4000f8e02ff */
[----:B------:R-:W-:Y:S01]  /*6a30*/  IMAD R19, R19, UR4, RZ ;  /* 0x0000000413137c24 */ /* 0x000fe2000f8e02ff */
[----:B--2---:R2:W-:Y:S01]  /*6a40*/  STL.64 [R1+0x18f8], R2 ;  /* 0x0018f80201007387 */ /* 0x0045e20000100a00 */
[----:B------:R-:W-:Y:S02]  /*6a50*/  IMAD R23, R23, UR4, RZ ;  /* 0x0000000417177c24 */ /* 0x000fe4000f8e02ff */
[----:B------:R-:W-:Y:S01]  /*6a60*/  IMAD R21, R21, UR4, RZ ;  /* 0x0000000415157c24 */ /* 0x000fe2000f8e02ff */
[----:B------:R3:W-:Y:S01]  /*6a70*/  STL [R1+0x1900], R15 ;  /* 0x0019000f01007387 */ /* 0x0007e20000100800 */
[----:B------:R-:W-:Y:S02]  /*6a80*/  IMAD R27, R27, UR4, RZ ;  /* 0x000000041b1b7c24 */ /* 0x000fe4000f8e02ff */
[----:B------:R-:W-:Y:S01]  /*6a90*/  IMAD R31, R31, UR4, RZ ;  /* 0x000000041f1f7c24 */ /* 0x000fe2000f8e02ff */
[----:B------:R4:W-:Y:S01]  /*6aa0*/  STL.64 [R1+0x20], R6 ;  /* 0x0000200601007387 */ /* 0x0009e20000100a00 */
[----:B------:R-:W-:-:S02]  /*6ab0*/  IMAD R33, R33, UR4, RZ ;  /* 0x0000000421217c24 */ /* 0x000fc4000f8e02ff */
[----:B------:R-:W-:Y:S01]  /*6ac0*/  IMAD R37, R37, UR4, RZ ;  /* 0x0000000425257c24 */ /* 0x000fe2000f8e02ff */
[----:B--2---:R-:W-:Y:S01]  /*6ad0*/  LEA R2, P2, R16, R4, 0x2 ;  /* 0x0000000410027211 */ /* 0x004fe200078410ff */
[----:B------:R-:W-:Y:S01]  /*6ae0*/  IMAD R35, R35, UR4, RZ ;  /* 0x0000000423237c24 */ /* 0x000fe2000f8e02ff */
[-C--:B---3--:R-:W-:Y:S01]  /*6af0*/  LEA.HI.X.SX32 R15, R12, R0.reuse, 0x2, P3 ;  /* 0x000000000c0f7211 */ /* 0x088fe200018f16ff */
[----:B------:R-:W-:Y:S02]  /*6b00*/  IMAD R41, R41, UR4, RZ ;  /* 0x0000000429297c24 */ /* 0x000fe4000f8e02ff */
[----:B------:R-:W-:Y:S02]  /*6b10*/  IMAD R45, R45, UR4, RZ ;  /* 0x000000042d2d7c24 */ /* 0x000fe4000f8e02ff */
[----:B------:R2:W-:Y:S01]  /*6b20*/  STL.64 [R1+0x240], R14 ;  /* 0x0002400e01007387 */ /* 0x0005e20000100a00 */
[-C--:B------:R-:W-:Y:S01]  /*6b30*/  LEA.HI.X.SX32 R241, R251, R0.reuse, 0x2, P1 ;  /* 0x00000000fbf17211 */ /* 0x080fe200008f16ff */
[----:B------:R-:W-:Y:S01]  /*6b40*/  IMAD R47, R47, UR4, RZ ;  /* 0x000000042f2f7c24 */ /* 0x000fe2000f8e02ff */
[----:B------:R-:W-:Y:S01]  /*6b50*/  LEA.HI.X.SX32 R245, R227, R0, 0x2, P0 ;  /* 0x00000000e3f57211 */ /* 0x000fe200000f16ff */
[----:B------:R-:W-:Y:S01]  /*6b60*/  IMAD R51, R51, UR4, RZ ;  /* 0x0000000433337c24 */ /* 0x000fe2000f8e02ff */
[----:B----4-:R-:W-:Y:S01]  /*6b70*/  LEA R6, P6, R225, R4, 0x2 ;  /* 0x00000004e1067211 */ /* 0x010fe200078c10ff */
[----:B------:R-:W-:-:S02]  /*6b80*/  IMAD R49, R49, UR4, RZ ;  /* 0x0000000431317c24 */ /* 0x000fc4000f8e02ff */
[----:B------:R-:W-:Y:S02]  /*6b90*/  IMAD R55, R55, UR4, RZ ;  /* 0x0000000437377c24 */ /* 0x000fe4000f8e02ff */
[----:B------:R-:W-:Y:S01]  /*6ba0*/  IMAD R59, R59, UR4, RZ ;  /* 0x000000043b3b7c24 */ /* 0x000fe2000f8e02ff */
[----:B--2---:R-:W2:Y:S01]  /*6bb0*/  LDL.LU R15, [R1+0x1900] ;  /* 0x00190000010f7983 */ /* 0x004ea20000300800 */
[----:B------:R-:W-:Y:S01]  /*6bc0*/  LEA.HI.X.SX32 R3, R16, R0, 0x2, P2 ;  /* 0x0000000010037211 */ /* 0x000fe200010f16ff */
[----:B------:R-:W-:Y:S02]  /*6bd0*/  IMAD R61, R61, UR4, RZ ;  /* 0x000000043d3d7c24 */ /* 0x000fe4000f8e02ff */
[----:B------:R-:W-:Y:S02]  /*6be0*/  IMAD R65, R65, UR4, RZ ;  /* 0x0000000441417c24 */ /* 0x000fe4000f8e02ff */
[----:B------:R3:W-:Y:S01]  /*6bf0*/  STL.64 [R1+0x18], R2 ;  /* 0x0000180201007387 */ /* 0x0007e20000100a00 */
[----:B------:R-:W-:-:S02]  /*6c00*/  IMAD R63, R63, UR4, RZ ;  /* 0x000000043f3f7c24 */ /* 0x000fc4000f8e02ff */
[----:B------:R-:W-:Y:S02]  /*6c10*/  IMAD R69, R69, UR4, RZ ;  /* 0x0000000445457c24 */ /* 0x000fe4000f8e02ff */
[----:B------:R-:W-:Y:S02]  /*6c20*/  IMAD R73, R73, UR4, RZ ;  /* 0x0000000449497c24 */ /* 0x000fe4000f8e02ff */
[----:B------:R-:W-:Y:S02]  /*6c30*/  IMAD R75, R75, UR4, RZ ;  /* 0x000000044b4b7c24 */ /* 0x000fe4000f8e02ff */
[----:B------:R-:W-:Y:S02]  /*6c40*/  IMAD R79, R79, UR4, RZ ;  /* 0x000000044f4f7c24 */ /* 0x000fe4000f8e02ff */
[----:B------:R-:W-:Y:S01]  /*6c50*/  IMAD R77, R77, UR4, RZ ;  /* 0x000000044d4d7c24 */ /* 0x000fe2000f8e02ff */
[----:B---3--:R-:W3:Y:S01]  /*6c60*/  LDL.LU.64 R2, [R1+0x18f8] ;  /* 0x0018f80001027983 */ /* 0x008ee20000300a00 */
[----:B------:R-:W-:-:S02]  /*6c70*/  IMAD R83, R83, UR4, RZ ;  /* 0x0000000453537c24 */ /* 0x000fc4000f8e02ff */
[----:B------:R-:W-:Y:S01]  /*6c80*/  IMAD R87, R87, UR4, RZ ;  /* 0x0000000457577c24 */ /* 0x000fe2000f8e02ff */
[----:B------:R4:W-:Y:S01]  /*6c90*/  STL.64 [R1+0x10], R240 ;  /* 0x000010f001007387 */ /* 0x0009e20000100a00 */
[----:B------:R-:W-:Y:S02]  /*6ca0*/  IMAD R89, R89, UR4, RZ ;  /* 0x0000000459597c24 */ /* 0x000fe4000f8e02ff */
[----:B------:R-:W-:Y:S02]  /*6cb0*/  IMAD R93, R93, UR4, RZ ;  /* 0x000000045d5d7c24 */ /* 0x000fe4000f8e02ff */
[----:B------:R-:W-:Y:S01]  /*6cc0*/  IMAD R11, R11, UR4, RZ ;  /* 0x000000040b0b7c24 */ /* 0x000fe2000f8e02ff */
[----:B------:R-:W-:Y:S01]  /*6cd0*/  LEA R12, P4, R13, R4, 0x2 ;  /* 0x000000040d0c7211 */ /* 0x000fe200078810ff */
[----:B------:R-:W-:Y:S02]  /*6ce0*/  IMAD R91, R91, UR4, RZ ;  /* 0x000000045b5b7c24 */ /* 0x000fe4000f8e02ff */
[----:B------:R-:W-:-:S02]  /*6cf0*/  IMAD R97, R97, UR4, RZ ;  /* 0x0000000461617c24 */ /* 0x000fc4000f8e02ff */
[----:B------:R-:W-:Y:S01]  /*6d00*/  IMAD R101, R101, UR4, RZ ;  /* 0x0000000465657c24 */ /* 0x000fe2000f8e02ff */
[----:B----4-:R-:W4:Y:S01]  /*6d10*/  LDL.LU.64 R240, [R1+0x18f0] ;  /* 0x0018f00001f07983 */ /* 0x010f220000300a00 */
[-C--:B------:R-:W-:Y:S01]  /*6d20*/  LEA R16, P2, R17, R4.reuse, 0x2 ;  /* 0x0000000411107211 */ /* 0x080fe200078410ff */
[----:B------:R-:W-:Y:S01]  /*6d30*/  IMAD R103, R103, UR4, RZ ;  /* 0x0000000467677c24 */ /* 0x000fe2000f8e02ff */
[----:B------:R-:W-:Y:S01]  /*6d40*/  LEA R18, P1, R19, R4, 0x2 ;  /* 0x0000000413127211 */ /* 0x000fe200078210ff */
[----:B------:R1:W-:Y:S01]  /*6d50*/  STL.64 [R1+0x8], R244 ;  /* 0x000008f401007387 */ /* 0x0003e20000100a00 */
[----:B------:R-:W-:Y:S01]  /*6d60*/  LEA.HI.X.SX32 R7, R225, R0, 0x2, P6 ;  /* 0x00000000e1077211 */ /* 0x000fe200030f16ff */
[----:B------:R-:W-:Y:S01]  /*6d70*/  IMAD R107, R107, UR4, RZ ;  /* 0x000000046b6b7c24 */ /* 0x000fe2000f8e02ff */
[-C--:B------:R-:W-:Y:S01]  /*6d80*/  LEA R20, P0, R21, R4.reuse, 0x2 ;  /* 0x0000000415147211 */ /* 0x080fe200078010ff */
[----:B------:R-:W-:Y:S01]  /*6d90*/  IMAD R25, R25, UR4, RZ ;  /* 0x0000000419197c24 */ /* 0x000fe2000f8e02ff */
[----:B------:R-:W-:Y:S01]  /*6da0*/  LEA R10, P5, R11, R4, 0x2 ;  /* 0x000000040b0a7211 */ /* 0x000fe200078a10ff */
[----:B------:R-:W-:-:S02]  /*6db0*/  IMAD R29, R29, UR4, RZ ;  /* 0x000000041d1d7c24 */ /* 0x000fc4000f8e02ff */
[----:B------:R-:W-:Y:S02]  /*6dc0*/  IMAD R105, R105, UR4, RZ ;  /* 0x0000000469697c24 */ /* 0x000fe4000f8e02ff */
[----:B------:R-:W-:Y:S01]  /*6dd0*/  IMAD R111, R111, UR4, RZ ;  /* 0x000000046f6f7c24 */ /* 0x000fe2000f8e02ff */
[----:B-1----:R-:W4:Y:S01]  /*6de0*/  LDL.LU.64 R244, [R1+0x18e8] ;  /* 0x0018e80001f47983 */ /* 0x002f220000300a00 */
[----:B------:R-:W-:Y:S01]  /*6df0*/  LEA R22, P6, R23, R4, 0x2 ;  /* 0x0000000417167211 */ /* 0x000fe200078c10ff */
[----:B------:R-:W-:Y:S01]  /*6e00*/  IMAD R115, R115, UR4, RZ ;  /* 0x0000000473737c24 */ /* 0x000fe2000f8e02ff */
[----:B------:R-:W-:Y:S01]  /*6e10*/  LEA.HI.X.SX32 R13, R13, R0, 0x2, P4 ;  /* 0x000000000d0d7211 */ /* 0x000fe200020f16ff */
[----:B------:R-:W-:Y:S01]  /*6e20*/  IMAD R117, R117, UR4, RZ ;  /* 0x0000000475757c24 */ /* 0x000fe2000f8e02ff */
        /* <DEDUP_REMOVED lines=10> */
[-C--:B------:R-:W-:Y:S01]  /*6ed0*/  LEA.HI.X.SX32 R23, R23, R0.reuse, 0x2, P6 ;  /* 0x0000000017177211 */ /* 0x080fe200030f16ff */
[----:B------:R-:W-:Y:S01]  /*6ee0*/  IMAD R129, R129, UR4, RZ ;  /* 0x0000000481817c24 */ /* 0x000fe2000f8e02ff */
[----:B------:R-:W-:Y:S01]  /*6ef0*/  LEA.HI.X.SX32 R21, R21, R0, 0x2, P0 ;  /* 0x0000000015157211 */ /* 0x000fe200000f16ff */
[----:B------:R-:W-:Y:S01]  /*6f00*/  IMAD R131, R131, UR4, RZ ;  /* 0x0000000483837c24 */ /* 0x000fe2000f8e02ff */
[-C--:B------:R-:W-:Y:S01]  /*6f10*/  LEA R36, P6, R37, R4.reuse, 0x2 ;  /* 0x0000000425247211 */ /* 0x080fe200078c10ff */
        /* <DEDUP_REMOVED lines=97> */
[-C--:B------:R-:W-:Y:S01]  /*7530*/  LEA.HI.X.SX32 R11, R11, R0.reuse, 0x2, P5 ;  /* 0x000000000b0b7211 */ /* 0x080fe200028f16ff */
[----:B------:R-:W-:Y:S01]  /*7540*/  IMAD R233, R233, UR4, RZ ;  /* 0x00000004e9e97c24 */ /* 0x000fe2000f8e02ff */
[----:B------:R-:W-:Y:S01]  /*7550*/  LEA.HI.X.SX32 R91, R91, R0, 0x2, P0 ;  /* 0x000000005b5b7211 */ /* 0x000fe200000f16ff */
[----:B------:R-:W-:Y:S01]  /*7560*/  IMAD R151, R151, UR4, RZ ;  /* 0x0000000497977c24 */ /* 0x000fe2000f8e02ff */
[-C--:B------:R-:W-:Y:S01]  /*7570*/  LEA R106, P6, R107, R4.reuse, 0x2 ;  /* 0x000000046b6a7211 */ /* 0x080fe200078c10ff */
        /* <DEDUP_REMOVED lines=43> */
[----:B------:R-:W-:-:S02]  /*7830*/  LEA.HI.X.SX32 R39, R39, R0, 0x2, P5 ;  /* 0x0000000027277211 */ /* 0x000fc400028f16ff */
[----:B------:R-:W-:Y:S02]  /*7840*/  LEA.HI.X.SX32 R119, R119, R0, 0x2, P0 ;  /* 0x0000000077777211 */ /* 0x000fe400000f16ff */
[-C--:B------:R-:W-:Y:S02]  /*7850*/  LEA R134, P6, R135, R4.reuse, 0x2 ;  /* 0x0000000487867211 */ /* 0x080fe400078c10ff */
[-C--:B------:R-:W-:Y:S02]  /*7860*/  LEA R52, P5, R53, R4.reuse, 0x2 ;  /* 0x0000000435347211 */ /* 0x080fe400078a10ff */
[----:B------:R-:W-:Y:S02]  /*7870*/  LEA R132, P0, R133, R4, 0x2 ;  /* 0x0000000485847211 */ /* 0x000fe400078010ff */
[----:B------:R-:W-:Y:S02]  /*7880*/  LEA.HI.X.SX32 R125, R125, R0, 0x2, P4 ;  /* 0x000000007d7d7211 */ /* 0x000fe400020f16ff */
[----:B------:R-:W-:-:S02]  /*7890*/  LEA R138, P4, R139, R4, 0x2 ;  /* 0x000000048b8a7211 */ /* 0x000fc400078810ff */
[----:B------:R-:W-:Y:S02]  /*78a0*/  LEA.HI.X.SX32 R129, R129, R0, 0x2, P2 ;  /* 0x0000000081817211 */ /* 0x000fe400010f16ff */
[----:B------:R-:W-:Y:S02]  /*78b0*/  LEA R142, P2, R143, R4, 0x2 ;  /* 0x000000048f8e7211 */ /* 0x000fe400078410ff */
[----:B------:R-:W-:Y:S02]  /*78c0*/  LEA.HI.X.SX32 R131, R131, R0, 0x2, P1 ;  /* 0x0000000083837211 */ /* 0x000fe400008f16ff */
[----:B------:R-:W-:Y:S02]  /*78d0*/  LEA R144, P1, R145, R4, 0x2 ;  /* 0x0000000491907211 */ /* 0x000fe400078210ff */
[-C--:B------:R-:W-:Y:S02]  /*78e0*/  LEA.HI.X.SX32 R135, R135, R0.reuse, 0x2, P6 ;  /* 0x0000000087877211 */ /* 0x080fe400030f16ff */
        /* <DEDUP_REMOVED lines=18> */
[----:B--2---:R-:W-:-:S04]  /*7a10*/  LEA R14, P3, R15, R4, 0x2 ;  /* 0x000000040f0e7211 */ /* 0x004fc800078610ff */
[----:B------:R-:W-:Y:S02]  /*7a20*/  LEA.HI.X.SX32 R15, R15, R0, 0x2, P3 ;  /* 0x000000000f0f7211 */ /* 0x000fe400018f16ff */
[----:B------:R-:W-:-:S04]  /*7a30*/  LEA R28, P3, R29, R4, 0x2 ;  /* 0x000000041d1c7211 */ /* 0x000fc800078610ff */
[----:B------:R-:W-:Y:S02]  /*7a40*/  LEA.HI.X.SX32 R29, R29, R0, 0x2, P3 ;  /* 0x000000001d1d7211 */ /* 0x000fe400018f16ff */
[----:B------:R-:W-:-:S04]  /*7a50*/  LEA R42, P3, R43, R4, 0x2 ;  /* 0x000000042b2a7211 */ /* 0x000fc800078610ff */
[----:B------:R-:W-:Y:S02]  /*7a60*/  LEA.HI.X.SX32 R43, R43, R0, 0x2, P3 ;  /* 0x000000002b2b7211 */ /* 0x000fe400018f16ff */
[----:B------:R-:W-:-:S04]  /*7a70*/  LEA R56, P3, R57, R4, 0x2 ;  /* 0x0000000439387211 */ /* 0x000fc800078610ff */
[----:B------:R-:W-:Y:S02]  /*7a80*/  LEA.HI.X.SX32 R57, R57, R0, 0x2, P3 ;  /* 0x0000000039397211 */ /* 0x000fe400018f16ff */
[-C--:B------:R-:W-:Y:S02]  /*7a90*/  LEA R70, P3, R71, R4.reuse, 0x2 ;  /* 0x0000000447467211 */ /* 0x080fe400078610ff */
[----:B------:R-:W-:Y:S02]  /*7aa0*/  LEA R166, P4, R167, R4, 0x2 ;  /* 0x00000004a7a67211 */ /* 0x000fe400078810ff */
[----:B------:R-:W-:Y:S02]  /*7ab0*/  LEA.HI.X.SX32 R71, R71, R0, 0x2, P3 ;  /* 0x0000000047477211 */ /* 0x000fe400018f16ff */
[----:B------:R-:W-:Y:S02]  /*7ac0*/  LEA R84, P3, R85, R4, 0x2 ;  /* 0x0000000455547211 */ /* 0x000fe400078610ff */
[----:B------:R-:W-:-:S02]  /*7ad0*/  LEA.HI.X.SX32 R157, R157, R0, 0x2, P2 ;  /* 0x000000009d9d7211 */ /* 0x000fc400010f16ff */
[----:B------:R-:W-:Y:S02]  /*7ae0*/  LEA R170, P2, R171, R4, 0x2 ;  /* 0x00000004abaa7211 */ /* 0x000fe400078410ff */
[----:B------:R-:W-:Y:S02]  /*7af0*/  LEA.HI.X.SX32 R159, R159, R0, 0x2, P1 ;  /* 0x000000009f9f7211 */ /* 0x000fe400008f16ff */
[----:B------:R-:W-:Y:S02]  /*7b00*/  LEA R172, P1, R173, R4, 0x2 ;  /* 0x00000004adac7211 */ /* 0x000fe400078210ff */
[-C--:B------:R-:W-:Y:S02]  /*7b10*/  LEA.HI.X.SX32 R163, R163, R0.reuse, 0x2, P6 ;  /* 0x00000000a3a37211 */ /* 0x080fe400030f16ff */
[-C--:B------:R-:W-:Y:S02]  /*7b20*/  LEA.HI.X.SX32 R81, R81, R0.reuse, 0x2, P5 ;  /* 0x0000000051517211 */ /* 0x080fe400028f16ff */
[----:B------:R-:W-:-:S02]  /*7b30*/  LEA.HI.X.SX32 R85, R85, R0, 0x2, P3 ;  /* 0x0000000055557211 */ /* 0x000fc400018f16ff */
[----:B------:R-:W-:Y:S02]  /*7b40*/  LEA.HI.X.SX32 R161, R161, R0, 0x2, P0 ;  /* 0x00000000a1a17211 */ /* 0x000fe400000f16ff */
[-C--:B------:R-:W-:Y:S02]  /*7b50*/  LEA R176, P6, R177, R4.reuse, 0x2 ;  /* 0x00000004b1b07211 */ /* 0x080fe400078c10ff */
[-C--:B------:R-:W-:Y:S02]  /*7b60*/  LEA R94, P5, R95, R4.reuse, 0x2 ;  /* 0x000000045f5e7211 */ /* 0x080fe400078a10ff */
[-C--:B------:R-:W-:Y:S02]  /*7b70*/  LEA R98, P3, R99, R4.reuse, 0x2 ;  /* 0x0000000463627211 */ /* 0x080fe400078610ff */
[----:B------:R-:W-:Y:S02]  /*7b80*/  LEA R174, P0, R175, R4, 0x2 ;  /* 0x00000004afae7211 */ /* 0x000fe400078010ff */
[----:B------:R-:W-:-:S02]  /*7b90*/  LEA.HI.X.SX32 R167, R167, R0, 0x2, P4 ;  /* 0x00000000a7a77211 */ /* 0x000fc400020f16ff */
[----:B------:R-:W-:Y:S02]  /*7ba0*/  LEA R180, P4, R181, R4, 0x2 ;  /* 0x00000004b5b47211 */ /* 0x000fe400078810ff */
[----:B------:R-:W-:Y:S02]  /*7bb0*/  LEA.HI.X.SX32 R171, R171, R0, 0x2, P2 ;  /* 0x00000000abab7211 */ /* 0x000fe400010f16ff */
[----:B------:R-:W-:Y:S02]  /*7bc0*/  LEA R184, P2, R185, R4, 0x2 ;  /* 0x00000004b9b87211 */ /* 0x000fe400078410ff */
[----:B------:R-:W-:Y:S02]  /*7bd0*/  LEA.HI.X.SX32 R173, R173, R0, 0x2, P1 ;  /* 0x00000000adad7211 */ /* 0x000fe400008f16ff */
[----:B------:R-:W-:Y:S02]  /*7be0*/  LEA R186, P1, R187, R4, 0x2 ;  /* 0x00000004bbba7211 */ /* 0x000fe400078210ff */
[----:B------:R-:W-:-:S02]  /*7bf0*/  LEA.HI.X.SX32 R177, R177, R0, 0x2, P6 ;  /* 0x00000000b1b17211 */ /* 0x000fc400030f16ff */
[-C--:B------:R-:W-:Y:S02]  /*7c00*/  LEA.HI.X.SX32 R95, R95, R0.reuse, 0x2, P5 ;  /* 0x000000005f5f7211 */ /* 0x080fe400028f16ff */
[-C--:B------:R-:W-:Y:S02]  /*7c10*/  LEA.HI.X.SX32 R99, R99, R0.reuse, 0x2, P3 ;  /* 0x0000000063637211 */ /* 0x080fe400018f16ff */
[----:B------:R-:W-:Y:S02]  /*7c20*/  LEA.HI.X.SX32 R175, R175, R0, 0x2, P0 ;  /* 0x00000000afaf7211 */ /* 0x000fe400000f16ff */
[-C--:B------:R-:W-:Y:S02]  /*7c30*/  LEA R190, P6, R191, R4.reuse, 0x2 ;  /* 0x00000004bfbe7211 */ /* 0x080fe400078c10ff */
[-C--:B------:R-:W-:Y:S02]  /*7c40*/  LEA R108, P5, R109, R4.reuse, 0x2 ;  /* 0x000000046d6c7211 */ /* 0x080fe400078a10ff */
[----:B------:R-:W-:-:S02]  /*7c50*/  LEA R112, P3, R113, R4, 0x2 ;  /* 0x0000000471707211 */ /* 0x000fc400078610ff */
[----:B------:R-:W-:Y:S02]  /*7c60*/  LEA R188, P0, R189, R4, 0x2 ;  /* 0x00000004bdbc7211 */ /* 0x000fe400078010ff */
[----:B------:R-:W-:Y:S02]  /*7c70*/  LEA.HI.X.SX32 R181, R181, R0, 0x2, P4 ;  /* 0x00000000b5b57211 */ /* 0x000fe400020f16ff */
[----:B------:R-:W-:Y:S02]  /*7c80*/  LEA R194, P4, R195, R4, 0x2 ;  /* 0x00000004c3c27211 */ /* 0x000fe400078810ff */
[----:B------:R-:W-:Y:S02]  /*7c90*/  LEA.HI.X.SX32 R185, R185, R0, 0x2, P2 ;  /* 0x00000000b9b97211 */ /* 0x000fe400010f16ff */
[----:B------:R-:W-:Y:S02]  /*7ca0*/  LEA R198, P2, R199, R4, 0x2 ;  /* 0x00000004c7c67211 */ /* 0x000fe400078410ff */
[----:B------:R-:W-:-:S02]  /*7cb0*/  LEA.HI.X.SX32 R187, R187, R0, 0x2, P1 ;  /* 0x00000000bbbb7211 */ /* 0x000fc400008f16ff */
[----:B------:R-:W-:Y:S02]  /*7cc0*/  LEA R200, P1, R201, R4, 0x2 ;  /* 0x00000004c9c87211 */ /* 0x000fe400078210ff */
[-C--:B------:R-:W-:Y:S02]  /*7cd0*/  LEA.HI.X.SX32 R191, R191, R0.reuse, 0x2, P6 ;  /* 0x00000000bfbf7211 */ /* 0x080fe400030f16ff */
[-C--:B------:R-:W-:Y:S02]  /*7ce0*/  LEA.HI.X.SX32 R109, R109, R0.reuse, 0x2, P5 ;  /* 0x000000006d6d7211 */ /* 0x080fe400028f16ff */
[-C--:B------:R-:W-:Y:S02]  /*7cf0*/  LEA.HI.X.SX32 R113, R113, R0.reuse, 0x2, P3 ;  /* 0x0000000071717211 */ /* 0x080fe400018f16ff */
[----:B------:R-:W-:Y:S02]  /*7d00*/  LEA.HI.X.SX32 R189, R189, R0, 0x2, P0 ;  /* 0x00000000bdbd7211 */ /* 0x000fe400000f16ff */
[----:B------:R-:W-:-:S02]  /*7d10*/  LEA R204, P6, R205, R4, 0x2 ;  /* 0x00000004cdcc7211 */ /* 0x000fc400078c10ff */
[-C--:B------:R-:W-:Y:S02]  /*7d20*/  LEA R122, P5, R123, R4.reuse, 0x2 ;  /* 0x000000047b7a7211 */ /* 0x080fe400078a10ff */
[-C--:B------:R-:W-:Y:S02]  /*7d30*/  LEA R126, P3, R127, R4.reuse, 0x2 ;  /* 0x000000047f7e7211 */ /* 0x080fe400078610ff */
[----:B------:R-:W-:Y:S02]  /*7d40*/  LEA R202, P0, R203, R4, 0x2 ;  /* 0x00000004cbca7211 */ /* 0x000fe400078010ff */
[----:B------:R-:W-:Y:S02]  /*7d50*/  LEA.HI.X.SX32 R195, R195, R0, 0x2, P4 ;  /* 0x00000000c3c37211 */ /* 0x000fe400020f16ff */
[----:B------:R-:W-:Y:S02]  /*7d60*/  LEA R208, P4, R209, R4, 0x2 ;  /* 0x00000004d1d07211 */ /* 0x000fe400078810ff */
[----:B------:R-:W-:-:S02]  /*7d70*/  LEA.HI.X.SX32 R199, R199, R0, 0x2, P2 ;  /* 0x00000000c7c77211 */ /* 0x000fc400010f16ff */
[----:B------:R-:W-:Y:S02]  /*7d80*/  LEA R212, P2, R213, R4, 0x2 ;  /* 0x00000004d5d47211 */ /* 0x000fe400078410ff */
[----:B------:R-:W-:Y:S01]  /*7d90*/  LEA.HI.X.SX32 R201, R201, R0, 0x2, P1 ;  /* 0x00000000c9c97211 */ /* 0x000fe200008f16ff */
[----:B------:R-:W-:Y:S01]  /*7da0*/  STL.64 [R1+0x18b8], R6 ;  /* 0x0018b80601007387 */ /* 0x000fe20000100a00 */
[----:B------:R-:W-:Y:S02]  /*7db0*/  LEA R214, P1, R215, R4, 0x2 ;  /* 0x00000004d7d67211 */ /* 0x000fe400078210ff */
[-C--:B------:R-:W-:Y:S01]  /*7dc0*/  LEA.HI.X.SX32 R205, R205, R0.reuse, 0x2, P6 ;  /* 0x00000000cdcd7211 */ /* 0x080fe200030f16ff */
[----:B------:R-:W-:Y:S01]  /*7dd0*/  STL.64 [R1+0x18a0], R10 ;  /* 0x0018a00a01007387 */ /* 0x000fe20000100a00 */
[-C--:B------:R-:W-:Y:S02]  /*7de0*/  LEA.HI.X.SX32 R123, R123, R0.reuse, 0x2, P5 ;  /* 0x000000007b7b7211 */ /* 0x080fe400028f16ff */
[----:B------:R-:W-:-:S02]  /*7df0*/  LEA.HI.X.SX32 R127, R127, R0, 0x2, P3 ;  /* 0x000000007f7f7211 */ /* 0x000fc400018f16ff */
[----:B------:R-:W-:Y:S02]  /*7e00*/  LEA.HI.X.SX32 R203, R203, R0, 0x2, P0 ;  /* 0x00000000cbcb7211 */ /* 0x000fe400000f16ff */
[-C--:B------:R-:W-:Y:S01]  /*7e10*/  LEA R218, P6, R219, R4.reuse, 0x2 ;  /* 0x00000004dbda7211 */ /* 0x080fe200078c10ff */
[----:B------:R-:W-:Y:S01]  /*7e20*/  STL.64 [R1+0x18c0], R12 ;  /* 0x0018c00c01007387 */ /* 0x000fe20000100a00 */
[-C--:B------:R-:W-:Y:S02]  /*7e30*/  LEA R136, P5, R137, R4.reuse, 0x2 ;  /* 0x0000000489887211 */ /* 0x080fe400078a10ff */
[-C--:B------:R-:W-:Y:S02]  /*7e40*/  LEA R140, P3, R141, R4.reuse, 0x2 ;  /* 0x000000048d8c7211 */ /* 0x080fe400078610ff */
[----:B------:R-:W-:Y:S02]  /*7e50*/  LEA R216, P0, R217, R4, 0x2 ;  /* 0x00000004d9d87211 */ /* 0x000fe400078010ff */
[----:B------:R-:W-:Y:S01]  /*7e60*/  LEA.HI.X.SX32 R209, R209, R0, 0x2, P4 ;  /* 0x00000000d1d17211 */ /* 0x000fe200020f16ff */
[----:B------:R-:W-:Y:S01]  /*7e70*/  STL.64 [R1+0x18a8], R14 ;  /* 0x0018a80e01007387 */ /* 0x000fe20000100a00 */
[----:B------:R-:W-:-:S02]  /*7e80*/  LEA R222, P4, R223, R4, 0x2 ;  /* 0x00000004dfde7211 */ /* 0x000fc400078810ff */
[----:B------:R-:W-:Y:S01]  /*7e90*/  LEA.HI.X.SX32 R213, R213, R0, 0x2, P2 ;  /* 0x00000000d5d57211 */ /* 0x000fe200010f16ff */
[----:B------:R-:W-:Y:S01]  /*7ea0*/  STL.64 [R1+0x18c8], R16 ;  /* 0x0018c81001007387 */ /* 0x000fe20000100a00 */
[----:B------:R-:W-:Y:S02]  /*7eb0*/  LEA R226, P2, R5, R4, 0x2 ;  /* 0x0000000405e27211 */ /* 0x000fe400078410ff */
[----:B------:R-:W-:Y:S01]  /*7ec0*/  LEA.HI.X.SX32 R215, R215, R0, 0x2, P1 ;  /* 0x00000000d7d77211 */ /* 0x000fe200008f16ff */
[----:B------:R-:W-:Y:S01]  /*7ed0*/  STL.64 [R1+0x1898], R18 ;  /* 0x0018981201007387 */ /* 0x000fe20000100a00 */
[----:B------:R-:W-:Y:S02]  /*7ee0*/  LEA R228, P1, R229, R4, 0x2 ;  /* 0x00000004e5e47211 */ /* 0x000fe400078210ff */
[-C--:B------:R-:W-:Y:S01]  /*7ef0*/  LEA.HI.X.SX32 R219, R219, R0.reuse, 0x2, P6 ;  /* 0x00000000dbdb7211 */ /* 0x080fe200030f16ff */
[----:B------:R-:W-:Y:S01]  /*7f00*/  STL.64 [R1+0x18d0], R20 ;  /* 0x0018d01401007387 */ /* 0x000fe20000100a00 */
[----:B------:R-:W-:-:S02]  /*7f10*/  LEA.HI.X.SX32 R137, R137, R0, 0x2, P5 ;  /* 0x0000000089897211 */ /* 0x000fc400028f16ff */
[-C--:B------:R-:W-:Y:S02]  /*7f20*/  LEA.HI.X.SX32 R141, R141, R0.reuse, 0x2, P3 ;  /* 0x000000008d8d7211 */ /* 0x080fe400018f16ff */
[----:B------:R-:W-:Y:S02]  /*7f30*/  LEA.HI.X.SX32 R217, R217, R0, 0x2, P0 ;  /* 0x00000000d9d97211 */ /* 0x000fe400000f16ff */
[-C--:B------:R-:W-:Y:S01]  /*7f40*/  LEA R232, P6, R233, R4.reuse, 0x2 ;  /* 0x00000004e9e87211 */ /* 0x080fe200078c10ff */
[----:B------:R1:W-:Y:S01]  /*7f50*/  STL.64 [R1+0x18b0], R22 ;  /* 0x0018b01601007387 */ /* 0x0003e20000100a00 */
[-C--:B------:R-:W-:Y:S02]  /*7f60*/  LEA R150, P5, R151, R4.reuse, 0x2 ;  /* 0x0000000497967211 */ /* 0x080fe400078a10ff */
[-C--:B------:R-:W-:Y:S02]  /*7f70*/  LEA R154, P3, R155, R4.reuse, 0x2 ;  /* 0x000000049b9a7211 */ /* 0x080fe400078610ff */
[----:B------:R-:W-:-:S02]  /*7f80*/  LEA R230, P0, R231, R4, 0x2 ;  /* 0x00000004e7e67211 */ /* 0x000fc400078010ff */
[----:B------:R-:W-:Y:S02]  /*7f90*/  LEA.HI.X.SX32 R223, R223, R0, 0x2, P4 ;  /* 0x00000000dfdf7211 */ /* 0x000fe400020f16ff */
[----:B------:R-:W-:Y:S02]  /*7fa0*/  LEA R236, P4, R237, R4, 0x2 ;  /* 0x00000004edec7211 */ /* 0x000fe400078810ff */
[----:B------:R-:W-:Y:S02]  /*7fb0*/  LEA.HI.X.SX32 R227, R5, R0, 0x2, P2 ;  /* 0x0000000005e37211 */ /* 0x000fe400010f16ff */
[----:B-1----:R-:W-:Y:S02]  /*7fc0*/  LEA R22, P2, R250, R4, 0x2 ;  /* 0x00000004fa167211 */ /* 0x002fe400078410ff */
[----:B------:R-:W-:Y:S02]  /*7fd0*/  LEA.HI.X.SX32 R229, R229, R0, 0x2, P1 ;  /* 0x00000000e5e57211 */ /* 0x000fe400008f16ff */
[----:B------:R-:W-:-:S02]  /*7fe0*/  LEA R16, P1, R249, R4, 0x2 ;  /* 0x00000004f9107211 */ /* 0x000fc400078210ff */
[-C--:B------:R-:W-:Y:S02]  /*7ff0*/  LEA.HI.X.SX32 R233, R233, R0.reuse, 0x2, P6 ;  /* 0x00000000e9e97211 */ /* 0x080fe400030f16ff */
[-C--:B------:R-:W-:Y:S02]  /*8000*/  LEA.HI.X.SX32 R151, R151, R0.reuse, 0x2, P5 ;  /* 0x0000000097977211 */ /* 0x080fe400028f16ff */
[-C--:B------:R-:W-:Y:S02]  /*8010*/  LEA.HI.X.SX32 R155, R155, R0.reuse, 0x2, P3 ;  /* 0x000000009b9b7211 */ /* 0x080fe400018f16ff */
[----:B------:R-:W-:Y:S02]  /*8020*/  LEA.HI.X.SX32 R231, R231, R0, 0x2, P0 ;  /* 0x00000000e7e77211 */ /* 0x000fe400000f16ff */
[-C--:B------:R-:W-:Y:S02]  /*8030*/  LEA R12, P6, R247, R4.reuse, 0x2 ;  /* 0x00000004f70c7211 */ /* 0x080fe400078c10ff */
[----:B------:R-:W-:-:S02]  /*8040*/  LEA R164, P5, R165, R4, 0x2 ;  /* 0x00000004a5a47211 */ /* 0x000fc400078a10ff */
[-C--:B------:R-:W-:Y:S02]  /*8050*/  LEA R168, P3, R169, R4.reuse, 0x2 ;  /* 0x00000004a9a87211 */ /* 0x080fe400078610ff */
[----:B------:R-:W-:Y:S02]  /*8060*/  LEA R14, P0, R248, R4, 0x2 ;  /* 0x00000004f80e7211 */ /* 0x000fe400078010ff */
[----:B------:R-:W-:Y:S02]  /*8070*/  LEA.HI.X.SX32 R237, R237, R0, 0x2, P4 ;  /* 0x00000000eded7211 */ /* 0x000fe400020f16ff */
[----:B------:R-:W-:Y:S02]  /*8080*/  LEA R6, P4, R243, R4, 0x2 ;  /* 0x00000004f3067211 */ /* 0x000fe400078810ff */
[-C--:B------:R-:W-:Y:S02]  /*8090*/  LEA.HI.X.SX32 R23, R250, R0.reuse, 0x2, P2 ;  /* 0x00000000fa177211 */ /* 0x080fe400010f16ff */
[-C--:B------:R-:W-:Y:S01]  /*80a0*/  LEA.HI.X.SX32 R17, R249, R0.reuse, 0x2, P1 ;  /* 0x00000000f9117211 */ /* 0x080fe200008f16ff */
[----:B------:R-:W-:Y:S01]  /*80b0*/  STL.64 [R1+0x18d8], R24 ;  /* 0x0018d81801007387 */ /* 0x000fe20000100a00 */
[----:B------:R-:W-:-:S02]  /*80c0*/  LEA.HI.X.SX32 R13, R247, R0, 0x2, P6 ;  /* 0x00000000f70d7211 */ /* 0x000fc400030f16ff */
[-C--:B------:R-:W-:Y:S01]  /*80d0*/  LEA.HI.X.SX32 R165, R165, R0.reuse, 0x2, P5 ;  /* 0x00000000a5a57211 */ /* 0x080fe200028f16ff */
[----:B------:R-:W-:Y:S01]  /*80e0*/  STL.64 [R1+0x18e0], R26 ;  /* 0x0018e01a01007387 */ /* 0x000fe20000100a00 */
[-C--:B------:R-:W-:Y:S02]  /*80f0*/  LEA.HI.X.SX32 R169, R169, R0.reuse, 0x2, P3 ;  /* 0x00000000a9a97211 */ /* 0x080fe400018f16ff */
[----:B------:R-:W-:Y:S01]  /*8100*/  LEA.HI.X.SX32 R15, R248, R0, 0x2, P0 ;  /* 0x00000000f80f7211 */ /* 0x000fe200000f16ff */
[----:B------:R-:W-:Y:S01]  /*8110*/  STL.64 [R1+0x208], R22 ;  /* 0x0002081601007387 */ /* 0x000fe20000100a00 */
[-C--:B------:R-:W-:Y:S02]  /*8120*/  LEA R178, P5, R179, R4.reuse, 0x2 ;  /* 0x00000004b3b27211 */ /* 0x080fe400078a10ff */
[----:B------:R-:W-:Y:S02]  /*8130*/  LEA R182, P3, R183, R4, 0x2 ;  /* 0x00000004b7b67211 */ /* 0x000fe400078610ff */
[-C--:B------:R-:W-:Y:S01]  /*8140*/  LEA.HI.X.SX32 R7, R243, R0.reuse, 0x2, P4 ;  /* 0x00000000f3077211 */ /* 0x080fe200020f16ff */
[----:B------:R-:W-:Y:S01]  /*8150*/  STL.64 [R1+0x210], R16 ;  /* 0x0002101001007387 */ /* 0x000fe20000100a00 */
[----:B------:R-:W-:-:S02]  /*8160*/  LEA.HI.X.SX32 R179, R179, R0, 0x2, P5 ;  /* 0x00000000b3b37211 */ /* 0x000fc400028f16ff */
[----:B------:R-:W-:Y:S01]  /*8170*/  LEA.HI.X.SX32 R183, R183, R0, 0x2, P3 ;  /* 0x00000000b7b77211 */ /* 0x000fe200018f16ff */
[----:B------:R-:W-:Y:S01]  /*8180*/  STL.64 [R1+0x220], R12 ;  /* 0x0002200c01007387 */ /* 0x000fe20000100a00 */
[-C--:B------:R-:W-:Y:S02]  /*8190*/  LEA R192, P5, R193, R4.reuse, 0x2 ;  /* 0x00000004c1c07211 */ /* 0x080fe400078a10ff */
[----:B------:R-:W-:Y:S01]  /*81a0*/  LEA R196, P3, R197, R4, 0x2 ;  /* 0x00000004c5c47211 */ /* 0x000fe200078610ff */
[----:B------:R-:W-:Y:S04]  /*81b0*/  STL.64 [R1+0x218], R14 ;  /* 0x0002180e01007387 */ /* 0x000fe80000100a00 */
[----:B------:R1:W-:Y:S01]  /*81c0*/  STL.64 [R1+0x238], R6 ;  /* 0x0002380601007387 */ /* 0x0003e20000100a00 */
[----:B------:R-:W-:-:S02]  /*81d0*/  LEA.HI.X.SX32 R193, R193, R0, 0x2, P5 ;  /* 0x00000000c1c17211 */ /* 0x000fc400028f16ff */
[----:B------:R-:W-:Y:S02]  /*81e0*/  LEA.HI.X.SX32 R197, R197, R0, 0x2, P3 ;  /* 0x00000000c5c57211 */ /* 0x000fe400018f16ff */
[-C--:B------:R-:W-:Y:S02]  /*81f0*/  LEA R206, P5, R207, R4.reuse, 0x2 ;  /* 0x00000004cfce7211 */ /* 0x080fe400078a10ff */
[----:B------:R-:W-:Y:S01]  /*8200*/  LEA R210, P3, R211, R4, 0x2 ;  /* 0x00000004d3d27211 */ /* 0x000fe200078610ff */
[----:B-1----:R-:W1:Y:S01]  /*8210*/  S2R R7, SR_TID.X ;  /* 0x0000000000077919 */ /* 0x002e620000002100 */
[-C--:B------:R-:W-:Y:S02]  /*8220*/  LEA.HI.X.SX32 R207, R207, R0.reuse, 0x2, P5 ;  /* 0x00000000cfcf7211 */ /* 0x080fe400028f16ff */
[----:B------:R-:W-:Y:S02]  /*8230*/  LEA.HI.X.SX32 R211, R211, R0, 0x2, P3 ;  /* 0x00000000d3d37211 */ /* 0x000fe400018f16ff */
[----:B------:R-:W-:-:S02]  /*8240*/  LEA R220, P5, R221, R4, 0x2 ;  /* 0x00000004dddc7211 */ /* 0x000fc400078a10ff */
[----:B------:R-:W-:Y:S02]  /*8250*/  LEA R224, P3, R9, R4, 0x2 ;  /* 0x0000000409e07211 */ /* 0x000fe400078610ff */
[-C--:B------:R-:W-:Y:S02]  /*8260*/  LEA.HI.X.SX32 R221, R221, R0.reuse, 0x2, P5 ;  /* 0x00000000dddd7211 */ /* 0x080fe400028f16ff */
[----:B------:R-:W-:Y:S02]  /*8270*/  LEA.HI.X.SX32 R225, R9, R0, 0x2, P3 ;  /* 0x0000000009e17211 */ /* 0x000fe400018f16ff */
[-C--:B------:R-:W-:Y:S02]  /*8280*/  LEA R234, P5, R235, R4.reuse, 0x2 ;  /* 0x00000004ebea7211 */ /* 0x080fe400078a10ff */
[----:B------:R-:W-:Y:S02]  /*8290*/  LEA R238, P3, R239, R4, 0x2 ;  /* 0x00000004efee7211 */ /* 0x000fe400078610ff */
[----:B------:R-:W-:-:S02]  /*82a0*/  LEA.HI.X.SX32 R235, R235, R0, 0x2, P5 ;  /* 0x00000000ebeb7211 */ /* 0x000fc400028f16ff */
[----:B------:R-:W-:Y:S02]  /*82b0*/  LEA.HI.X.SX32 R239, R239, R0, 0x2, P3 ;  /* 0x00000000efef7211 */ /* 0x000fe400018f16ff */
[-C--:B------:R-:W-:Y:S02]  /*82c0*/  LEA R10, P5, R246, R4.reuse, 0x2 ;  /* 0x00000004f60a7211 */ /* 0x080fe400078a10ff */
[----:B------:R-:W-:Y:S02]  /*82d0*/  LEA R18, P3, R242, R4, 0x2 ;  /* 0x00000004f2127211 */ /* 0x000fe400078610ff */
[-C--:B------:R-:W-:Y:S02]  /*82e0*/  LEA.HI.X.SX32 R11, R246, R0.reuse, 0x2, P5 ;  /* 0x00000000f60b7211 */ /* 0x080fe400028f16ff */
[----:B------:R-:W-:Y:S01]  /*82f0*/  LEA.HI.X.SX32 R19, R242, R0, 0x2, P3 ;  /* 0x00000000f2137211 */ /* 0x000fe200018f16ff */
[C---:B---3--:R-:W-:Y:S02]  /*8300*/  VIADD R0, R2.reuse, 0xfffffffc ;  /* 0xfffffffc02007836 */ /* 0x048fe40000000000 */
[----:B------:R-:W-:-:S03]  /*8310*/  VIADD R4, R2, 0xfffffffd ;  /* 0xfffffffd02047836 */ /* 0x000fc60000000000 */
[----:B------:R-:W-:Y:S01]  /*8320*/  ISETP.GE.U32.AND P5, PT, R0, 0x7fffffdd, PT ;  /* 0x7fffffdd0000780c */ /* 0x000fe20003fa6070 */
[-C--:B----4-:R-:W-:Y:S02]  /*8330*/  IMAD R0, R240, R3.reuse, RZ ;  /* 0x00000003f0007224 */ /* 0x090fe400078e02ff */
[----:B------:R-:W-:Y:S01]  /*8340*/  VIADD R5, R2, 0xfffffffe ;  /* 0xfffffffe02057836 */ /* 0x000fe20000000000 */
[----:B------:R-:W-:Y:S01]  /*8350*/  ISETP.GE.U32.AND P1, PT, R4, 0x7fffffde, PT ;  /* 0x7fffffde0400780c */ /* 0x000fe20003f26070 */
[----:B-1----:R-:W-:Y:S02]  /*8360*/  IMAD.SHL.U32 R6, R7, 0x10, RZ ;  /* 0x0000001007067824 */ /* 0x002fe400078e00ff */
[----:B------:R-:W-:Y:S01]  /*8370*/  VIADD R9, R2, 0xffffffff ;  /* 0xffffffff02097836 */ /* 0x000fe20000000000 */
[----:B------:R-:W-:Y:S01]  /*8380*/  LEA R240, P0, R0, UR6, 0x2 ;  /* 0x0000000600f07c11 */ /* 0x000fe2000f8010ff */
[----:B------:R-:W-:Y:S01]  /*8390*/  VIADD R4, R2, 0xfffffffb ;  /* 0xfffffffb02047836 */ /* 0x000fe20000000000 */
[----:B------:R-:W-:Y:S01]  /*83a0*/  ISETP.GE.U32.AND P4, PT, R5, 0x7fffffdf, PT ;  /* 0x7fffffdf0500780c */ /* 0x000fe20003f86070 */
[----:B------:R-:W-:Y:S01]  /*83b0*/  IMAD R3, R241, R3, RZ ;  /* 0x00000003f1037224 */ /* 0x000fe200078e02ff */
[----:B------:R-:W-:Y:S01]  /*83c0*/  LOP3.LUT R5, R6, 0x70, RZ, 0xc0, !PT ;  /* 0x0000007006057812 */ /* 0x000fe200078ec0ff */
[----:B------:R-:W-:Y:S01]  /*83d0*/  UMOV UR4, 0x400 ;  /* 0x0000040000047882 */ /* 0x000fe20000000000 */
[----:B------:R-:W-:Y:S01]  /*83e0*/  ISETP.GE.U32.AND P3, PT, R9, 0x7fffffe0, PT ;  /* 0x7fffffe00900780c */ /* 0x000fe20003f66070 */
[----:B------:R-:W-:Y:S01]  /*83f0*/  ULEA UR4, UR5, UR4, 0x18 ;  /* 0x0000000405047291 */ /* 0x000fe2000f8ec03f */
[----:B------:R-:W-:Y:S01]  /*8400*/  ISETP.GE.U32.AND P6, PT, R4, 0x7fffffdc, PT ;  /* 0x7fffffdc0400780c */ /* 0x000fe20003fc6070 */
[----:B------:R-:W-:Y:S01]  /*8410*/  VIADD R4, R2, 0xfffffffa ;  /* 0xfffffffa02047836 */ /* 0x000fe20000000000 */
[----:B------:R-:W-:-:S02]  /*8420*/  LEA.HI.X.SX32 R241, R0, UR7, 0x2, P0 ;  /* 0x0000000700f17c11 */ /* 0x000fc400080f16ff */
[C---:B------:R-:W-:Y:S01]  /*8430*/  LEA R242, P0, R3.reuse, UR6, 0x2 ;  /* 0x0000000603f27c11 */ /* 0x040fe2000f8010ff */
[----:B------:R-:W-:Y:S02]  /*8440*/  VIADD R0, R2, 0xfffffff9 ;  /* 0xfffffff902007836 */ /* 0x000fe40000000000 */
[----:B------:R-:W-:Y:S01]  /*8450*/  IMAD R12, R252, 0x80, R5 ;  /* 0x00000080fc0c7824 */ /* 0x000fe200078e0205 */
[----:B------:R-:W-:Y:S02]  /*8460*/  LEA.HI.X.SX32 R243, R3, UR7, 0x2, P0 ;  /* 0x0000000703f37c11 */ /* 0x000fe400080f16ff */
[----:B------:R-:W-:Y:S01]  /*8470*/  ISETP.GE.U32.AND P0, PT, R4, 0x7fffffdb, PT ;  /* 0x7fffffdb0400780c */ /* 0x000fe20003f06070 */
[----:B------:R-:W-:Y:S01]  /*8480*/  VIADD R4, R12, UR4 ;  /* 0x000000040c047c36 */ /* 0x000fe20008000000 */
[----:B------:R-:W-:Y:S01]  /*8490*/  ISETP.GE.U32.AND P2, PT, R0, 0x7fffffda, PT ;  /* 0x7fffffda0000780c */ /* 0x000fe20003f46070 */
[----:B------:R-:W-:Y:S01]  /*84a0*/  VIADD R0, R2, 0xfffffff8 ;  /* 0xfffffff802007836 */ /* 0x000fe20000000000 */
[----:B------:R-:W-:-:S02]  /*84b0*/  ULDC.64 UR6, c[0x0][0x208] ;  /* 0x0000820000067ab9 */ /* 0x000fc40000000a00 */
[----:B------:R-:W-:Y:S01]  /*84c0*/  @!PT LDS RZ, [RZ] ;  /* 0x00000000fffff984 */ /* 0x000fe20000000800 */
[----:B------:R-:W-:Y:S01]  /*84d0*/  @!PT LDS RZ, [RZ] ;  /* 0x00000000fffff984 */ /* 0x000fe20000000800 */
[----:B------:R-:W-:Y:S01]  /*84e0*/  @!PT LDS RZ, [RZ] ;  /* 0x00000000fffff984 */ /* 0x000fe20000000800 */
[----:B------:R-:W-:Y:S04]  /*84f0*/  LDGSTS.E [R4+0x40000], desc[UR6][R240.64], !P3 ;  /* 0x40000000f0047fae */ /* 0x000fe8000d921846 */
[----:B------:R-:W-:Y:S01]  /*8500*/  LDGSTS.E [R4+0x44000], desc[UR6][R242.64], !P3 ;  /* 0x44000000f2047fae */ /* 0x000fe2000d921846 */
[----:B------:R-:W-:Y:S01]  /*8510*/  ISETP.GE.U32.AND P3, PT, R0, 0x7fffffd9, PT ;  /* 0x7fffffd90000780c */ /* 0x000fe20003f66070 */
[C---:B------:R-:W-:Y:S02]  /*8520*/  IMAD.SHL.U32 R0, R244.reuse, 0x2, RZ ;  /* 0x00000002f4007824 */ /* 0x040fe400078e00ff */
[----:B------:R-:W-:-:S04]  /*8530*/  IMAD.WIDE R26, R244, 0x4, R240 ;  /* 0x00000004f41a7825 */ /* 0x000fc800078e02f0 */
[----:B------:R-:W-:Y:S01]  /*8540*/  IMAD.WIDE R24, R244, 0x4, R242 ;  /* 0x00000004f4187825 */ /* 0x000fe200078e02f2 */
[----:B------:R1:W-:Y:S03]  /*8550*/  LDGSTS.E [R4+0x40004], desc[UR6][R26.64], !P4 ;  /* 0x400040001a047fae */ /* 0x0003e6000e121846 */
[C---:B------:R-:W-:Y:S01]  /*8560*/  IMAD.WIDE R20, R0.reuse, 0x4, R240 ;  /* 0x0000000400147825 */ /* 0x040fe200078e02f0 */
[----:B------:R2:W-:Y:S03]  /*8570*/  LDGSTS.E [R4+0x44004], desc[UR6][R24.64], !P4 ;  /* 0x4400400018047fae */ /* 0x0005e6000e121846 */
[----:B------:R-:W-:Y:S01]  /*8580*/  IMAD.WIDE R16, R0, 0x4, R242 ;  /* 0x0000000400107825 */ /* 0x000fe200078e02f2 */
[----:B------:R3:W-:Y:S03]  /*8590*/  LDGSTS.E [R4+0x40008], desc[UR6][R20.64], !P1 ;  /* 0x4000800014047fae */ /* 0x0007e6000c921846 */
[----:B------:R-:W-:Y:S01]  /*85a0*/  VIADD R3, R2, 0xfffffff6 ;  /* 0xfffffff602037836 */ /* 0x000fe20000000000 */
[----:B------:R4:W-:Y:S01]  /*85b0*/  LDGSTS.E [R4+0x44008], desc[UR6][R16.64], !P1 ;  /* 0x4400800010047fae */ /* 0x0009e2000c921846 */
[----:B------:R-:W-:Y:S01]  /*85c0*/  IMAD R0, R244, 0x3, RZ ;  /* 0x00000003f4007824 */ /* 0x000fe200078e02ff */
[----:B------:R-:W-:-:S02]  /*85d0*/  LOP3.LUT R6, R12, 0x10, RZ, 0x3c, !PT ;  /* 0x000000100c067812 */ /* 0x000fc400078e3cff */
[----:B------:R-:W-:Y:S01]  /*85e0*/  STL.64 [R1+0x228], R10 ;  /* 0x0002280a01007387 */ /* 0x000fe20000100a00 */
[----:B------:R-:W-:Y:S01]  /*85f0*/  ISETP.GE.U32.AND P1, PT, R3, 0x7fffffd7, PT ;  /* 0x7fffffd70300780c */ /* 0x000fe20003f26070 */
[----:B------:R-:W-:Y:S02]  /*8600*/  IMAD.SHL.U32 R3, R244, 0x4, RZ ;  /* 0x00000004f4037824 */ /* 0x000fe400078e00ff */
[----:B------:R-:W-:Y:S01]  /*8610*/  STL.64 [R1+0x230], R18 ;  /* 0x0002301201007387 */ /* 0x000fe20000100a00 */
[----:B------:R-:W-:-:S03]  /*8620*/  VIADD R9, R6, UR4 ;  /* 0x0000000406097c36 */ /* 0x000fc60008000000 */
[----:B------:R1:W-:Y:S04]  /*8630*/  STL.64 [R1+0x200], R26 ;  /* 0x0002001a01007387 */ /* 0x0003e80000100a00 */
[----:B------:R2:W-:Y:S04]  /*8640*/  STL.64 [R1+0x1f8], R24 ;  /* 0x0001f81801007387 */ /* 0x0005e80000100a00 */
[----:B------:R3:W-:Y:S01]  /*8650*/  STL.64 [R1+0x1f0], R20 ;  /* 0x0001f01401007387 */ /* 0x0007e20000100a00 */
[----:B-1----:R-:W-:-:S03]  /*8660*/  IMAD.WIDE R26, R0, 0x4, R240 ;  /* 0x00000004001a7825 */ /* 0x002fc600078e02f0 */
[----:B------:R4:W-:Y:S01]  /*8670*/  STL.64 [R1+0x1e8], R16 ;  /* 0x0001e81001007387 */ /* 0x0009e20000100a00 */
[----:B--2---:R-:W-:-:S03]  /*8680*/  IMAD.WIDE R24, R0, 0x4, R242 ;  /* 0x0000000400187825 */ /* 0x004fc600078e02f2 */
[----:B------:R1:W-:Y:S01]  /*8690*/  LDGSTS.E [R4+0x4000c], desc[UR6][R26.64], !P5 ;  /* 0x4000c0001a047fae */ /* 0x0003e2000e921846 */
[----:B---3--:R-:W-:-:S03]  /*86a0*/  IMAD.WIDE R20, R3, 0x4, R240 ;  /* 0x0000000403147825 */ /* 0x008fc600078e02f0 */
[----:B------:R2:W-:Y:S01]  /*86b0*/  LDGSTS.E [R4+0x4400c], desc[UR6][R24.64], !P5 ;  /* 0x4400c00018047fae */ /* 0x0005e2000e921846 */
[----:B----4-:R-:W-:-:S03]  /*86c0*/  IMAD.WIDE R16, R3, 0x4, R242 ;  /* 0x0000000403107825 */ /* 0x010fc600078e02f2 */
[----:B------:R3:W-:Y:S01]  /*86d0*/  LDGSTS.E [R9+0x40000], desc[UR6][R20.64], !P6 ;  /* 0x4000000014097fae */ /* 0x0007e2000f121846 */
[----:B------:R-:W-:-:S03]  /*86e0*/  VIADD R3, R2, 0xfffffff4 ;  /* 0xfffffff402037836 */ /* 0x000fc60000000000 */
[----:B------:R4:W-:Y:S01]  /*86f0*/  LDGSTS.E [R9+0x44000], desc[UR6][R16.64], !P6 ;  /* 0x4400000010097fae */ /* 0x0009e2000f121846 */
[C---:B------:R-:W-:Y:S01]  /*8700*/  IMAD R0, R244.reuse, 0x5, RZ ;  /* 0x00000005f4007824 */ /* 0x040fe200078e02ff */
[----:B------:R-:W-:Y:S01]  /*8710*/  ISETP.GE.U32.AND P6, PT, R3, 0x7fffffd5, PT ;  /* 0x7fffffd50300780c */ /* 0x000fe20003fc6070 */
[----:B------:R-:W-:Y:S01]  /*8720*/  IMAD R3, R244, 0x6, RZ ;  /* 0x00000006f4037824 */ /* 0x000fe200078e02ff */
[----:B------:R1:W-:Y:S01]  /*8730*/  STL.64 [R1+0x1e0], R26 ;  /* 0x0001e01a01007387 */ /* 0x0003e20000100a00 */
[----:B------:R-:W-:-:S03]  /*8740*/  VIADD R5, R2, 0xfffffff7 ;  /* 0xfffffff702057836 */ /* 0x000fc60000000000 */
        /* <DEDUP_REMOVED lines=8> */
[----:B------:R-:W-:-:S03]  /*87d0*/  VIADD R0, R2, 0xfffffff2 ;  /* 0xfffffff202007836 */ /* 0x000fc60000000000 */
[----:B------:R3:W-:Y:S01]  /*87e0*/  LDGSTS.E [R9+0x40008], desc[UR6][R20.64], !P2 ;  /* 0x4000800014097fae */ /* 0x0007e2000d121846 */
[----:B----4-:R-:W-:Y:S01]  /*87f0*/  IMAD.WIDE R16, R3, 0x4, R242 ;  /* 0x0000000403107825 */ /* 0x010fe200078e02f2 */
[----:B------:R-:W-:-:S04]  /*8800*/  ISETP.GE.U32.AND P4, PT, R5, 0x7fffffd8, PT ;  /* 0x7fffffd80500780c */ /* 0x000fc80003f86070 */
[----:B------:R4:W-:Y:S01]  /*8810*/  LDGSTS.E [R9+0x44008], desc[UR6][R16.64], !P2 ;  /* 0x4400800010097fae */ /* 0x0009e2000d121846 */
[----:B------:R-:W-:Y:S01]  /*8820*/  ISETP.GE.U32.AND P2, PT, R0, 0x7fffffd3, PT ;  /* 0x7fffffd30000780c */ /* 0x000fe20003f46070 */
[----:B------:R-:W-:Y:S01]  /*8830*/  IMAD R0, R244, 0x7, RZ ;  /* 0x00000007f4007824 */ /* 0x000fe200078e02ff */
[----:B------:R-:W-:Y:S01]  /*8840*/  LOP3.LUT R6, R12, 0x20, RZ, 0x3c, !PT ;  /* 0x000000200c067812 */ /* 0x000fe200078e3cff */
[----:B------:R-:W-:Y:S01]  /*8850*/  IMAD.SHL.U32 R3, R244, 0x8, RZ ;  /* 0x00000008f4037824 */ /* 0x000fe200078e00ff */
[----:B------:R1:W-:Y:S01]  /*8860*/  STL.64 [R1+0x1c0], R26 ;  /* 0x0001c01a01007387 */ /* 0x0003e20000100a00 */
[----:B------:R-:W-:-:S03]  /*8870*/  VIADD R5, R2, 0xfffffff5 ;  /* 0xfffffff502057836 */ /* 0x000fc60000000000 */
[----:B------:R2:W-:Y:S01]  /*8880*/  STL.64 [R1+0x1b8], R24 ;  /* 0x0001b81801007387 */ /* 0x0005e20000100a00 */
[----:B------:R-:W-:-:S03]  /*8890*/  VIADD R246, R6, UR4 ;  /* 0x0000000406f67c36 */ /* 0x000fc60008000000 */
[----:B------:R3:W-:Y:S01]  /*88a0*/  STL.64 [R1+0x1b0], R20 ;  /* 0x0001b01401007387 */ /* 0x0007e20000100a00 */
[----:B-1----:R-:W-:-:S03]  /*88b0*/  IMAD.WIDE R26, R0, 0x4, R240 ;  /* 0x00000004001a7825 */ /* 0x002fc600078e02f0 */
[----:B------:R4:W-:Y:S01]  /*88c0*/  STL.64 [R1+0x1a8], R16 ;  /* 0x0001a81001007387 */ /* 0x0009e20000100a00 */
[----:B--2---:R-:W-:-:S03]  /*88d0*/  IMAD.WIDE R24, R0, 0x4, R242 ;  /* 0x0000000400187825 */ /* 0x004fc600078e02f2 */
[----:B------:R1:W-:Y:S01]  /*88e0*/  LDGSTS.E [R9+0x4000c], desc[UR6][R26.64], !P3 ;  /* 0x4000c0001a097fae */ /* 0x0003e2000d921846 */
[----:B---3--:R-:W-:Y:S01]  /*88f0*/  IMAD.WIDE R20, R3, 0x4, R240 ;  /* 0x0000000403147825 */ /* 0x008fe200078e02f0 */
[----:B------:R-:W-:Y:S02]  /*8900*/  ISETP.GE.U32.AND P5, PT, R5, 0x7fffffd6, PT ;  /* 0x7fffffd60500780c */ /* 0x000fe40003fa6070 */
        /* <DEDUP_REMOVED lines=26> */
[----:B------:R-:W-:Y:S01]  /*8ab0*/  IMAD R3, R244, 0xc, RZ ;  /* 0x0000000cf4037824 */ /* 0x000fe200078e02ff */
        /* <DEDUP_REMOVED lines=92> */
[----:B------:R-:W-:Y:S02]  /*9080*/  VIADD R5, R2, 0xffffffe7 ;  /* 0xffffffe702057836 */ /* 0x000fe40000000000 */
[C---:B------:R-:W-:Y:S01]  /*9090*/  IMAD R0, R244.reuse, 0x15, RZ ;  /* 0x00000015f4007824 */ /* 0x040fe200078e02ff */
[----:B------:R-:W-:Y:S01]  /*90a0*/  ISETP.GE.U32.AND P2, PT, R3, 0x7fffffc5, PT ;  /* 0x7fffffc50300780c */ /* 0x000fe20003f46070 */
[----:B------:R-:W-:Y:S01]  /*90b0*/  IMAD R3, R244, 0x16, RZ ;  /* 0x00000016f4037824 */ /* 0x000fe200078e02ff */
[----:B------:R1:W-:Y:S01]  /*90c0*/  STL.64 [R1+0xe0], R26 ;  /* 0x0000e01a01007387 */ /* 0x0003e20000100a00 */
[----:B------:R-:W-:Y:S01]  /*90d0*/  ISETP.GE.U32.AND P5, PT, R5, 0x7fffffc8, PT ;  /* 0x7fffffc80500780c */ /* 0x000fe20003fa6070 */
[----:B------:R-:W-:Y:S02]  /*90e0*/  VIADD R5, R2, 0xffffffe5 ;  /* 0xffffffe502057836 */ /* 0x000fe40000000000 */
[----:B------:R2:W-:Y:S04]  /*90f0*/  STL.64 [R1+0xd8], R24 ;  /* 0x0000d81801007387 */ /* 0x0005e80000100a00 */
        /* <DEDUP_REMOVED lines=8> */
[C---:B------:R-:W-:Y:S02]  /*9180*/  VIADD R0, R2.reuse, 0xffffffe2 ;  /* 0xffffffe202007836 */ /* 0x040fe40000000000 */
[----:B----4-:R-:W-:Y:S01]  /*9190*/  IMAD.WIDE R16, R3, 0x4, R242 ;  /* 0x0000000403107825 */ /* 0x010fe200078e02f2 */
[----:B------:R3:W-:Y:S03]  /*91a0*/  LDGSTS.E [R249+0x40008], desc[UR6][R20.64], !P4 ;  /* 0x4000800014f97fae */ /* 0x0007e6000e121846 */
[----:B------:R-:W-:Y:S01]  /*91b0*/  VIADD R5, R2, 0xffffffe3 ;  /* 0xffffffe302057836 */ /* 0x000fe20000000000 */
[----:B------:R4:W-:Y:S01]  /*91c0*/  LDGSTS.E [R249+0x44008], desc[UR6][R16.64], !P4 ;  /* 0x4400800010f97fae */ /* 0x0009e2000e121846 */
[----:B------:R-:W-:Y:S01]  /*91d0*/  ISETP.GE.U32.AND P4, PT, R0, 0x7fffffc3, PT ;  /* 0x7fffffc30000780c */ /* 0x000fe20003f86070 */
[----:B------:R-:W-:Y:S01]  /*91e0*/  IMAD R0, R244, 0x17, RZ ;  /* 0x00000017f4007824 */ /* 0x000fe200078e02ff */
[----:B------:R-:W-:Y:S01]  /*91f0*/  LOP3.LUT R6, R12, 0x60, RZ, 0x3c, !PT ;  /* 0x000000600c067812 */ /* 0x000fe200078e3cff */
[----:B------:R1:W-:Y:S01]  /*9200*/  STL.64 [R1+0xc0], R26 ;  /* 0x0000c01a01007387 */ /* 0x0003e20000100a00 */
[----:B------:R-:W-:Y:S01]  /*9210*/  ISETP.GE.U32.AND P3, PT, R5, 0x7fffffc4, PT ;  /* 0x7fffffc40500780c */ /* 0x000fe20003f66070 */
[----:B------:R-:W-:-:S02]  /*9220*/  IMAD R5, R244, 0x18, RZ ;  /* 0x00000018f4057824 */ /* 0x000fc400078e02ff */
[----:B------:R2:W-:Y:S01]  /*9230*/  STL.64 [R1+0xb8], R24 ;  /* 0x0000b81801007387 */ /* 0x0005e20000100a00 */
[----:B------:R-:W-:-:S03]  /*9240*/  VIADD R250, R6, UR4 ;  /* 0x0000000406fa7c36 */ /* 0x000fc60008000000 */
[----:B------:R3:W-:Y:S01]  /*9250*/  STL.64 [R1+0xb0], R20 ;  /* 0x0000b01401007387 */ /* 0x0007e20000100a00 */
[----:B-1----:R-:W-:-:S03]  /*9260*/  IMAD.WIDE R26, R0, 0x4, R240 ;  /* 0x00000004001a7825 */ /* 0x002fc600078e02f0 */
[----:B------:R4:W-:Y:S01]  /*9270*/  STL.64 [R1+0xa8], R16 ;  /* 0x0000a81001007387 */ /* 0x0009e20000100a00 */
[----:B--2---:R-:W-:-:S03]  /*9280*/  IMAD.WIDE R24, R0, 0x4, R242 ;  /* 0x0000000400187825 */ /* 0x004fc600078e02f2 */
[----:B------:R1:W-:Y:S01]  /*9290*/  STL.64 [R1+0xa0], R26 ;  /* 0x0000a01a01007387 */ /* 0x0003e20000100a00 */
[----:B---3--:R-:W-:-:S03]  /*92a0*/  IMAD.WIDE R20, R5, 0x4, R240 ;  /* 0x0000000405147825 */ /* 0x008fc600078e02f0 */
[----:B------:R2:W-:Y:S01]  /*92b0*/  STL.64 [R1+0x98], R24 ;  /* 0x0000981801007387 */ /* 0x0005e20000100a00 */
[----:B------:R-:W-:Y:S01]  /*92c0*/  LOP3.LUT R7, R7, 0x1f, RZ, 0xc0, !PT ;  /* 0x0000001f07077812 */ /* 0x000fe200078ec0ff */
[----:B------:R-:W-:Y:S02]  /*92d0*/  IMAD R251, R244, 0x19, RZ ;  /* 0x00000019f4fb7824 */ /* 0x000fe400078e02ff */
[----:B------:R-:W-:Y:S01]  /*92e0*/  LDGSTS.E [R249+0x4000c], desc[UR6][R26.64], !P1 ;  /* 0x4000c0001af97fae */ /* 0x000fe2000c921846 */
[----:B----4-:R-:W-:-:S03]  /*92f0*/  IMAD.WIDE R16, R5, 0x4, R242 ;  /* 0x0000000405107825 */ /* 0x010fc600078e02f2 */
[----:B------:R-:W-:Y:S01]  /*9300*/  LDGSTS.E [R249+0x4400c], desc[UR6][R24.64], !P1 ;  /* 0x4400c00018f97fae */ /* 0x000fe2000c921846 */
[C---:B------:R-:W-:Y:S01]  /*9310*/  VIADD R252, R2.reuse, 0x1f ;  /* 0x0000001f02fc7836 */ /* 0x040fe20000000000 */
[----:B------:R-:W-:Y:S02]  /*9320*/  ISETP.GE.AND P1, PT, R7, R2, PT ;  /* 0x000000020700720c */ /* 0x000fe40003f26270 */
[----:B------:R3:W-:Y:S04]  /*9330*/  LDGSTS.E [R250+0x40000], desc[UR6][R20.64], !P5 ;  /* 0x4000000014fa7fae */ /* 0x0007e8000e921846 */
[----:B-1----:R-:W4:Y:S01]  /*9340*/  LDL.LU.64 R26, [R1+0x18e0] ;  /* 0x0018e000011a7983 */ /* 0x002f220000300a00 */
[----:B------:R-:W-:-:S03]  /*9350*/  VIADD R3, R2, 0xffffffe1 ;  /* 0xffffffe102037836 */ /* 0x000fc60000000000 */
[----:B------:R3:W-:Y:S01]  /*9360*/  STL.64 [R1+0x90], R20 ;  /* 0x0000901401007387 */ /* 0x0007e20000100a00 */
[----:B------:R-:W-:-:S03]  /*9370*/  VIADD R2, R2, 0xffffffe0 ;  /* 0xffffffe002027836 */ /* 0x000fc60000000000 */
[----:B--2---:R-:W2:Y:S01]  /*9380*/  LDL.LU.64 R24, [R1+0x18d8] ;  /* 0x0018d80001187983 */ /* 0x004ea20000300a00 */
[----:B------:R-:W-:-:S03]  /*9390*/  IMAD R5, R244, 0x1a, RZ ;  /* 0x0000001af4057824 */ /* 0x000fc600078e02ff */
[----:B------:R1:W-:Y:S04]  /*93a0*/  STL.64 [R1+0x88], R16 ;  /* 0x0000881001007387 */ /* 0x0003e80000100a00 */
[----:B------:R1:W-:Y:S01]  /*93b0*/  LDGSTS.E [R250+0x44000], desc[UR6][R16.64], !P5 ;  /* 0x4400000010fa7fae */ /* 0x0003e2000e921846 */
[----:B---3--:R-:W-:Y:S01]  /*93c0*/  IMAD.WIDE R20, R251, 0x4, R240 ;  /* 0x00000004fb147825 */ /* 0x008fe200078e02f0 */
[----:B------:R-:W-:Y:S02]  /*93d0*/  ISETP.GT.AND P5, PT, R252, 0x1f, PT ;  /* 0x0000001ffc00780c */ /* 0x000fe40003fa4270 */
[----:B------:R-:W-:Y:S02]  /*93e0*/  STL.64 [R1+0x1880], R248 ;  /* 0x001880f801007387 */ /* 0x000fe40000100a00 */
[----:B------:R-:W-:-:S02]  /*93f0*/  SEL R0, RZ, 0x4, !P5 ;  /* 0x00000004ff007807 */ /* 0x000fc40006800000 */
[----:B------:R-:W-:Y:S01]  /*9400*/  STL.64 [R1+0x80], R20 ;  /* 0x0000801401007387 */ /* 0x000fe20000100a00 */
[----:B-1----:R-:W-:-:S03]  /*9410*/  IMAD.WIDE R16, R251, 0x4, R242 ;  /* 0x00000004fb107825 */ /* 0x002fc600078e02f2 */
[----:B------:R-:W-:Y:S01]  /*9420*/  LDGSTS.E [R250+0x40004], desc[UR6][R20.64], !P6 ;  /* 0x4000400014fa7fae */ /* 0x000fe2000f121846 */
[----:B------:R-:W1:Y:S01]  /*9430*/  LDC R251, c[0x0][0x230] ;  /* 0x00008c00fffb7b82 */ /* 0x000e620000000800 */
[----:B------:R-:W-:Y:S02]  /*9440*/  ISETP.GE.U32.AND P5, PT, R3, 0x7fffffc2, PT ;  /* 0x7fffffc20300780c */ /* 0x000fe40003fa6070 */
[----:B------:R3:W-:Y:S01]  /*9450*/  STL.64 [R1+0x78], R16 ;  /* 0x0000781001007387 */ /* 0x0007e20000100a00 */
[----:B------:R-:W-:-:S03]  /*9460*/  SEL R3, R0, RZ, !P1 ;  /* 0x000000ff00037207 */ /* 0x000fc60004800000 */
[----:B------:R3:W-:Y:S01]  /*9470*/  LDGSTS.E [R250+0x44004], desc[UR6][R16.64], !P6 ;  /* 0x4400400010fa7fae */ /* 0x0007e2000f121846 */
[----:B------:R-:W-:Y:S01]  /*9480*/  ISETP.GE.AND P6, PT, R7, R2, PT ;  /* 0x000000020700720c */ /* 0x000fe20003fc6270 */
[C---:B------:R-:W-:Y:S01]  /*9490*/  IMAD.WIDE R6, R5.reuse, 0x4, R242 ;  /* 0x0000000405067825 */ /* 0x040fe200078e02f2 */
[----:B------:R-:W-:Y:S02]  /*94a0*/  ISETP.GT.AND P1, PT, R252, 0x3f, PT ;  /* 0x0000003ffc00780c */ /* 0x000fe40003f24270 */
[----:B------:R-:W-:Y:S01]  /*94b0*/  SEL R0, RZ, 0x4, P6 ;  /* 0x00000004ff007807 */ /* 0x000fe20003000000 */
[----:B---3--:R-:W-:Y:S02]  /*94c0*/  IMAD.WIDE R16, R5, 0x4, R240 ;  /* 0x0000000405107825 */ /* 0x008fe400078e02f0 */
[----:B------:R-:W3:Y:S03]  /*94d0*/  LDC R5, c[0x0][0x230] ;  /* 0x00008c00ff057b82 */ /* 0x000ee60000000800 */
[----:B------:R1:W-:Y:S01]  /*94e0*/  LDGSTS.E [R250+0x40008], desc[UR6][R16.64], !P0 ;  /* 0x4000800010fa7fae */ /* 0x0003e2000c121846 */
[----:B------:R-:W-:-:S03]  /*94f0*/  SEL R0, R0, RZ, P1 ;  /* 0x000000ff00007207 */ /* 0x000fc60000800000 */
[----:B------:R1:W-:Y:S01]  /*9500*/  LDGSTS.E [R250+0x44008], desc[UR6][R6.64], !P0 ;  /* 0x4400800006fa7fae */ /* 0x0003e2000c121846 */
[----:B------:R-:W-:Y:S02]  /*9510*/  ISETP.NE.U32.AND P0, PT, R3, RZ, PT ;  /* 0x000000ff0300720c */ /* 0x000fe40003f05070 */
[----:B------:R-:W3:Y:S01]  /*9520*/  LDC R3, c[0x0][0x230] ;  /* 0x00008c00ff037b82 */ /* 0x000ee20000000800 */
[----:B------:R-:W-:Y:S01]  /*9530*/  ISETP.NE.U32.AND P1, PT, R0, RZ, PT ;  /* 0x000000ff0000720c */ /* 0x000fe20003f25070 */
[----:B------:R-:W-:Y:S01]  /*9540*/  IMAD R0, R244, 0x1b, RZ ;  /* 0x0000001bf4007824 */ /* 0x000fe200078e02ff */
[----:B------:R1:W-:Y:S01]  /*9550*/  STL.64 [R1+0x70], R16 ;  /* 0x0000701001007387 */ /* 0x0003e20000100a00 */
[----:B------:R-:W-:Y:S02]  /*9560*/  ISETP.GE.U32.AND P6, PT, R2, 0x7fffffc1, PT ;  /* 0x7fffffc10200780c */ /* 0x000fe40003fc6070 */
[----:B------:R-:W-:Y:S01]  /*9570*/  IMAD.WIDE R20, R0, 0x4, R240 ;  /* 0x0000000400147825 */ /* 0x000fe200078e02f0 */
[----:B------:R-:W-:Y:S01]  /*9580*/  LOP3.LUT R12, R12, 0x70, RZ, 0x3c, !PT ;  /* 0x000000700c0c7812 */ /* 0x000fe200078e3cff */
[----:B------:R1:W-:Y:S02]  /*9590*/  STL.64 [R1+0x68], R6 ;  /* 0x0000680601007387 */ /* 0x0003e40000100a00 */
[----:B-1----:R-:W-:-:S02]  /*95a0*/  VIADD R2, R251, 0xffffffdf ;  /* 0xffffffdffb027836 */ /* 0x002fc40000000000 */
[----:B------:R1:W-:Y:S01]  /*95b0*/  LDGSTS.E [R250+0x4000c], desc[UR6][R20.64], !P2 ;  /* 0x4000c00014fa7fae */ /* 0x0003e2000d121846 */
[----:B------:R-:W-:-:S04]  /*95c0*/  IMAD.WIDE R16, R0, 0x4, R242 ;  /* 0x0000000400107825 */ /* 0x000fc800078e02f2 */
[----:B------:R-:W-:Y:S01]  /*95d0*/  IMAD R0, R244, 0x1c, RZ ;  /* 0x0000001cf4007824 */ /* 0x000fe200078e02ff */
[----:B------:R-:W3:Y:S01]  /*95e0*/  LDC R7, c[0x0][0x230] ;  /* 0x00008c00ff077b82 */ /* 0x000ee20000000800 */
[----:B------:R1:W-:Y:S01]  /*95f0*/  STL.64 [R1+0x60], R20 ;  /* 0x0000601401007387 */ /* 0x0003e20000100a00 */
[----:B------:R-:W-:Y:S02]  /*9600*/  VIADD R251, R12, UR4 ;  /* 0x000000040cfb7c36 */ /* 0x000fe40008000000 */
[----:B------:R-:W-:Y:S01]  /*9610*/  IMAD.WIDE R248, R0, 0x4, R240 ;  /* 0x0000000400f87825 */ /* 0x000fe200078e02f0 */
[----:B------:R3:W-:Y:S03]  /*9620*/  LDGSTS.E [R250+0x4400c], desc[UR6][R16.64], !P2 ;  /* 0x4400c00010fa7fae */ /* 0x0007e6000d121846 */
[----:B------:R-:W3:Y:S01]  /*9630*/  LDC R6, c[0x0][0x230] ;  /* 0x00008c00ff067b82 */ /* 0x000ee20000000800 */
[----:B------:R-:W-:Y:S01]  /*9640*/  ISETP.GE.U32.AND P2, PT, R2, 0x7fffffc0, PT ;  /* 0x7fffffc00200780c */ /* 0x000fe20003f46070 */
[----:B------:R-:W-:-:S02]  /*9650*/  IMAD R2, R244, 0x1d, RZ ;  /* 0x0000001df4027824 */ /* 0x000fc400078e02ff */
[--C-:B-1----:R-:W-:Y:S01]  /*9660*/  IMAD.WIDE R20, R0, 0x4, R242.reuse ;  /* 0x0000000400147825 */ /* 0x102fe200078e02f2 */
[----:B------:R1:W-:Y:S03]  /*9670*/  STL.64 [R1+0x58], R16 ;  /* 0x0000581001007387 */ /* 0x0003e60000100a00 */
[----:B---3--:R-:W-:Y:S01]  /*9680*/  VIADD R0, R5, 0xffffffde ;  /* 0xffffffde05007836 */ /* 0x008fe20000000000 */
[----:B------:R-:W-:Y:S01]  /*9690*/  LDGSTS.E [R251+0x40000], desc[UR6][R248.64], !P3 ;  /* 0x40000000f8fb7fae */ /* 0x000fe2000d921846 */
[----:B------:R-:W-:-:S03]  /*96a0*/  IMAD.WIDE R12, R2, 0x4, R242 ;  /* 0x00000004020c7825 */ /* 0x000fc600078e02f2 */
[----:B------:R3:W-:Y:S01]  /*96b0*/  LDGSTS.E [R251+0x44000], desc[UR6][R20.64], !P3 ;  /* 0x4400000014fb7fae */ /* 0x0007e2000d921846 */
[----:B------:R-:W-:Y:S01]  /*96c0*/  ISETP.GE.U32.AND P3, PT, R0, 0x7fffffbf, PT ;  /* 0x7fffffbf0000780c */ /* 0x000fe20003f66070 */
[----:B------:R-:W-:Y:S02]  /*96d0*/  VIADD R0, R3, 0xffffffdd ;  /* 0xffffffdd03007836 */ /* 0x000fe40000000000 */
[----:B-1----:R-:W-:-:S05]  /*96e0*/  IMAD.WIDE R16, R2, 0x4, R240 ;  /* 0x0000000402107825 */ /* 0x002fca00078e02f0 */
[----:B------:R1:W-:Y:S04]  /*96f0*/  LDGSTS.E [R251+0x40004], desc[UR6][R16.64], !P4 ;  /* 0x4000400010fb7fae */ /* 0x0003e8000e121846 */
[----:B------:R1:W-:Y:S01]  /*9700*/  LDGSTS.E [R251+0x44004], desc[UR6][R12.64], !P4 ;  /* 0x440040000cfb7fae */ /* 0x0003e2000e121846 */
[----:B------:R-:W-:Y:S01]  /*9710*/  ISETP.GE.U32.AND P4, PT, R0, 0x7fffffbe, PT ;  /* 0x7fffffbe0000780c */ /* 0x000fe20003f86070 */
[C---:B------:R-:W-:Y:S02]  /*9720*/  IMAD R0, R244.reuse, 0x1e, RZ ;  /* 0x0000001ef4007824 */ /* 0x040fe400078e02ff */
[----:B------:R-:W-:Y:S01]  /*9730*/  STL.64 [R1+0x50], R248 ;  /* 0x000050f801007387 */ /* 0x000fe20000100a00 */
[----:B------:R-:W-:-:S03]  /*9740*/  IMAD R2, R244, 0x1f, RZ ;  /* 0x0000001ff4027824 */ /* 0x000fc600078e02ff */
[----:B------:R3:W-:Y:S04]  /*9750*/  STL.64 [R1+0x48], R20 ;  /* 0x0000481401007387 */ /* 0x0007e80000100a00 */
[----:B------:R1:W-:Y:S01]  /*9760*/  STL.64 [R1+0x40], R16 ;  /* 0x0000401001007387 */ /* 0x0003e20000100a00 */
[----:B------:R-:W-:Y:S02]  /*9770*/  VIADD R5, R7, 0xffffffdb ;  /* 0xffffffdb07057836 */ /* 0x000fe40000000000 */
[----:B------:R-:W-:Y:S01]  /*9780*/  VIADD R3, R6, 0xffffffc0 ;  /* 0xffffffc006037836 */ /* 0x000fe20000000000 */
[----:B------:R1:W-:Y:S01]  /*9790*/  STL.64 [R1+0x38], R12 ;  /* 0x0000380c01007387 */ /* 0x0003e20000100a00 */
[----:B---3--:R-:W-:-:S03]  /*97a0*/  IMAD.WIDE R20, R0, 0x4, R240 ;  /* 0x0000000400147825 */ /* 0x008fc600078e02f0 */
[----:B------:R-:W3:Y:S01]  /*97b0*/  LDL.64 R248, [R1+0x10] ;  /* 0x0000100001f87983 */ /* 0x000ee20000100a00 */
[----:B-1----:R-:W-:-:S03]  /*97c0*/  IMAD.WIDE R16, R0, 0x4, R242 ;  /* 0x0000000400107825 */ /* 0x002fc600078e02f2 */
[----:B------:R-:W-:Y:S01]  /*97d0*/  LDGSTS.E [R251+0x40008], desc[UR6][R20.64], !P5 ;  /* 0x4000800014fb7fae */ /* 0x000fe2000e921846 */
[----:B------:R-:W-:-:S03]  /*97e0*/  IMAD.WIDE R12, R2, 0x4, R240 ;  /* 0x00000004020c7825 */ /* 0x000fc600078e02f0 */
[----:B------:R-:W4:Y:S01]  /*97f0*/  LDL R0, [R1+0x12bc] ;  /* 0x0012bc0001007983 */ /* 0x000f220000100800 */
[----:B------:R-:W-:-:S03]  /*9800*/  IMAD.WIDE R6, R2, 0x4, R242 ;  /* 0x0000000402067825 */ /* 0x000fc600078e02f2 */
[----:B------:R1:W-:Y:S04]  /*9810*/  STL.64 [R1+0x30], R20 ;  /* 0x0000301401007387 */ /* 0x0003e80000100a00 */
[----:B------:R1:W-:Y:S04]  /*9820*/  STL.64 [R1+0x28], R16 ;  /* 0x0000281001007387 */ /* 0x0003e80000100a00 */
[----:B------:R-:W-:Y:S04]  /*9830*/  LDGSTS.E [R251+0x44008], desc[UR6][R16.64], !P5 ;  /* 0x4400800010fb7fae */ /* 0x000fe8000e921846 */
[----:B-1----:R-:W2:Y:S04]  /*9840*/  LDL.LU.64 R20, [R1+0x18d0] ;  /* 0x0018d00001147983 */ /* 0x002ea80000300a00 */
[----:B------:R-:W-:Y:S04]  /*9850*/  LDGSTS.E [R251+0x4000c], desc[UR6][R12.64], !P6 ;  /* 0x4000c0000cfb7fae */ /* 0x000fe8000f121846 */
[----:B------:R-:W2:Y:S04]  /*9860*/  LDL.LU.64 R16, [R1+0x18c8] ;  /* 0x0018c80001107983 */ /* 0x000ea80000300a00 */
[----:B------:R1:W-:Y:S04]  /*9870*/  STL.64 [R1+0x290], R12 ;  /* 0x0002900c01007387 */ /* 0x0003e80000100a00 */
[----:B------:R1:W-:Y:S04]  /*9880*/  STL.64 [R1+0x298], R6 ;  /* 0x0002980601007387 */ /* 0x0003e80000100a00 */
[----:B------:R-:W-:Y:S04]  /*9890*/  LDGSTS.E [R251+0x4400c], desc[UR6][R6.64], !P6 ;  /* 0x4400c00006fb7fae */ /* 0x000fe8000f121846 */
[----:B-1----:R-:W2:Y:S01]  /*98a0*/  LDL.LU.64 R12, [R1+0x18c0] ;  /* 0x0018c000010c7983 */ /* 0x002ea20000300a00 */
[----:B------:R-:W1:Y:S03]  /*98b0*/  S2R R2, SR_TID.X ;  /* 0x0000000000027919 */ /* 0x000e660000002100 */
[----:B------:R-:W2:Y:S04]  /*98c0*/  LDL.LU.64 R6, [R1+0x18b8] ;  /* 0x0018b80001067983 */ /* 0x000ea80000300a00 */
[----:B------:R1:W-:Y:S04]  /*98d0*/  STL.64 [R1+0x1878], R250 ;  /* 0x001878fa01007387 */ /* 0x0003e80000100a00 */
[----:B------:R-:W0:Y:S04]  /*98e0*/  LDGDEPBAR ;  /* 0x00000000000079af */ /* 0x000e280000000000 */
[----:B-1----:R-:W3:Y:S01]  /*98f0*/  LDL.64 R250, [R1+0x20] ;  /* 0x0000200001fa7983 */ /* 0x002ee20000100a00 */
[----:B------:R-:W-:-:S04]  /*9900*/  LOP3.LUT R2, R2, 0x1f, RZ, 0xc0, !PT ;  /* 0x0000001f02027812 */ /* 0x000fc800078ec0ff */
[----:B------:R-:W-:Y:S02]  /*9910*/  ISETP.GE.AND P5, PT, R2, R3, PT ;  /* 0x000000030200720c */ /* 0x000fe40003fa6270 */
[----:B------:R-:W1:Y:S02]  /*9920*/  LDC R3, c[0x0][0x230] ;  /* 0x00008c00ff037b82 */ /* 0x000e640000000800 */
[----:B-1----:R-:W-:-:S05]  /*9930*/  VIADD R3, R3, 0xffffffdc ;  /* 0xffffffdc03037836 */ /* 0x002fca0000000000 */
[----:B------:R-:W-:Y:S02]  /*9940*/  ISETP.GE.U32.AND P6, PT, R3, 0x7fffffbd, PT ;  /* 0x7fffffbd0300780c */ /* 0x000fe40003fc6070 */
[C---:B----4-:R-:W-:Y:S01]  /*9950*/  LOP3.LUT R3, R0.reuse, 0x40, RZ, 0x3c, !PT ;  /* 0x0000004000037812 */ /* 0x050fe200078e3cff */
[----:B------:R-:W-:-:S05]  /*9960*/  VIADD R0, R0, UR4 ;  /* 0x0000000400007c36 */ /* 0x000fca0008000000 */
[----:B---3--:R-:W-:Y:S04]  /*9970*/  LDGSTS.E [R0], desc[UR6][R250.64], P0 ;  /* 0x00000000fa007fae */ /* 0x008fe80008121846 */
[----:B------:R-:W-:Y:S04]  /*9980*/  LDGSTS.E [R0+0x400], desc[UR6][R248.64], P0 ;  /* 0x00400000f8007fae */ /* 0x000fe80008121846 */
[----:B--2---:R-:W-:Y:S04]  /*9990*/  LDGSTS.E [R0+0x800], desc[UR6][R6.64], P0 ;  /* 0x0080000006007fae */ /* 0x004fe80008121846 */
[----:B------:R-:W2:Y:S04]  /*99a0*/  LDL.64 R250, [R1+0x18] ;  /* 0x0000180001fa7983 */ /* 0x000ea80000100a00 */
[----:B------:R-:W3:Y:S04]  /*99b0*/  LDL.64 R248, [R1+0x8] ;  /* 0x0000080001f87983 */ /* 0x000ee80000100a00 */
[----:B------:R-:W-:Y:S04]  /*99c0*/  LDGSTS.E [R0+0xc00], desc[UR6][R12.64], P0 ;  /* 0x00c000000c007fae */ /* 0x000fe80008121846 */
[----:B------:R-:W-:Y:S04]  /*99d0*/  LDGSTS.E [R0+0x1000], desc[UR6][R16.64], P0 ;  /* 0x0100000010007fae */ /* 0x000fe80008121846 */
[----:B------:R-:W-:Y:S04]  /*99e0*/  LDGSTS.E [R0+0x1400], desc[UR6][R20.64], P0 ;  /* 0x0140000014007fae */ /* 0x000fe80008121846 */
[----:B------:R-:W-:Y:S04]  /*99f0*/  LDGSTS.E [R0+0x1800], desc[UR6][R24.64], P0 ;  /* 0x0180000018007fae */ /* 0x000fe80008121846 */
[----:B------:R1:W-:Y:S04]  /*9a00*/  LDGSTS.E [R0+0x1c00], desc[UR6][R28.64], P0 ;  /* 0x01c000001c007fae */ /* 0x0003e80008121846 */
[----:B------:R-:W-:Y:S04]  /*9a10*/  LDGSTS.E [R0+0x2000], desc[UR6][R32.64], P0 ;  /* 0x0200000020007fae */ /* 0x000fe80008121846 */
        /* <DEDUP_REMOVED lines=41> */
[----:B------:R-:W-:Y:S04]  /*9cb0*/  STL.64 [R1+0x1838], R6 ;  /* 0x0018380601007387 */ /* 0x000fe80000100a00 */
        /* <DEDUP_REMOVED lines=9> */
[----:B------:R1:W-:Y:S04]  /*9d50*/  STL.64 [R1+0x1858], R28 ;  /* 0x0018581c01007387 */ /* 0x0003e80000100a00 */
[----:B------:R-:W-:Y:S04]  /*9d60*/  LDGSTS.E [R0+0xdc00], desc[UR6][R220.64], P0 ;  /* 0x0dc00000dc007fae */ /* 0x000fe80008121846 */
[----:B------:R-:W-:Y:S04]  /*9d70*/  STL.64 [R1+0x1860], R32 ;  /* 0x0018602001007387 */ /* 0x000fe80000100a00 */
[----:B------:R-:W-:Y:S01]  /*9d80*/  LDGSTS.E [R0+0xe000], desc[UR6][R224.64], P0 ;  /* 0x0e000000e0007fae */ /* 0x000fe20008121846 */
[----:B------:R-:W-:Y:S01]  /*9d90*/  VIADD R3, R3, UR4 ;  /* 0x0000000403037c36 */ /* 0x000fe20008000000 */
[----:B------:R-:W-:Y:S01]  /*9da0*/  SEL R2, RZ, 0x4, P5 ;  /* 0x00000004ff027807 */ /* 0x000fe20002800000 */
[----:B-1----:R-:W1:Y:S01]  /*9db0*/  LDC R29, c[0x0][0x230] ;  /* 0x00008c00ff1d7b82 */ /* 0x002e620000000800 */
[----:B------:R-:W-:Y:S04]  /*9dc0*/  STL.64 [R1+0x1868], R36 ;  /* 0x0018682401007387 */ /* 0x000fe80000100a00 */
[----:B------:R-:W-:Y:S03]  /*9dd0*/  LDGSTS.E [R0+0xe400], desc[UR6][R228.64], P0 ;  /* 0x0e400000e4007fae */ /* 0x000fe60008121846 */
[----:B------:R-:W4:Y:S01]  /*9de0*/  LDC R28, c[0x0][0x230] ;  /* 0x00008c00ff1c7b82 */ /* 0x000f220000000800 */
[----:B------:R1:W-:Y:S04]  /*9df0*/  STL.64 [R1+0x1870], R40 ;  /* 0x0018702801007387 */ /* 0x0003e80000100a00 */
[----:B------:R-:W-:Y:S04]  /*9e00*/  LDGSTS.E [R0+0xe800], desc[UR6][R232.64], P0 ;  /* 0x0e800000e8007fae */ /* 0x000fe80008121846 */
[----:B------:R4:W-:Y:S04]  /*9e10*/  STL.64 [R1+0x1888], R44 ;  /* 0x0018882c01007387 */ /* 0x0009e80000100a00 */
[----:B------:R-:W-:Y:S04]  /*9e20*/  LDGSTS.E [R0+0xec00], desc[UR6][R236.64], P0 ;  /* 0x0ec00000ec007fae */ /* 0x000fe80008121846 */
[----:B------:R-:W-:Y:S04]  /*9e30*/  STL.64 [R1+0x1890], R48 ;  /* 0x0018903001007387 */ /* 0x000fe80000100a00 */
[----:B------:R-:W-:Y:S04]  /*9e40*/  LDGSTS.E [R0+0xf000], desc[UR6][R22.64], P0 ;  /* 0x0f00000016007fae */ /* 0x000fe80008121846 */
[----:B------:R-:W-:Y:S04]  /*9e50*/  LDGSTS.E [R0+0xf400], desc[UR6][R14.64], P0 ;  /* 0x0f4000000e007fae */ /* 0x000fe80008121846 */
[----:B------:R-:W-:Y:S04]  /*9e60*/  LDGSTS.E [R0+0xf800], desc[UR6][R10.64], P0 ;  /* 0x0f8000000a007fae */ /* 0x000fe80008121846 */
[----:B------:R-:W4:Y:S04]  /*9e70*/  LDL.LU.64 R22, [R1+0x18b0] ;  /* 0x0018b00001167983 */ /* 0x000f280000300a00 */
[----:B------:R-:W4:Y:S04]  /*9e80*/  LDL.LU.64 R14, [R1+0x18a8] ;  /* 0x0018a800010e7983 */ /* 0x000f280000300a00 */
[----:B------:R-:W4:Y:S04]  /*9e90*/  LDL.LU.64 R10, [R1+0x18a0] ;  /* 0x0018a000010a7983 */ /* 0x000f280000300a00 */
[----:B------:R-:W-:Y:S04]  /*9ea0*/  LDGSTS.E [R0+0xfc00], desc[UR6][R18.64], P0 ;  /* 0x0fc0000012007fae */ /* 0x000fe80008121846 */
[----:B--2---:R-:W-:Y:S04]  /*9eb0*/  LDGSTS.E [R3+0x200], desc[UR6][R250.64], P0 ;  /* 0x00200000fa037fae */ /* 0x004fe80008121846 */
[----:B---3--:R-:W-:Y:S04]  /*9ec0*/  LDGSTS.E [R3+0x600], desc[UR6][R248.64], P0 ;  /* 0x00600000f8037fae */ /* 0x008fe80008121846 */
[----:B------:R-:W2:Y:S04]  /*9ed0*/  LDL.LU.64 R18, [R1+0x1898] ;  /* 0x0018980001127983 */ /* 0x000ea80000300a00 */
[----:B------:R-:W3:Y:S04]  /*9ee0*/  LDL.64 R20, [R1+0x210] ;  /* 0x0002100001147983 */ /* 0x000ee80000100a00 */
[----:B------:R-:W3:Y:S04]  /*9ef0*/  LDL.64 R12, [R1+0x220] ;  /* 0x00022000010c7983 */ /* 0x000ee80000100a00 */
[----:B------:R-:W3:Y:S04]  /*9f00*/  LDL.64 R250, [R1+0x238] ;  /* 0x0002380001fa7983 */ /* 0x000ee80000100a00 */
[----:B------:R-:W3:Y:S04]  /*9f10*/  LDL.64 R248, [R1+0x240] ;  /* 0x0002400001f87983 */ /* 0x000ee80000100a00 */
[----:B------:R-:W3:Y:S04]  /*9f20*/  LDL.LU.64 R16, [R1+0x200] ;  /* 0x0002000001107983 */ /* 0x000ee80000300a00 */
[----:B------:R-:W3:Y:S04]  /*9f30*/  LDL.LU.64 R6, [R1+0x1f8] ;  /* 0x0001f80001067983 */ /* 0x000ee80000300a00 */
[----:B-1----:R-:W3:Y:S04]  /*9f40*/  LDL.LU.64 R40, [R1+0x1f0] ;  /* 0x0001f00001287983 */ /* 0x002ee80000300a00 */
[----:B------:R-:W3:Y:S04]  /*9f50*/  LDL.LU.64 R36, [R1+0x1e8] ;  /* 0x0001e80001247983 */ /* 0x000ee80000300a00 */
[----:B----4-:R-:W-:Y:S04]  /*9f60*/  LDGSTS.E [R3+0xa00], desc[UR6][R10.64], P0 ;  /* 0x00a000000a037fae */ /* 0x010fe80008121846 */
[----:B------:R-:W-:Y:S04]  /*9f70*/  LDGSTS.E [R3+0xe00], desc[UR6][R14.64], P0 ;  /* 0x00e000000e037fae */ /* 0x000fe80008121846 */
[----:B--2---:R-:W-:Y:S04]  /*9f80*/  LDGSTS.E [R3+0x1200], desc[UR6][R18.64], P0 ;  /* 0x0120000012037fae */ /* 0x004fe80008121846 */
        /* <DEDUP_REMOVED lines=55> */
[----:B---3--:R1:W-:Y:S04]  /*a300*/  LDGSTS.E [R3+0xf200], desc[UR6][R20.64], P0 ;  /* 0x0f20000014037fae */ /* 0x0083e80008121846 */
[----:B------:R2:W-:Y:S04]  /*a310*/  LDGSTS.E [R3+0xf600], desc[UR6][R12.64], P0 ;  /* 0x0f6000000c037fae */ /* 0x0005e80008121846 */
[----:B------:R-:W-:Y:S04]  /*a320*/  LDGSTS.E [R3+0xfa00], desc[UR6][R250.64], P0 ;  /* 0x0fa00000fa037fae */ /* 0x000fe80008121846 */
[----:B------:R-:W-:Y:S01]  /*a330*/  LDGSTS.E [R3+0xfe00], desc[UR6][R248.64], P0 ;  /* 0x0fe00000f8037fae */ /* 0x000fe20008121846 */
[----:B------:R-:W-:Y:S01]  /*a340*/  ISETP.GE.U32.AND P5, PT, R5, 0x7fffffbc, PT ;  /* 0x7fffffbc0500780c */ /* 0x000fe20003fa6070 */
[----:B-1----:R-:W1:Y:S02]  /*a350*/  LDC R21, c[0x0][0x230] ;  /* 0x00008c00ff157b82 */ /* 0x002e640000000800 */
[----:B------:R-:W0:Y:S04]  /*a360*/  LDGDEPBAR ;  /* 0x00000000000079af */ /* 0x000e280000000000 */
[----:B------:R-:W3:Y:S02]  /*a370*/  LDL.LU.64 R250, [R1+0x1e0] ;  /* 0x0001e00001fa7983 */ /* 0x000ee40000300a00 */
[----:B------:R-:W4:Y:S02]  /*a380*/  LDC R5, c[0x0][0x230] ;  /* 0x00008c00ff057b82 */ /* 0x000f240000000800 */
[----:B------:R-:W3:Y:S06]  /*a390*/  LDL.LU.64 R248, [R1+0x1d8] ;  /* 0x0001d80001f87983 */ /* 0x000eec0000300a00 */
[----:B--2---:R-:W2:Y:S08]  /*a3a0*/  LDC R13, c[0x0][0x230] ;  /* 0x00008c00ff0d7b82 */ /* 0x004eb00000000800 */
[----:B------:R-:W2:Y:S01]  /*a3b0*/  LDC R12, c[0x0][0x230] ;  /* 0x00008c00ff0c7b82 */ /* 0x000ea20000000800 */
[----:B----4-:R-:W-:-:S07]  /*a3c0*/  VIADD R5, R5, 0xffffffda ;  /* 0xffffffda05057836 */ /* 0x010fce0000000000 */
[----:B------:R-:W-:Y:S01]  /*a3d0*/  BAR.SYNC.DEFER_BLOCKING 0x0 ;  /* 0x0000000000007b1d */ /* 0x000fe20000010000 */
[----:B------:R-:W-:Y:S01]  /*a3e0*/  ISETP.GE.U32.AND P0, PT, R5, 0x7fffffbb, PT ;  /* 0x7fffffbb0500780c */ /* 0x000fe20003f06070 */
[----:B------:R-:W-:-:S04]  /*a3f0*/  IMAD.SHL.U32 R5, R244, 0x20, RZ ;  /* 0x00000020f4057824 */ /* 0x000fc800078e00ff */
[----:B------:R-:W-:-:S04]  /*a400*/  IMAD.WIDE R32, R5, 0x4, R240 ;  /* 0x0000000405207825 */ /* 0x000fc800078e02f0 */
[C---:B------:R-:W-:Y:S01]  /*a410*/  IMAD.WIDE R24, R5.reuse, 0x4, R242 ;  /* 0x0000000405187825 */ /* 0x040fe200078e02f2 */
[----:B------:R4:W-:Y:S03]  /*a420*/  STL.64 [R1+0x288], R32 ;  /* 0x0002882001007387 */ /* 0x0009e60000100a00 */
[----:B------:R-:W-:-:S04]  /*a430*/  IMAD.WIDE R44, R5, 0x4, R16 ;  /* 0x00000004052c7825 */ /* 0x000fc800078e0210 */
[----:B-1----:R-:W-:Y:S02]  /*a440*/  VIADD R244, R21, 0xffffffd8 ;  /* 0xffffffd815f47836 */ /* 0x002fe40000000000 */
[C---:B------:R-:W-:Y:S01]  /*a450*/  IMAD.WIDE R6, R5.reuse, 0x4, R6 ;  /* 0x0000000405067825 */ /* 0x040fe200078e0206 */
[----:B------:R-:W2:Y:S04]  /*a460*/  LDL.LU.64 R20, [R1+0x1d0] ;  /* 0x0001d00001147983 */ /* 0x000ea80000300a00 */
[----:B------:R1:W-:Y:S04]  /*a470*/  STL.64 [R1+0x280], R24 ;  /* 0x0002801801007387 */ /* 0x0003e80000100a00 */
[----:B------:R-:W-:Y:S01]  /*a480*/  @!PT LDS RZ, [RZ] ;  /* 0x00000000fffff984 */ /* 0x000fe20000000800 */
[----:B------:R-:W-:Y:S01]  /*a490*/  @!PT LDS RZ, [RZ] ;  /* 0x00000000fffff984 */ /* 0x000fe20000000800 */
[----:B------:R-:W-:Y:S01]  /*a4a0*/  @!PT LDS RZ, [RZ] ;  /* 0x00000000fffff984 */ /* 0x000fe20000000800 */
[----:B------:R-:W-:Y:S04]  /*a4b0*/  LDGSTS.E [R4+0x48000], desc[UR6][R32.64], !P2 ;  /* 0x4800000020047fae */ /* 0x000fe8000d121846 */
[----:B------:R-:W2:Y:S04]  /*a4c0*/  LDL.LU.64 R16, [R1+0x1c8] ;  /* 0x0001c80001107983 */ /* 0x000ea80000300a00 */
[----:B------:R-:W-:Y:S04]  /*a4d0*/  LDGSTS.E [R4+0x4c000], desc[UR6][R24.64], !P2 ;  /* 0x4c00000018047fae */ /* 0x000fe8000d121846 */
[----:B------:R-:W-:Y:S04]  /*a4e0*/  STL.64 [R1+0x278], R44 ;  /* 0x0002782c01007387 */ /* 0x000fe80000100a00 */
[----:B------:R-:W-:Y:S04]  /*a4f0*/  LDGSTS.E [R4+0x48004], desc[UR6][R44.64], !P3 ;  /* 0x480040002c047fae */ /* 0x000fe8000d921846 */
[----:B------:R1:W-:Y:S04]  /*a500*/  STL.64 [R1+0x270], R6 ;  /* 0x0002700601007387 */ /* 0x0003e80000100a00 */
[----:B------:R1:W-:Y:S04]  /*a510*/  LDGSTS.E [R4+0x4c004], desc[UR6][R6.64], !P3 ;  /* 0x4c00400006047fae */ /* 0x0003e8000d921846 */
[----:B----4-:R-:W4:Y:S04]  /*a520*/  LDL.LU.64 R32, [R1+0x1c0] ;  /* 0x0001c00001207983 */ /* 0x010f280000300a00 */
[----:B-1----:R-:W4:Y:S01]  /*a530*/  LDL.LU.64 R24, [R1+0x1b8] ;  /* 0x0001b80001187983 */ /* 0x002f220000300a00 */
[----:B------:R-:W1:Y:S08]  /*a540*/  LDC R6, c[0x0][0x230] ;  /* 0x00008c00ff067b82 */ /* 0x000e700000000800 */
[----:B------:R-:W1:Y:S01]  /*a550*/  LDC R7, c[0x0][0x230] ;  /* 0x00008c00ff077b82 */ /* 0x000e620000000800 */
[----:B------:R-:W-:-:S04]  /*a560*/  IMAD.WIDE R242, R5, 0x4, R40 ;  /* 0x0000000405f27825 */ /* 0x000fc800078e0228 */
[----:B------:R-:W-:Y:S01]  /*a570*/  IMAD.WIDE R48, R5, 0x4, R36 ;  /* 0x0000000405307825 */ /* 0x000fe200078e0224 */
[----:B------:R2:W-:Y:S04]  /*a580*/  STL.64 [R1+0x268], R242 ;  /* 0x000268f201007387 */ /* 0x0005e80000100a00 */
[----:B------:R-:W-:Y:S04]  /*a590*/  STL.64 [R1+0x260], R48 ;  /* 0x0002603001007387 */ /* 0x000fe80000100a00 */
[----:B------:R-:W4:Y:S01]  /*a5a0*/  LDL.LU.64 R36, [R1+0x1b0] ;  /* 0x0001b00001247983 */ /* 0x000f220000300a00 */
[----:B-1----:R-:W-:-:S03]  /*a5b0*/  VIADD R241, R6, 0xffffffd7 ;  /* 0xffffffd706f17836 */ /* 0x002fc60000000000 */
[----:B------:R1:W-:Y:S04]  /*a5c0*/  LDGSTS.E [R4+0x48008], desc[UR6][R242.64], !P4 ;  /* 0x48008000f2047fae */ /* 0x0003e8000e121846 */
[----:B------:R-:W-:Y:S01]  /*a5d0*/  LDGSTS.E [R4+0x4c008], desc[UR6][R48.64], !P4 ;  /* 0x4c00800030047fae */ /* 0x000fe2000e121846 */
[----:B------:R-:W-:-:S03]  /*a5e0*/  VIADD R240, R7, 0xffffffd6 ;  /* 0xffffffd607f07836 */ /* 0x000fc60000000000 */
[----:B------:R-:W4:Y:S01]  /*a5f0*/  LDL.LU.64 R6, [R1+0x1a8] ;  /* 0x0001a80001067983 */ /* 0x000f220000300a00 */
[----:B---3--:R-:W-:-:S04]  /*a600*/  IMAD.WIDE R44, R5, 0x4, R250 ;  /* 0x00000004052c7825 */ /* 0x008fc800078e02fa */
[----:B--2---:R-:W-:Y:S02]  /*a610*/  VIADD R13, R13, 0xffffffd9 ;  /* 0xffffffd90d0d7836 */ /* 0x004fe40000000000 */
[C---:B------:R-:W-:Y:S01]  /*a620*/  IMAD.WIDE R40, R5.reuse, 0x4, R248 ;  /* 0x0000000405287825 */ /* 0x040fe200078e02f8 */
[----:B------:R4:W-:Y:S03]  /*a630*/  STL.64 [R1+0x258], R44 ;  /* 0x0002582c01007387 */ /* 0x0009e60000100a00 */
[C---:B------:R-:W-:Y:S01]  /*a640*/  IMAD.WIDE R20, R5.reuse, 0x4, R20 ;  /* 0x0000000405147825 */ /* 0x040fe200078e0214 */
[----:B------:R2:W-:Y:S03]  /*a650*/  STL.64 [R1+0x250], R40 ;  /* 0x0002502801007387 */ /* 0x0005e60000100a00 */
[----:B------:R-:W-:Y:S01]  /*a660*/  IMAD.WIDE R16, R5, 0x4, R16 ;  /* 0x0000000405107825 */ /* 0x000fe200078e0210 */
[----:B------:R-:W3:Y:S01]  /*a670*/  LDL.LU.64 R250, [R1+0x1a0] ;  /* 0x0001a00001fa7983 */ /* 0x000ee20000300a00 */
[----:B------:R-:W-:Y:S01]  /*a680*/  ISETP.GE.U32.AND P3, PT, R244, 0x7fffffb9, PT ;  /* 0x7fffffb9f400780c */ /* 0x000fe20003f66070 */
[----:B-1----:R-:W1:Y:S02]  /*a690*/  LDC R242, c[0x0][0x230] ;  /* 0x00008c00fff27b82 */ /* 0x002e640000000800 */
[----:B------:R-:W3:Y:S04]  /*a6a0*/  LDL.LU.64 R248, [R1+0x198] ;  /* 0x0001980001f87983 */ /* 0x000ee80000300a00 */
[----:B------:R4:W-:Y:S01]  /*a6b0*/  LDGSTS.E [R4+0x4800c], desc[UR6][R44.64], !P6 ;  /* 0x4800c0002c047fae */ /* 0x0009e2000f121846 */
[----:B------:R-:W-:Y:S01]  /*a6c0*/  ISETP.GE.U32.AND P2, PT, R13, 0x7fffffba, PT ;  /* 0x7fffffba0d00780c */ /* 0x000fe20003f46070 */
[----:B------:R-:W1:Y:S02]  /*a6d0*/  LDC R244, c[0x0][0x230] ;  /* 0x00008c00fff47b82 */ /* 0x000e640000000800 */
[----:B------:R2:W-:Y:S04]  /*a6e0*/  LDGSTS.E [R4+0x4c00c], desc[UR6][R40.64], !P6 ;  /* 0x4c00c00028047fae */ /* 0x0005e8000f121846 */
[----:B------:R2:W-:Y:S01]  /*a6f0*/  STL.64 [R1+0x248], R20 ;  /* 0x0002481401007387 */ /* 0x0005e20000100a00 */
[----:B------:R-:W-:Y:S01]  /*a700*/  ISETP.GE.U32.AND P4, PT, R241, 0x7fffffb8, PT ;  /* 0x7fffffb8f100780c */ /* 0x000fe20003f86070 */
[----:B------:R-:W1:Y:S02]  /*a710*/  LDC R13, c[0x0][0x230] ;  /* 0x00008c00ff0d7b82 */ /* 0x000e640000000800 */
[----:B------:R2:W-:Y:S01]  /*a720*/  STL.64 [R1+0x200], R16 ;  /* 0x0002001001007387 */ /* 0x0005e20000100a00 */
[----:B----4-:R-:W-:-:S03]  /*a730*/  IMAD.WIDE R44, R5, 0x4, R32 ;  /* 0x00000004052c7825 */ /* 0x010fc600078e0220 */
[----:B------:R-:W-:Y:S02]  /*a740*/  LDGSTS.E [R9+0x48000], desc[UR6][R20.64], !P5 ;  /* 0x4800000014097fae */ /* 0x000fe4000e921846 */
[----:B------:R-:W4:Y:S01]  /*a750*/  LDC R243, c[0x0][0x230] ;  /* 0x00008c00fff37b82 */ /* 0x000f220000000800 */
[----:B--2---:R-:W-:Y:S01]  /*a760*/  IMAD.WIDE R40, R5, 0x4, R24 ;  /* 0x0000000405287825 */ /* 0x004fe200078e0218 */
[----:B------:R-:W2:Y:S04]  /*a770*/  LDL.LU.64 R32, [R1+0x190] ;  /* 0x0001900001207983 */ /* 0x000ea80000300a00 */
[----:B------:R-:W-:Y:S04]  /*a780*/  STL.64 [R1+0x1f8], R44 ;  /* 0x0001f82c01007387 */ /* 0x000fe80000100a00 */
[----:B------:R-:W4:Y:S04]  /*a790*/  LDL.LU.64 R20, [R1+0x188] ;  /* 0x0001880001147983 */ /* 0x000f280000300a00 */
[----:B------:R3:W-:Y:S04]  /*a7a0*/  STL.64 [R1+0x1f0], R40 ;  /* 0x0001f02801007387 */ /* 0x0007e80000100a00 */
[----:B------:R-:W-:Y:S04]  /*a7b0*/  LDGSTS.E [R9+0x4c000], desc[UR6][R16.64], !P5 ;  /* 0x4c00000010097fae */ /* 0x000fe8000e921846 */
[----:B------:R-:W4:Y:S01]  /*a7c0*/  LDL.LU.64 R24, [R1+0x180] ;  /* 0x0001800001187983 */ /* 0x000f220000300a00 */
[----:B------:R-:W-:Y:S01]  /*a7d0*/  ISETP.GE.U32.AND P6, PT, R240, 0x7fffffb7, PT ;  /* 0x7fffffb7f000780c */ /* 0x000fe20003fc6070 */
[----:B------:R-:W-:-:S02]  /*a7e0*/  VIADD R240, R12, 0xffffffd4 ;  /* 0xffffffd40cf07836 */ /* 0x000fc40000000000 */
[----:B------:R-:W-:Y:S01]  /*a7f0*/  LDGSTS.E [R9+0x48004], desc[UR6][R44.64], !P0 ;  /* 0x480040002c097fae */ /* 0x000fe2000c121846 */
[C---:B------:R-:W-:Y:S01]  /*a800*/  IMAD.WIDE R36, R5.reuse, 0x4, R36 ;  /* 0x0000000405247825 */ /* 0x040fe200078e0224 */
[----:B------:R-:W1:Y:S02]  /*a810*/  LDC R12, c[0x0][0x230] ;  /* 0x00008c00ff0c7b82 */ /* 0x000e640000000800 */
[----:B------:R-:W4:Y:S04]  /*a820*/  LDL.LU.64 R16, [R1+0x178] ;  /* 0x0001780001107983 */ /* 0x000f280000300a00 */
[----:B------:R3:W-:Y:S01]  /*a830*/  LDGSTS.E [R9+0x4c004], desc[UR6][R40.64], !P0 ;  /* 0x4c00400028097fae */ /* 0x0007e2000c121846 */
[----:B------:R-:W-:Y:S01]  /*a840*/  ISETP.GE.U32.AND P0, PT, R240, 0x7fffffb5, PT ;  /* 0x7fffffb5f000780c */ /* 0x000fe20003f06070 */
[----:B------:R-:W-:-:S02]  /*a850*/  IMAD.WIDE R6, R5, 0x4, R6 ;  /* 0x0000000405067825 */ /* 0x000fc400078e0206 */
[----:B------:R1:W-:Y:S02]  /*a860*/  STL.64 [R1+0x1e8], R36 ;  /* 0x0001e82401007387 */ /* 0x0003e40000100a00 */
[----:B------:R-:W-:Y:S02]  /*a870*/  VIADD R241, R29, 0xffffffd5 ;  /* 0xffffffd51df17836 */ /* 0x000fe40000000000 */
[----:B------:R1:W-:Y:S01]  /*a880*/  STL.64 [R1+0x1e0], R6 ;  /* 0x0001e00601007387 */ /* 0x0003e20000100a00 */
[----:B------:R-:W-:-:S03]  /*a890*/  VIADD R240, R28, 0xffffffd2 ;  /* 0xffffffd21cf07836 */ /* 0x000fc60000000000 */
[----:B------:R-:W-:Y:S04]  /*a8a0*/  LDGSTS.E [R9+0x48008], desc[UR6][R36.64], !P2 ;  /* 0x4800800024097fae */ /* 0x000fe8000d121846 */
[----:B------:R-:W-:Y:S01]  /*a8b0*/  LDGSTS.E [R9+0x4c008], desc[UR6][R6.64], !P2 ;  /* 0x4c00800006097fae */ /* 0x000fe2000d121846 */
[----:B---3--:R-:W-:-:S03]  /*a8c0*/  IMAD.WIDE R40, R5, 0x4, R250 ;  /* 0x0000000405287825 */ /* 0x008fc600078e02fa */
[----:B------:R-:W3:Y:S01]  /*a8d0*/  LDL.LU.64 R250, [R1+0x170] ;  /* 0x0001700001fa7983 */ /* 0x000ee20000300a00 */
[----:B------:R-:W-:-:S03]  /*a8e0*/  IMAD.WIDE R28, R5, 0x4, R248 ;  /* 0x00000004051c7825 */ /* 0x000fc600078e02f8 */
[----:B------:R4:W-:Y:S04]  /*a8f0*/  STL.64 [R1+0x1d8], R40 ;  /* 0x0001d82801007387 */ /* 0x0009e80000100a00 */
[----:B-1----:R-:W3:Y:S04]  /*a900*/  LDL.LU.64 R36, [R1+0x168] ;  /* 0x0001680001247983 */ /* 0x002ee80000300a00 */
[----:B------:R-:W-:Y:S04]  /*a910*/  STL.64 [R1+0x1d0], R28 ;  /* 0x0001d01c01007387 */ /* 0x000fe80000100a00 */
[----:B------:R-:W3:Y:S04]  /*a920*/  LDL.LU.64 R6, [R1+0x160] ;  /* 0x0001600001067983 */ /* 0x000ee80000300a00 */
[----:B------:R1:W-:Y:S04]  /*a930*/  LDGSTS.E [R9+0x4800c], desc[UR6][R40.64], !P3 ;  /* 0x4800c00028097fae */ /* 0x0003e8000d921846 */
[----:B------:R-:W3:Y:S01]  /*a940*/  LDL.LU.64 R248, [R1+0x158] ;  /* 0x0001580001f87983 */ /* 0x000ee20000300a00 */
[----:B--2---:R-:W-:-:S03]  /*a950*/  IMAD.WIDE R32, R5, 0x4, R32 ;  /* 0x0000000405207825 */ /* 0x004fc600078e0220 */
[----:B------:R2:W-:Y:S01]  /*a960*/  LDGSTS.E [R9+0x4c00c], desc[UR6][R28.64], !P3 ;  /* 0x4c00c0001c097fae */ /* 0x0005e2000d921846 */
[----:B----4-:R-:W-:-:S03]  /*a970*/  IMAD.WIDE R20, R5, 0x4, R20 ;  /* 0x0000000405147825 */ /* 0x010fc600078e0214 */
[----:B------:R2:W-:Y:S01]  /*a980*/  STL.64 [R1+0x17d8], R8 ;  /* 0x0017d80801007387 */ /* 0x0005e20000100a00 */
[----:B------:R-:W-:-:S03]  /*a990*/  IMAD.WIDE R44, R5, 0x4, R24 ;  /* 0x00000004052c7825 */ /* 0x000fc600078e0218 */
[----:B------:R4:W-:Y:S01]  /*a9a0*/  STL.64 [R1+0x1c8], R32 ;  /* 0x0001c82001007387 */ /* 0x0009e20000100a00 */
[----:B------:R-:W-:Y:S01]  /*a9b0*/  ISETP.GE.U32.AND P5, PT, R241, 0x7fffffb6, PT ;  /* 0x7fffffb6f100780c */ /* 0x000fe20003fa6070 */
[----:B-1----:R-:W1:Y:S02]  /*a9c0*/  LDC R40, c[0x0][0x230] ;  /* 0x00008c00ff287b82 */ /* 0x002e640000000800 */
[----:B------:R4:W-:Y:S01]  /*a9d0*/  STL.64 [R1+0x1c0], R20 ;  /* 0x0001c01401007387 */ /* 0x0009e20000100a00 */
[----:B--2---:R-:W-:-:S03]  /*a9e0*/  IMAD.WIDE R8, R5, 0x4, R16 ;  /* 0x0000000405087825 */ /* 0x004fc600078e0210 */
[----:B------:R-:W-:Y:S02]  /*a9f0*/  LDGSTS.E [R246+0x48000], desc[UR6][R32.64], !P4 ;  /* 0x4800000020f67fae */ /* 0x000fe4000e121846 */
[----:B------:R-:W2:Y:S02]  /*aa00*/  LDC R29, c[0x0][0x230] ;  /* 0x00008c00ff1d7b82 */ /* 0x000ea40000000800 */
[----:B------:R-:W2:Y:S04]  /*aa10*/  LDL.LU.64 R16, [R1+0x150] ;  /* 0x0001500001107983 */ /* 0x000ea80000300a00 */
[----:B------:R-:W2:Y:S02]  /*aa20*/  LDL.LU.64 R24, [R1+0x148] ;  /* 0x0001480001187983 */ /* 0x000ea40000300a00 */
[----:B------:R-:W2:Y:S02]  /*aa30*/  LDC R28, c[0x0][0x230] ;  /* 0x00008c00ff1c7b82 */ /* 0x000ea40000000800 */
[----:B------:R-:W-:Y:S04]  /*aa40*/  STL.64 [R1+0x1b8], R44 ;  /* 0x0001b82c01007387 */ /* 0x000fe80000100a00 */
[----:B------:R3:W-:Y:S04]  /*aa50*/  STL.64 [R1+0x1b0], R8 ;  /* 0x0001b00801007387 */ /* 0x0007e80000100a00 */
[----:B----4-:R-:W4:Y:S04]  /*aa60*/  LDL.LU.64 R32, [R1+0x140] ;  /* 0x0001400001207983 */ /* 0x010f280000300a00 */
[----:B------:R-:W-:Y:S01]  /*aa70*/  LDGSTS.E [R246+0x4c000], desc[UR6][R20.64], !P4 ;  /* 0x4c00000014f67fae */ /* 0x000fe2000e121846 */
[----:B------:R-:W-:Y:S01]  /*aa80*/  ISETP.GE.U32.AND P3, PT, R240, 0x7fffffb3, PT ;  /* 0x7fffffb3f000780c */ /* 0x000fe20003f66070 */
[----:B------:R-:W-:-:S02]  /*aa90*/  VIADD R240, R13, 0xffffffd0 ;  /* 0xffffffd00df07836 */ /* 0x000fc40000000000 */
[----:B------:R-:W-:Y:S04]  /*aaa0*/  LDGSTS.E [R246+0x48004], desc[UR6][R44.64], !P6 ;  /* 0x480040002cf67fae */ /* 0x000fe8000f121846 */
[----:B------:R1:W-:Y:S04]  /*aab0*/  LDGSTS.E [R246+0x4c004], desc[UR6][R8.64], !P6 ;  /* 0x4c00400008f67fae */ /* 0x0003e8000f121846 */
[----:B------:R-:W4:Y:S01]  /*aac0*/  LDL.LU.64 R20, [R1+0x138] ;  /* 0x0001380001147983 */ /* 0x000f220000300a00 */
[----:B------:R-:W-:Y:S01]  /*aad0*/  ISETP.GE.U32.AND P6, PT, R240, 0x7fffffb1, PT ;  /* 0x7fffffb1f000780c */ /* 0x000fe20003fc6070 */
[----:B------:R-:W-:-:S02]  /*aae0*/  VIADD R240, R12, 0xffffffce ;  /* 0xffffffce0cf07836 */ /* 0x000fc40000000000 */
[C---:B---3--:R-:W-:Y:S01]  /*aaf0*/  IMAD.WIDE R250, R5.reuse, 0x4, R250 ;  /* 0x0000000405fa7825 */ /* 0x048fe200078e02fa */
[----:B-1----:R-:W1:Y:S04]  /*ab00*/  LDC R8, c[0x0][0x230] ;  /* 0x00008c00ff087b82 */ /* 0x002e680000000800 */
[----:B------:R3:W-:Y:S01]  /*ab10*/  STL.64 [R1+0x1a8], R250 ;  /* 0x0001a8fa01007387 */ /* 0x0007e20000100a00 */
[----:B------:R-:W-:-:S03]  /*ab20*/  IMAD.WIDE R48, R5, 0x4, R36 ;  /* 0x0000000405307825 */ /* 0x000fc600078e0224 */
[----:B------:R-:W-:Y:S01]  /*ab30*/  LDGSTS.E [R246+0x48008], desc[UR6][R250.64], !P5 ;  /* 0x48008000faf67fae */ /* 0x000fe2000e921846 */
[----:B------:R-:W1:Y:S03]  /*ab40*/  LDC R9, c[0x0][0x230] ;  /* 0x00008c00ff097b82 */ /* 0x000e660000000800 */
[----:B------:R-:W4:Y:S01]  /*ab50*/  LDL.LU.64 R36, [R1+0x130] ;  /* 0x0001300001247983 */ /* 0x000f220000300a00 */
[----:B------:R-:W-:-:S03]  /*ab60*/  IMAD.WIDE R44, R5, 0x4, R6 ;  /* 0x00000004052c7825 */ /* 0x000fc600078e0206 */
[----:B------:R3:W-:Y:S04]  /*ab70*/  STL.64 [R1+0x1a0], R48 ;  /* 0x0001a03001007387 */ /* 0x0007e80000100a00 */
[----:B------:R-:W4:Y:S04]  /*ab80*/  LDL.LU.64 R12, [R1+0x128] ;  /* 0x00012800010c7983 */ /* 0x000f280000300a00 */
[----:B------:R2:W-:Y:S04]  /*ab90*/  STL.64 [R1+0x198], R44 ;  /* 0x0001982c01007387 */ /* 0x0005e80000100a00 */
[----:B------:R-:W4:Y:S04]  /*aba0*/  LDL.LU.64 R6, [R1+0x120] ;  /* 0x0001200001067983 */ /* 0x000f280000300a00 */
[----:B---3--:R-:W3:Y:S01]  /*abb0*/  LDL.LU.64 R250, [R1+0x118] ;  /* 0x0001180001fa7983 */ /* 0x008ee20000300a00 */
[----:B------:R-:W-:-:S02]  /*abc0*/  VIADD R241, R244, 0xffffffd3 ;  /* 0xffffffd3f4f17836 */ /* 0x000fc40000000000 */
[----:B------:R-:W-:Y:S01]  /*abd0*/  IMAD.WIDE R248, R5, 0x4, R248 ;  /* 0x0000000405f87825 */ /* 0x000fe200078e02f8 */
[----:B------:R-:W-:Y:S01]  /*abe0*/  LDGSTS.E [R246+0x4c008], desc[UR6][R48.64], !P5 ;  /* 0x4c00800030f67fae */ /* 0x000fe2000e921846 */
[----:B------:R-:W1:Y:S01]  /*abf0*/  LDC R244, c[0x0][0x230] ;  /* 0x00008c00fff47b82 */ /* 0x000e620000000800 */
[----:B------:R-:W-:Y:S01]  /*ac00*/  ISETP.GE.U32.AND P2, PT, R241, 0x7fffffb4, PT ;  /* 0x7fffffb4f100780c */ /* 0x000fe20003f46070 */
[----:B------:R-:W-:Y:S01]  /*ac10*/  VIADD R241, R242, 0xffffffd1 ;  /* 0xffffffd1f2f17836 */ /* 0x000fe20000000000 */
[----:B------:R2:W-:Y:S04]  /*ac20*/  STL.64 [R1+0x190], R248 ;  /* 0x000190f801007387 */ /* 0x0005e80000100a00 */
[----:B------:R-:W-:Y:S01]  /*ac30*/  LDGSTS.E [R246+0x4800c], desc[UR6][R44.64], !P0 ;  /* 0x4800c0002cf67fae */ /* 0x000fe2000c121846 */
[----:B------:R-:W1:Y:S01]  /*ac40*/  LDC R242, c[0x0][0x230] ;  /* 0x00008c00fff27b82 */ /* 0x000e620000000800 */
[----:B------:R-:W-:Y:S01]  /*ac50*/  ISETP.GE.U32.AND P4, PT, R241, 0x7fffffb2, PT ;  /* 0x7fffffb2f100780c */ /* 0x000fe20003f86070 */
[----:B------:R-:W-:Y:S01]  /*ac60*/  VIADD R241, R243, 0xffffffcf ;  /* 0xffffffcff3f17836 */ /* 0x000fe20000000000 */
[----:B------:R-:W3:Y:S04]  /*ac70*/  LDL.LU.64 R48, [R1+0x1890] ;  /* 0x0018900001307983 */ /* 0x000ee80000300a00 */
[----:B------:R-:W-:Y:S01]  /*ac80*/  ISETP.GE.U32.AND P5, PT, R241, 0x7fffffb0, PT ;  /* 0x7fffffb0f100780c */ /* 0x000fe20003fa6070 */
[----:B------:R-:W-:Y:S01]  /*ac90*/  VIADD R241, R40, 0xffffffcd ;  /* 0xffffffcd28f17836 */ /* 0x000fe20000000000 */
[----:B------:R-:W-:Y:S01]  /*aca0*/  LDGSTS.E [R246+0x4c00c], desc[UR6][R248.64], !P0 ;  /* 0x4c00c000f8f67fae */ /* 0x000fe2000c121846 */
[----:B--2---:R-:W-:-:S03]  /*acb0*/  IMAD.WIDE R16, R5, 0x4, R16 ;  /* 0x0000000405107825 */ /* 0x004fc600078e0210 */
[----:B------:R-:W2:Y:S01]  /*acc0*/  LDL.LU.64 R44, [R1+0x1888] ;  /* 0x00188800012c7983 */ /* 0x000ea20000300a00 */
[----:B------:R-:W-:-:S03]  /*acd0*/  IMAD.WIDE R24, R5, 0x4, R24 ;  /* 0x0000000405187825 */ /* 0x000fc600078e0218 */
[----:B------:R-:W-:Y:S04]  /*ace0*/  LDGSTS.E [R247+0x48000], desc[UR6][R16.64], !P2 ;  /* 0x4800000010f77fae */ /* 0x000fe8000d121846 */
[----:B------:R-:W2:Y:S04]  /*acf0*/  LDL.LU.64 R248, [R1+0x1880] ;  /* 0x0018800001f87983 */ /* 0x000ea80000300a00 */
[----:B------:R1:W-:Y:S01]  /*ad00*/  STL.64 [R1+0x188], R16 ;  /* 0x0001881001007387 */ /* 0x0003e20000100a00 */
[----:B----4-:R-:W-:-:S03]  /*ad10*/  IMAD.WIDE R40, R5, 0x4, R32 ;  /* 0x0000000405287825 */ /* 0x010fc600078e0220 */
[----:B------:R4:W-:Y:S04]  /*ad20*/  STL.64 [R1+0x180], R24 ;  /* 0x0001801801007387 */ /* 0x0009e80000100a00 */
[----:B------:R-:W-:Y:S04]  /*ad30*/  LDGSTS.E [R247+0x4c000], desc[UR6][R24.64], !P2 ;  /* 0x4c00000018f77fae */ /* 0x000fe8000d121846 */
[----:B-1----:R-:W2:Y:S04]  /*ad40*/  LDL.LU.64 R16, [R1+0x110] ;  /* 0x0001100001107983 */ /* 0x002ea80000300a00 */
[----:B------:R-:W-:Y:S01]  /*ad50*/  STL.64 [R1+0x178], R40 ;  /* 0x0001782801007387 */ /* 0x000fe20000100a00 */
[----:B------:R-:W-:-:S03]  /*ad60*/  IMAD.WIDE R20, R5, 0x4, R20 ;  /* 0x0000000405147825 */ /* 0x000fc600078e0214 */
[----:B------:R-:W2:Y:S04]  /*ad70*/  LDL.LU.64 R32, [R1+0x108] ;  /* 0x0001080001207983 */ /* 0x000ea80000300a00 */
[----:B------:R1:W-:Y:S01]  /*ad80*/  STL.64 [R1+0x170], R20 ;  /* 0x0001701401007387 */ /* 0x0003e20000100a00 */
[----:B------:R-:W-:-:S03]  /*ad90*/  ISETP.GE.U32.AND P2, PT, R241, 0x7fffffae, PT ;  /* 0x7fffffaef100780c */ /* 0x000fc60003f46070 */
[----:B----4-:R-:W4:Y:S01]  /*ada0*/  LDL.LU.64 R24, [R1+0x100] ;  /* 0x0001000001187983 */ /* 0x010f220000300a00 */
[----:B------:R-:W-:-:S03]  /*adb0*/  VIADD R241, R242, 0xffffffcb ;  /* 0xffffffcbf2f17836 */ /* 0x000fc60000000000 */
[----:B------:R1:W-:Y:S04]  /*adc0*/  LDGSTS.E [R247+0x48004], desc[UR6][R40.64], !P3 ;  /* 0x4800400028f77fae */ /* 0x0003e8000d921846 */
[----:B------:R-:W-:Y:S04]  /*add0*/  LDGSTS.E [R247+0x4c004], desc[UR6][R20.64], !P3 ;  /* 0x4c00400014f77fae */ /* 0x000fe8000d921846 */
[----:B-1----:R-:W4:Y:S01]  /*ade0*/  LDL.LU.64 R20, [R1+0xf8] ;  /* 0x0000f80001147983 */ /* 0x002f220000300a00 */
[----:B------:R-:W-:-:S04]  /*adf0*/  IMAD.WIDE R242, R5, 0x4, R36 ;  /* 0x0000000405f27825 */ /* 0x000fc800078e0224 */
[C---:B------:R-:W-:Y:S01]  /*ae00*/  IMAD.WIDE R40, R5.reuse, 0x4, R12 ;  /* 0x0000000405287825 */ /* 0x040fe200078e020c */
[----:B------:R1:W-:Y:S04]  /*ae10*/  STL.64 [R1+0x168], R242 ;  /* 0x000168f201007387 */ /* 0x0003e80000100a00 */
[----:B------:R-:W-:Y:S01]  /*ae20*/  STL.64 [R1+0x160], R40 ;  /* 0x0001602801007387 */ /* 0x000fe20000100a00 */
[----:B------:R-:W-:-:S03]  /*ae30*/  IMAD.WIDE R36, R5, 0x4, R6 ;  /* 0x0000000405247825 */ /* 0x000fc600078e0206 */
[----:B------:R1:W-:Y:S01]  /*ae40*/  LDGSTS.E [R247+0x48008], desc[UR6][R242.64], !P4 ;  /* 0x48008000f2f77fae */ /* 0x0003e2000e121846 */
[----:B---3--:R-:W-:-:S03]  /*ae50*/  IMAD.WIDE R6, R5, 0x4, R250 ;  /* 0x0000000405067825 */ /* 0x008fc600078e02fa */
[----:B------:R-:W-:Y:S04]  /*ae60*/  LDGSTS.E [R247+0x4c008], desc[UR6][R40.64], !P4 ;  /* 0x4c00800028f77fae */ /* 0x000fe8000e121846 */
[----:B------:R-:W3:Y:S04]  /*ae70*/  LDL.LU.64 R250, [R1+0xf0] ;  /* 0x0000f00001fa7983 */ /* 0x000ee80000300a00 */
[----:B------:R-:W3:Y:S01]  /*ae80*/  LDL.LU.64 R12, [R1+0xe8] ;  /* 0x0000e800010c7983 */ /* 0x000ee20000300a00 */
[----:B------:R-:W-:Y:S01]  /*ae90*/  ISETP.GE.U32.AND P0, PT, R240, 0x7fffffaf, PT ;  /* 0x7fffffaff000780c */ /* 0x000fe20003f06070 */
[----:B-1----:R-:W1:Y:S02]  /*aea0*/  LDC R242, c[0x0][0x230] ;  /* 0x00008c00fff27b82 */ /* 0x002e640000000800 */
[----:B------:R-:W-:Y:S04]  /*aeb0*/  STL.64 [R1+0x158], R36 ;  /* 0x0001582401007387 */ /* 0x000fe80000100a00 */
[----:B------:R-:W-:Y:S02]  /*aec0*/  LDGSTS.E [R247+0x4800c], desc[UR6][R36.64], !P6 ;  /* 0x4800c00024f77fae */ /* 0x000fe4000f121846 */
[----:B------:R-:W1:Y:S02]  /*aed0*/  LDC R243, c[0x0][0x230] ;  /* 0x00008c00fff37b82 */ /* 0x000e640000000800 */
[----:B------:R2:W-:Y:S04]  /*aee0*/  STL.64 [R1+0x150], R6 ;  /* 0x0001500601007387 */ /* 0x0005e80000100a00 */
[----:B------:R2:W-:Y:S04]  /*aef0*/  LDGSTS.E [R247+0x4c00c], desc[UR6][R6.64], !P6 ;  /* 0x4c00c00006f77fae */ /* 0x0005e8000f121846 */
[----:B--2---:R-:W2:Y:S01]  /*af00*/  LDL.LU.64 R6, [R1+0xe0] ;  /* 0x0000e00001067983 */ /* 0x004ea20000300a00 */
[----:B------:R-:W-:-:S03]  /*af10*/  VIADD R240, R29, 0xffffffcc ;  /* 0xffffffcc1df07836 */ /* 0x000fc60000000000 */
[----:B------:R-:W2:Y:S02]  /*af20*/  LDL.LU.64 R40, [R1+0xd8] ;  /* 0x0000d80001287983 */ /* 0x000ea40000300a00 */
[----:B------:R-:W-:Y:S01]  /*af30*/  ISETP.GE.U32.AND P3, PT, R240, 0x7fffffad, PT ;  /* 0x7fffffadf000780c */ /* 0x000fe20003f66070 */
[----:B------:R-:W-:Y:S01]  /*af40*/  VIADD R240, R8, 0xffffffca ;  /* 0xffffffca08f07836 */ /* 0x000fe20000000000 */
[----:B------:R1:W-:Y:S01]  /*af50*/  STL.64 [R1+0x17e0], R246 ;  /* 0x0017e0f601007387 */ /* 0x0003e20000100a00 */
[----:B------:R-:W2:Y:S01]  /*af60*/  LDC R8, c[0x0][0x230] ;  /* 0x00008c00ff087b82 */ /* 0x000ea20000000800 */
[C---:B------:R-:W-:Y:S02]  /*af70*/  IMAD.WIDE R16, R5.reuse, 0x4, R16 ;  /* 0x0000000405107825 */ /* 0x040fe400078e0210 */
[----:B------:R-:W-:Y:S02]  /*af80*/  ISETP.GE.U32.AND P6, PT, R240, 0x7fffffab, PT ;  /* 0x7fffffabf000780c */ /* 0x000fe40003fc6070 */
[----:B------:R-:W-:Y:S01]  /*af90*/  VIADD R240, R28, 0xffffffc8 ;  /* 0xffffffc81cf07836 */ /* 0x000fe20000000000 */
[----:B------:R4:W-:Y:S01]  /*afa0*/  STL.64 [R1+0x148], R16 ;  /* 0x0001481001007387 */ /* 0x0009e20000100a00 */
[----:B-1----:R-:W-:-:S03]  /*afb0*/  IMAD.WIDE R246, R5, 0x4, R32 ;  /* 0x0000000405f67825 */ /* 0x002fc600078e0220 */
[----:B------:R-:W2:Y:S04]  /*afc0*/  LDL.LU.64 R36, [R1+0xd0] ;  /* 0x0000d00001247983 */ /* 0x000ea80000300a00 */
[----:B------:R-:W-:Y:S01]  /*afd0*/  STL.64 [R1+0x140], R246 ;  /* 0x000140f601007387 */ /* 0x000fe20000100a00 */
[----:B----4-:R-:W-:-:S03]  /*afe0*/  IMAD.WIDE R28, R5, 0x4, R24 ;  /* 0x00000004051c7825 */ /* 0x010fc600078e0218 */
[----:B------:R-:W4:Y:S04]  /*aff0*/  LDL.LU.64 R32, [R1+0xc8] ;  /* 0x0000c80001207983 */ /* 0x000f280000300a00 */
[----:B------:R1:W-:Y:S04]  /*b000*/  STL.64 [R1+0x138], R28 ;  /* 0x0001381c01007387 */ /* 0x0003e80000100a00 */
[----:B------:R-:W-:Y:S04]  /*b010*/  LDGSTS.E [R248+0x48000], desc[UR6][R16.64], !P5 ;  /* 0x4800000010f87fae */ /* 0x000fe8000e921846 */
[----:B------:R2:W-:Y:S04]  /*b020*/  LDGSTS.E [R248+0x4c000], desc[UR6][R246.64], !P5 ;  /* 0x4c000000f6f87fae */ /* 0x0005e8000e921846 */
[----:B------:R-:W-:Y:S01]  /*b030*/  LDGSTS.E [R248+0x48004], desc[UR6][R28.64], !P0 ;  /* 0x480040001cf87fae */ /* 0x000fe2000c121846 */
[----:B------:R-:W-:-:S03]  /*b040*/  IMAD.WIDE R24, R5, 0x4, R20 ;  /* 0x0000000405187825 */ /* 0x000fc600078e0214 */
[----:B------:R-:W4:Y:S04]  /*b050*/  LDL.LU.64 R20, [R1+0xc0] ;  /* 0x0000c00001147983 */ /* 0x000f280000300a00 */
[----:B------:R-:W4:Y:S04]  /*b060*/  LDL.LU.64 R16, [R1+0xb8] ;  /* 0x0000b80001107983 */ /* 0x000f280000300a00 */
[----:B------:R3:W-:Y:S04]  /*b070*/  STL.64 [R1+0x130], R24 ;  /* 0x0001301801007387 */ /* 0x0007e80000100a00 */
[----:B-1----:R-:W4:Y:S04]  /*b080*/  LDL.LU.64 R28, [R1+0xb0] ;  /* 0x0000b000011c7983 */ /* 0x002f280000300a00 */
[----:B------:R-:W-:Y:S01]  /*b090*/  LDGSTS.E [R248+0x4c004], desc[UR6][R24.64], !P0 ;  /* 0x4c00400018f87fae */ /* 0x000fe2000c121846 */
[----:B---3--:R-:W-:-:S04]  /*b0a0*/  IMAD.WIDE R250, R5, 0x4, R250 ;  /* 0x0000000405fa7825 */ /* 0x008fc800078e02fa */
[C---:B------:R-:W-:Y:S01]  /*b0b0*/  IMAD.WIDE R12, R5.reuse, 0x4, R12 ;  /* 0x00000004050c7825 */ /* 0x040fe200078e020c */
[----:B------:R1:W-:Y:S04]  /*b0c0*/  STL.64 [R1+0x128], R250 ;  /* 0x000128fa01007387 */ /* 0x0003e80000100a00 */
[----:B------:R-:W3:Y:S04]  /*b0d0*/  LDL.LU.64 R24, [R1+0xa8] ;  /* 0x0000a80001187983 */ /* 0x000ee80000300a00 */
[----:B------:R1:W-:Y:S04]  /*b0e0*/  STL.64 [R1+0x120], R12 ;  /* 0x0001200c01007387 */ /* 0x0003e80000100a00 */
[----:B------:R-:W-:Y:S04]  /*b0f0*/  LDGSTS.E [R248+0x48008], desc[UR6][R250.64], !P2 ;  /* 0x48008000faf87fae */ /* 0x000fe8000d121846 */
[----:B------:R-:W-:Y:S01]  /*b100*/  LDGSTS.E [R248+0x4c008], desc[UR6][R12.64], !P2 ;  /* 0x4c0080000cf87fae */ /* 0x000fe2000d121846 */
[----:B--2---:R-:W-:-:S03]  /*b110*/  IMAD.WIDE R246, R5, 0x4, R6 ;  /* 0x0000000405f67825 */ /* 0x004fc600078e0206 */
[----:B------:R-:W2:Y:S04]  /*b120*/  LDL.LU.64 R6, [R1+0xa0] ;  /* 0x0000a00001067983 */ /* 0x000ea80000300a00 */
[----:B-1----:R-:W2:Y:S04]  /*b130*/  LDL.LU.64 R250, [R1+0x1878] ;  /* 0x0018780001fa7983 */ /* 0x002ea80000300a00 */
[----:B------:R-:W-:Y:S04]  /*b140*/  STL.64 [R1+0x118], R246 ;  /* 0x000118f601007387 */ /* 0x000fe80000100a00 */
[----:B------:R-:W2:Y:S01]  /*b150*/  LDL.LU.64 R12, [R1+0x98] ;  /* 0x00009800010c7983 */ /* 0x000ea20000300a00 */
[----:B------:R-:W-:Y:S01]  /*b160*/  ISETP.GE.U32.AND P0, PT, R240, 0x7fffffa9, PT ;  /* 0x7fffffa9f000780c */ /* 0x000fe20003f06070 */
[----:B------:R-:W-:Y:S01]  /*b170*/  VIADD R240, R9, 0xffffffc7 ;  /* 0xffffffc709f07836 */ /* 0x000fe20000000000 */
[----:B------:R-:W-:Y:S01]  /*b180*/  ISETP.GE.U32.AND P4, PT, R241, 0x7fffffac, PT ;  /* 0x7fffffacf100780c */ /* 0x000fe20003f86070 */
[----:B------:R-:W-:Y:S01]  /*b190*/  IMAD.WIDE R40, R5, 0x4, R40 ;  /* 0x0000000405287825 */ /* 0x000fe200078e0228 */
[----:B------:R-:W-:Y:S02]  /*b1a0*/  LDGSTS.E [R248+0x4800c], desc[UR6][R246.64], !P3 ;  /* 0x4800c000f6f87fae */ /* 0x000fe4000d921846 */
[----:B------:R-:W-:Y:S01]  /*b1b0*/  ISETP.GE.U32.AND P2, PT, R240, 0x7fffffa8, PT ;  /* 0x7fffffa8f000780c */ /* 0x000fe20003f46070 */
[----:B------:R-:W-:Y:S01]  /*b1c0*/  VIADD R240, R242, 0xffffffc6 ;  /* 0xffffffc6f2f07836 */ /* 0x000fe20000000000 */
[----:B------:R1:W-:Y:S01]  /*b1d0*/  STL.64 [R1+0x110], R40 ;  /* 0x0001102801007387 */ /* 0x0003e20000100a00 */
[----:B------:R-:W-:Y:S01]  /*b1e0*/  VIADD R241, R244, 0xffffffc9 ;  /* 0xffffffc9f4f17836 */ /* 0x000fe20000000000 */
[----:B------:R-:W2:Y:S02]  /*b1f0*/  LDC R242, c[0x0][0x230] ;  /* 0x00008c00fff27b82 */ /* 0x000ea40000000800 */
[----:B------:R1:W-:Y:S01]  /*b200*/  LDGSTS.E [R248+0x4c00c], desc[UR6][R40.64], !P3 ;  /* 0x4c00c00028f87fae */ /* 0x0003e2000d921846 */
[----:B------:R-:W-:Y:S01]  /*b210*/  ISETP.GE.U32.AND P3, PT, R240, 0x7fffffa7, PT ;  /* 0x7fffffa7f000780c */ /* 0x000fe20003f66070 */
[----:B------:R-:W-:-:S04]  /*b220*/  VIADD R240, R8, 0xffffffc4 ;  /* 0xffffffc408f07836 */ /* 0x000fc80000000000 */
[----:B------:R-:W2:Y:S01]  /*b230*/  LDC R244, c[0x0][0x230] ;  /* 0x00008c00fff47b82 */ /* 0x000ea20000000800 */
[----:B-1----:R-:W-:-:S07]  /*b240*/  IMAD.WIDE R40, R5, 0x4, R36 ;  /* 0x0000000405287825 */ /* 0x002fce00078e0224 */
[----:B------:R-:W1:Y:S01]  /*b250*/  LDC R246, c[0x0][0x230] ;  /* 0x00008c00fff67b82 */ /* 0x000e620000000800 */
[C---:B----4-:R-:W-:Y:S01]  /*b260*/  IMAD.WIDE R36, R5.reuse, 0x4, R32 ;  /* 0x0000000405247825 */ /* 0x050fe200078e0220 */
[----:B------:R-:W-:Y:S04]  /*b270*/  STL.64 [R1+0x108], R40 ;  /* 0x0001082801007387 */ /* 0x000fe80000100a00 */
[----:B------:R4:W-:Y:S01]  /*b280*/  STL.64 [R1+0x100], R36 ;  /* 0x0001002401007387 */ /* 0x0009e20000100a00 */
[----:B------:R-:W-:-:S03]  /*b290*/  IMAD.WIDE R32, R5, 0x4, R20 ;  /* 0x0000000405207825 */ /* 0x000fc600078e0214 */
[----:B------:R-:W-:Y:S01]  /*b2a0*/  LDGSTS.E [R249+0x48000], desc[UR6][R40.64], !P4 ;  /* 0x4800000028f97fae */ /* 0x000fe2000e121846 */
[----:B------:R-:W-:-:S03]  /*b2b0*/  IMAD.WIDE R8, R5, 0x4, R16 ;  /* 0x0000000405087825 */ /* 0x000fc600078e0210 */
[----:B------:R-:W2:Y:S04]  /*b2c0*/  LDL.LU.64 R20, [R1+0x90] ;  /* 0x0000900001147983 */ /* 0x000ea80000300a00 */
[----:B------:R-:W2:Y:S04]  /*b2d0*/  LDL.LU.64 R16, [R1+0x88] ;  /* 0x0000880001107983 */ /* 0x000ea80000300a00 */
[----:B------:R4:W-:Y:S04]  /*b2e0*/  LDGSTS.E [R249+0x4c000], desc[UR6][R36.64], !P4 ;  /* 0x4c00000024f97fae */ /* 0x0009e8000e121846 */
[----:B------:R-:W-:Y:S04]  /*b2f0*/  STL.64 [R1+0xf8], R32 ;  /* 0x0000f82001007387 */ /* 0x000fe80000100a00 */
[----:B------:R3:W-:Y:S04]  /*b300*/  LDGSTS.E [R249+0x48004], desc[UR6][R32.64], !P6 ;  /* 0x4800400020f97fae */ /* 0x0007e8000f121846 */
[----:B------:R1:W-:Y:S04]  /*b310*/  STL.64 [R1+0xf0], R8 ;  /* 0x0000f00801007387 */ /* 0x0003e80000100a00 */
[----:B------:R2:W-:Y:S01]  /*b320*/  LDGSTS.E [R249+0x4c004], desc[UR6][R8.64], !P6 ;  /* 0x4c00400008f97fae */ /* 0x0005e2000f121846 */
[----:B----4-:R-:W-:-:S03]  /*b330*/  IMAD.WIDE R36, R5, 0x4, R28 ;  /* 0x0000000405247825 */ /* 0x010fc600078e021c */
[----:B-1----:R-:W4:Y:S04]  /*b340*/  LDL.LU.64 R8, [R1+0x80] ;  /* 0x0000800001087983 */ /* 0x002f280000300a00 */
[----:B------:R-:W4:Y:S04]  /*b350*/  LDL.LU.64 R40, [R1+0x78] ;  /* 0x0000780001287983 */ /* 0x000f280000300a00 */
[----:B------:R1:W-:Y:S01]  /*b360*/  STL.64 [R1+0xe8], R36 ;  /* 0x0000e82401007387 */ /* 0x0003e20000100a00 */
[----:B---3--:R-:W-:-:S04]  /*b370*/  IMAD.WIDE R32, R5, 0x4, R24 ;  /* 0x0000000405207825 */ /* 0x008fc800078e0218 */
[C---:B--2---:R-:W-:Y:S02]  /*b380*/  IMAD.WIDE R28, R5.reuse, 0x4, R6 ;  /* 0x00000004051c7825 */ /* 0x044fe400078e0206 */
[----:B------:R-:W2:Y:S04]  /*b390*/  LDL.LU.64 R6, [R1+0x70] ;  /* 0x0000700001067983 */ /* 0x000ea80000300a00 */
[----:B------:R3:W-:Y:S01]  /*b3a0*/  STL.64 [R1+0xe0], R32 ;  /* 0x0000e02001007387 */ /* 0x0007e20000100a00 */
[----:B------:R-:W-:-:S03]  /*b3b0*/  IMAD.WIDE R24, R5, 0x4, R12 ;  /* 0x0000000405187825 */ /* 0x000fc600078e020c */
[----:B------:R-:W2:Y:S01]  /*b3c0*/  LDL.LU.64 R12, [R1+0x68] ;  /* 0x00006800010c7983 */ /* 0x000ea20000300a00 */
[----:B------:R-:W-:-:S03]  /*b3d0*/  ISETP.GE.U32.AND P5, PT, R241, 0x7fffffaa, PT ;  /* 0x7fffffaaf100780c */ /* 0x000fc60003fa6070 */
[----:B------:R4:W-:Y:S01]  /*b3e0*/  STL.64 [R1+0xd8], R28 ;  /* 0x0000d81c01007387 */ /* 0x0009e20000100a00 */
[----:B------:R-:W-:Y:S01]  /*b3f0*/  ISETP.GE.U32.AND P6, PT, R240, 0x7fffffa5, PT ;  /* 0x7fffffa5f000780c */ /* 0x000fe20003fc6070 */
[----:B------:R-:W-:Y:S02]  /*b400*/  VIADD R240, R244, 0xffffffc3 ;  /* 0xffffffc3f4f07836 */ /* 0x000fe40000000000 */
[----:B------:R4:W-:Y:S01]  /*b410*/  STL.64 [R1+0xd0], R24 ;  /* 0x0000d01801007387 */ /* 0x0009e20000100a00 */
[----:B------:R-:W-:-:S05]  /*b420*/  IMAD.WIDE R20, R5, 0x4, R20 ;  /* 0x0000000405147825 */ /* 0x000fca00078e0214 */
[----:B------:R-:W-:Y:S01]  /*b430*/  LDGSTS.E [R249+0x48008], desc[UR6][R36.64], !P5 ;  /* 0x4800800024f97fae */ /* 0x000fe2000e921846 */
[----:B------:R-:W2:Y:S01]  /*b440*/  LDC R244, c[0x0][0x230] ;  /* 0x00008c00fff47b82 */ /* 0x000ea20000000800 */
[----:B------:R-:W-:Y:S02]  /*b450*/  IMAD.WIDE R16, R5, 0x4, R16 ;  /* 0x0000000405107825 */ /* 0x000fe400078e0210 */
[----:B------:R-:W-:Y:S01]  /*b460*/  LDGSTS.E [R249+0x4c008], desc[UR6][R32.64], !P5 ;  /* 0x4c00800020f97fae */ /* 0x000fe2000e921846 */
[----:B------:R-:W-:-:S03]  /*b470*/  ISETP.GE.U32.AND P5, PT, R240, 0x7fffffa4, PT ;  /* 0x7fffffa4f000780c */ /* 0x000fc60003fa6070 */
[----:B------:R-:W-:Y:S04]  /*b480*/  LDGSTS.E [R249+0x4800c], desc[UR6][R28.64], !P0 ;  /* 0x4800c0001cf97fae */ /* 0x000fe8000c121846 */
[----:B-1----:R-:W2:Y:S04]  /*b490*/  LDL.LU.64 R36, [R1+0x60] ;  /* 0x0000600001247983 */ /* 0x002ea80000300a00 */
[----:B---3--:R-:W3:Y:S04]  /*b4a0*/  LDL.LU.64 R32, [R1+0x58] ;  /* 0x0000580001207983 */ /* 0x008ee80000300a00 */
[----:B------:R-:W-:Y:S01]  /*b4b0*/  STL.64 [R1+0x17d0], R248 ;  /* 0x0017d0f801007387 */ /* 0x000fe20000100a00 */
[----:B------:R-:W-:-:S02]  /*b4c0*/  VIADD R240, R242, 0xffffffc2 ;  /* 0xffffffc2f2f07836 */ /* 0x000fc40000000000 */
[C---:B----4-:R-:W-:Y:S01]  /*b4d0*/  IMAD.WIDE R8, R5.reuse, 0x4, R8 ;  /* 0x0000000405087825 */ /* 0x050fe200078e0208 */
[----:B------:R2:W-:Y:S01]  /*b4e0*/  LDGSTS.E [R249+0x4c00c], desc[UR6][R24.64], !P0 ;  /* 0x4c00c00018f97fae */ /* 0x0005e2000c121846 */
[----:B------:R-:W1:Y:S02]  /*b4f0*/  LDC R242, c[0x0][0x230] ;  /* 0x00008c00fff27b82 */ /* 0x000e640000000800 */
[----:B------:R-:W-:Y:S01]  /*b500*/  IMAD.WIDE R40, R5, 0x4, R40 ;  /* 0x0000000405287825 */ /* 0x000fe200078e0228 */
[----:B------:R-:W4:Y:S04]  /*b510*/  LDL.LU.64 R28, [R1+0x50] ;  /* 0x00005000011c7983 */ /* 0x000f280000300a00 */
[----:B------:R-:W-:Y:S04]  /*b520*/  LDGSTS.E [R250+0x48000], desc[UR6][R20.64], !P2 ;  /* 0x4800000014fa7fae */ /* 0x000fe8000d121846 */
[----:B------:R-:W4:Y:S04]  /*b530*/  LDL.LU.64 R24, [R1+0x48] ;  /* 0x0000480001187983 */ /* 0x000f280000300a00 */
[----:B------:R1:W-:Y:S04]  /*b540*/  STL.64 [R1+0xc8], R20 ;  /* 0x0000c81401007387 */ /* 0x0003e80000100a00 */
[----:B------:R1:W-:Y:S04]  /*b550*/  STL.64 [R1+0xc0], R16 ;  /* 0x0000c01001007387 */ /* 0x0003e80000100a00 */
[----:B------:R2:W-:Y:S01]  /*b560*/  STL.64 [R1+0xb8], R8 ;  /* 0x0000b80801007387 */ /* 0x0005e20000100a00 */
[----:B------:R-:W-:-:S03]  /*b570*/  ISETP.GE.U32.AND P0, PT, R240, 0x7fffffa3, PT ;  /* 0x7fffffa3f000780c */ /* 0x000fc60003f06070 */
[----:B-1----:R-:W4:Y:S01]  /*b580*/  LDL.LU.64 R20, [R1+0x40] ;  /* 0x0000400001147983 */ /* 0x002f220000300a00 */
[----:B------:R-:W-:-:S03]  /*b590*/  VIADD R240, R246, 0xffffffc1 ;  /* 0xffffffc1f6f07836 */ /* 0x000fc60000000000 */
[----:B------:R-:W-:Y:S04]  /*b5a0*/  LDGSTS.E [R250+0x4c000], desc[UR6][R16.64], !P2 ;  /* 0x4c00000010fa7fae */ /* 0x000fe8000d121846 */
[----:B------:R1:W-:Y:S01]  /*b5b0*/  STL.64 [R1+0xb0], R40 ;  /* 0x0000b02801007387 */ /* 0x0003e20000100a00 */
[----:B------:R-:W-:Y:S02]  /*b5c0*/  VIADD R241, R243, 0xffffffc5 ;  /* 0xffffffc5f3f17836 */ /* 0x000fe40000000000 */
[----:B------:R-:W4:Y:S01]  /*b5d0*/  LDC R243, c[0x0][0x230] ;  /* 0x00008c00fff37b82 */ /* 0x000f220000000800 */
[----:B------:R1:W-:Y:S04]  /*b5e0*/  LDGSTS.E [R250+0x48004], desc[UR6][R8.64], !P3 ;  /* 0x4800400008fa7fae */ /* 0x0003e8000d921846 */
[----:B------:R-:W4:Y:S01]  /*b5f0*/  LDL.LU.64 R16, [R1+0x38] ;  /* 0x0000380001107983 */ /* 0x000f220000300a00 */
[----:B--2---:R-:W-:-:S02]  /*b600*/  IMAD.WIDE R248, R5, 0x4, R6 ;  /* 0x0000000405f87825 */ /* 0x004fc400078e0206 */
[----:B-1----:R-:W1:Y:S01]  /*b610*/  LDC R9, c[0x0][0x230] ;  /* 0x00008c00ff097b82 */ /* 0x002e620000000800 */
[----:B------:R-:W2:Y:S01]  /*b620*/  LDL.LU.64 R6, [R1+0x30] ;  /* 0x0000300001067983 */ /* 0x000ea20000300a00 */
[----:B------:R-:W-:Y:S01]  /*b630*/  IMAD.WIDE R246, R5, 0x4, R12 ;  /* 0x0000000405f67825 */ /* 0x000fe200078e020c */
[----:B------:R-:W-:Y:S02]  /*b640*/  ISETP.GE.U32.AND P4, PT, R241, 0x7fffffa6, PT ;  /* 0x7fffffa6f100780c */ /* 0x000fe40003f86070 */
[----:B------:R-:W2:Y:S03]  /*b650*/  LDL.LU.64 R12, [R1+0x28] ;  /* 0x00002800010c7983 */ /* 0x000ea60000300a00 */
[----:B------:R-:W3:Y:S01]  /*b660*/  LDC R241, c[0x0][0x230] ;  /* 0x00008c00fff17b82 */ /* 0x000ee20000000800 */
[----:B------:R1:W-:Y:S04]  /*b670*/  STL.64 [R1+0xa8], R248 ;  /* 0x0000a8f801007387 */ /* 0x0003e80000100a00 */
[----:B------:R-:W-:Y:S01]  /*b680*/  LDGSTS.E [R250+0x4c004], desc[UR6][R40.64], !P3 ;  /* 0x4c00400028fa7fae */ /* 0x000fe2000d921846 */
[----:B-1----:R-:W-:-:S03]  /*b690*/  VIADD R9, R9, 0xffffffc0 ;  /* 0xffffffc009097836 */ /* 0x002fc60000000000 */
[----:B------:R1:W-:Y:S01]  /*b6a0*/  LDGSTS.E [R250+0x48008], desc[UR6][R248.64], !P4 ;  /* 0x48008000f8fa7fae */ /* 0x0003e2000e121846 */
[----:B------:R-:W-:-:S03]  /*b6b0*/  ISETP.GT.AND P2, PT, R252, 0x5f, PT ;  /* 0x0000005ffc00780c */ /* 0x000fc60003f44270 */
[----:B------:R-:W-:Y:S04]  /*b6c0*/  LDGSTS.E [R250+0x4c008], desc[UR6][R246.64], !P4 ;  /* 0x4c008000f6fa7fae */ /* 0x000fe8000e121846 */
[----:B------:R-:W2:Y:S01]  /*b6d0*/  LDL.LU.64 R40, [R1+0x1870] ;  /* 0x0018700001287983 */ /* 0x000ea20000300a00 */
[----:B------:R-:W-:-:S03]  /*b6e0*/  ISETP.GE.U32.AND P4, PT, R9, 0x7fffffa1, PT ;  /* 0x7fffffa10900780c */ /* 0x000fc60003f86070 */
[----:B------:R1:W-:Y:S01]  /*b6f0*/  STL.64 [R1+0xa0], R246 ;  /* 0x0000a0f601007387 */ /* 0x0003e20000100a00 */
[----:B------:R-:W-:-:S03]  /*b700*/  ISETP.GE.U32.AND P3, PT, R240, 0x7fffffa2, PT ;  /* 0x7fffffa2f000780c */ /* 0x000fc60003f66070 */
[----:B------:R-:W2:Y:S01]  /*b710*/  LDL.LU.64 R248, [R1+0x18] ;  /* 0x0000180001f87983 */ /* 0x000ea20000300a00 */
[----:B---3--:R-:W-:Y:S01]  /*b720*/  VIADD R240, R241, 0xffffffbf ;  /* 0xffffffbff1f07836 */ /* 0x008fe20000000000 */
[----:B------:R-:W-:Y:S02]  /*b730*/  SEL R2, R2, RZ, P2 ;  /* 0x000000ff02027207 */ /* 0x000fe40001000000 */
[----:B-1----:R-:W3:Y:S02]  /*b740*/  LDL.LU.64 R246, [R1+0x10] ;  /* 0x0000100001f67983 */ /* 0x002ee40000300a00 */
[----:B------:R-:W-:Y:S01]  /*b750*/  ISETP.NE.U32.AND P2, PT, R2, RZ, PT ;  /* 0x000000ff0200720c */ /* 0x000fe20003f45070 */
[----:B------:R-:W-:Y:S02]  /*b760*/  VIADD R2, R242, 0xffffffbe ;  /* 0xffffffbef2027836 */ /* 0x000fe40000000000 */
[----:B------:R-:W-:-:S04]  /*b770*/  IMAD.WIDE R36, R5, 0x4, R36 ;  /* 0x0000000405247825 */ /* 0x000fc800078e0224 */
[C---:B------:R-:W-:Y:S01]  /*b780*/  IMAD.WIDE R32, R5.reuse, 0x4, R32 ;  /* 0x0000000405207825 */ /* 0x040fe200078e0220 */
[----:B------:R1:W-:Y:S04]  /*b790*/  STL.64 [R1+0x98], R36 ;  /* 0x0000982401007387 */ /* 0x0003e80000100a00 */
[----:B------:R-:W3:Y:S04]  /*b7a0*/  LDL.LU.64 R8, [R1+0x8] ;  /* 0x0000080001087983 */ /* 0x000ee80000300a00 */
[----:B------:R1:W-:Y:S04]  /*b7b0*/  STL.64 [R1+0x90], R32 ;  /* 0x0000902001007387 */ /* 0x0003e80000100a00 */
[----:B------:R-:W-:Y:S04]  /*b7c0*/  LDGSTS.E [R250+0x4800c], desc[UR6][R36.64], !P6 ;  /* 0x4800c00024fa7fae */ /* 0x000fe8000f121846 */
[----:B------:R-:W-:Y:S01]  /*b7d0*/  LDGSTS.E [R250+0x4c00c], desc[UR6][R32.64], !P6 ;  /* 0x4c00c00020fa7fae */ /* 0x000fe2000f121846 */
[----:B----4-:R-:W-:-:S03]  /*b7e0*/  IMAD.WIDE R28, R5, 0x4, R28 ;  /* 0x00000004051c7825 */ /* 0x010fc600078e021c */
[----:B-1----:R-:W4:Y:S01]  /*b7f0*/  LDL.LU.64 R36, [R1+0x1868] ;  /* 0x0018680001247983 */ /* 0x002f220000300a00 */
[----:B------:R-:W-:-:S03]  /*b800*/  ISETP.GE.U32.AND P6, PT, R240, 0x7fffffa0, PT ;  /* 0x7fffffa0f000780c */ /* 0x000fc60003fc6070 */
[----:B------:R-:W4:Y:S01]  /*b810*/  LDL.LU.64 R32, [R1+0x1860] ;  /* 0x0018600001207983 */ /* 0x000f220000300a00 */
[----:B------:R-:W-:-:S03]  /*b820*/  IMAD.WIDE R24, R5, 0x4, R24 ;  /* 0x0000000405187825 */ /* 0x000fc600078e0218 */
[----:B------:R1:W-:Y:S04]  /*b830*/  STL.64 [R1+0x88], R28 ;  /* 0x0000881c01007387 */ /* 0x0003e80000100a00 */
[----:B------:R1:W-:Y:S01]  /*b840*/  STL.64 [R1+0x80], R24 ;  /* 0x0000801801007387 */ /* 0x0003e20000100a00 */
[----:B------:R-:W-:-:S03]  /*b850*/  VIADD R240, R243, 0xffffffbd ;  /* 0xffffffbdf3f07836 */ /* 0x000fc60000000000 */
[----:B------:R-:W-:Y:S04]  /*b860*/  LDGSTS.E [R251+0x48000], desc[UR6][R28.64], !P5 ;  /* 0x480000001cfb7fae */ /* 0x000fe8000e921846 */
[----:B------:R-:W-:Y:S01]  /*b870*/  LDGSTS.E [R251+0x4c000], desc[UR6][R24.64], !P5 ;  /* 0x4c00000018fb7fae */ /* 0x000fe2000e921846 */
[----:B------:R-:W-:-:S03]  /*b880*/  IMAD.WIDE R20, R5, 0x4, R20 ;  /* 0x0000000405147825 */ /* 0x000fc600078e0214 */
[----:B-1----:R-:W4:Y:S04]  /*b890*/  LDL.LU.64 R28, [R1+0x1858] ;  /* 0x00185800011c7983 */ /* 0x002f280000300a00 */
[----:B------:R-:W4:Y:S04]  /*b8a0*/  LDL.LU.64 R24, [R1+0x1850] ;  /* 0x0018500001187983 */ /* 0x000f280000300a00 */
[----:B------:R-:W3:Y:S01]  /*b8b0*/  LDL.LU.64 R242, [R1+0x20] ;  /* 0x0000200001f27983 */ /* 0x000ee20000300a00 */
[----:B------:R-:W-:-:S03]  /*b8c0*/  IMAD.WIDE R16, R5, 0x4, R16 ;  /* 0x0000000405107825 */ /* 0x000fc600078e0210 */
[----:B------:R1:W-:Y:S04]  /*b8d0*/  STL.64 [R1+0x78], R20 ;  /* 0x0000781401007387 */ /* 0x0003e80000100a00 */
[----:B------:R1:W-:Y:S04]  /*b8e0*/  STL.64 [R1+0x70], R16 ;  /* 0x0000701001007387 */ /* 0x0003e80000100a00 */
[----:B------:R-:W-:Y:S04]  /*b8f0*/  LDGSTS.E [R251+0x48004], desc[UR6][R20.64], !P0 ;  /* 0x4800400014fb7fae */ /* 0x000fe8000c121846 */
[----:B------:R-:W-:Y:S04]  /*b900*/  LDGSTS.E [R251+0x4c004], desc[UR6][R16.64], !P0 ;  /* 0x4c00400010fb7fae */ /* 0x000fe8000c121846 */
[----:B-1----:R-:W4:Y:S04]  /*b910*/  LDL.LU.64 R20, [R1+0x1848] ;  /* 0x0018480001147983 */ /* 0x002f280000300a00 */
[----:B------:R-:W4:Y:S01]  /*b920*/  LDL.LU.64 R16, [R1+0x1840] ;  /* 0x0018400001107983 */ /* 0x000f220000300a00 */
[----:B--2---:R-:W-:-:S05]  /*b930*/  IMAD.WIDE R6, R5, 0x4, R6 ;  /* 0x0000000405067825 */ /* 0x004fca00078e0206 */
[----:B------:R1:W-:Y:S04]  /*b940*/  STL.64 [R1+0x68], R6 ;  /* 0x0000680601007387 */ /* 0x0003e80000100a00 */
[----:B------:R2:W-:Y:S01]  /*b950*/  LDGSTS.E [R251+0x48008], desc[UR6][R6.64], !P3 ;  /* 0x4800800006fb7fae */ /* 0x0005e2000d921846 */
[----:B------:R-:W-:-:S05]  /*b960*/  IMAD.WIDE R12, R5, 0x4, R12 ;  /* 0x00000004050c7825 */ /* 0x000fca00078e020c */
[----:B------:R1:W-:Y:S04]  /*b970*/  STL.64 [R1+0x60], R12 ;  /* 0x0000600c01007387 */ /* 0x0003e80000100a00 */
[----:B-1----:R-:W2:Y:S04]  /*b980*/  LDL.LU.64 R6, [R1+0x1838] ;  /* 0x0018380001067983 */ /* 0x002ea80000300a00 */
[----:B------:R1:W-:Y:S04]  /*b990*/  LDGSTS.E [R251+0x4c008], desc[UR6][R12.64], !P3 ;  /* 0x4c0080000cfb7fae */ /* 0x0003e8000d921846 */
[----:B------:R-:W4:Y:S01]  /*b9a0*/  LDL.LU.64 R12, [R1+0x1830] ;  /* 0x00183000010c7983 */ /* 0x000f220000300a00 */
[----:B------:R-:W-:Y:S01]  /*b9b0*/  ISETP.GE.U32.AND P5, PT, R2, 0x7fffff9f, PT ;  /* 0x7fffff9f0200780c */ /* 0x000fe20003fa6070 */
[----:B------:R-:W-:Y:S01]  /*b9c0*/  VIADD R2, R244, 0xffffffbc ;  /* 0xffffffbcf4027836 */ /* 0x000fe20000000000 */
[----:B------:R-:W-:-:S04]  /*b9d0*/  ISETP.GE.U32.AND P0, PT, R240, 0x7fffff9e, PT ;  /* 0x7fffff9ef000780c */ /* 0x000fc80003f06070 */
[----:B------:R-:W-:Y:S01]  /*b9e0*/  ISETP.GE.U32.AND P3, PT, R2, 0x7fffff9d, PT ;  /* 0x7fffff9d0200780c */ /* 0x000fe20003f66070 */
[----:B------:R-:W-:Y:S01]  /*b9f0*/  IMAD.SHL.U32 R2, R245, 0x20, RZ ;  /* 0x00000020f5027824 */ /* 0x000fe200078e00ff */
[----:B------:R-:W-:Y:S03]  /*ba00*/  STL.64 [R1+0x1800], R250 ;  /* 0x001800fa01007387 */ /* 0x000fe60000100a00 */
[----:B------:R-:W-:-:S04]  /*ba10*/  IMAD.WIDE R244, R2, 0x4, R248 ;  /* 0x0000000402f47825 */ /* 0x000fc800078e02f8 */
[----:B------:R-:W-:-:S04]  /*ba20*/  IMAD.WIDE R248, R2, 0x4, R18 ;  /* 0x0000000402f87825 */ /* 0x000fc800078e0212 */
[----:B---3--:R-:W-:-:S04]  /*ba30*/  IMAD.WIDE R240, R2, 0x4, R242 ;  /* 0x0000000402f07825 */ /* 0x008fc800078e02f2 */
[C---:B------:R-:W-:Y:S01]  /*ba40*/  IMAD.WIDE R242, R2.reuse, 0x4, R246 ;  /* 0x0000000402f27825 */ /* 0x040fe200078e02f6 */
[----:B------:R3:W-:Y:S04]  /*ba50*/  STL.64 [R1+0x58], R240 ;  /* 0x000058f001007387 */ /* 0x0007e80000100a00 */
[----:B------:R-:W-:Y:S04]  /*ba60*/  STL.64 [R1+0x50], R244 ;  /* 0x000050f401007387 */ /* 0x000fe80000100a00 */
[----:B------:R-:W-:Y:S01]  /*ba70*/  STL.64 [R1+0x48], R242 ;  /* 0x000048f201007387 */ /* 0x000fe20000100a00 */
[----:B---3--:R-:W-:-:S04]  /*ba80*/  IMAD.WIDE R240, R2, 0x4, R8 ;  /* 0x0000000402f07825 */ /* 0x008fc800078e0208 */
[C---:B------:R-:W-:Y:S01]  /*ba90*/  IMAD.WIDE R8, R2.reuse, 0x4, R10 ;  /* 0x0000000402087825 */ /* 0x040fe200078e020a */
[----:B------:R-:W-:Y:S03]  /*baa0*/  STL.64 [R1+0x40], R240 ;  /* 0x000040f001007387 */ /* 0x000fe60000100a00 */
[----:B--2---:R-:W-:-:S05]  /*bab0*/  IMAD.WIDE R6, R2, 0x4, R6 ;  /* 0x0000000402067825 */ /* 0x004fca00078e0206 */
[----:B------:R2:W-:Y:S04]  /*bac0*/  STL.64 [R1+0x38], R6 ;  /* 0x0000380601007387 */ /* 0x0005e80000100a00 */
[----:B------:R3:W-:Y:S01]  /*bad0*/  STL.64 [R1+0x30], R8 ;  /* 0x0000300801007387 */ /* 0x0007e20000100a00 */
[----:B----4-:R-:W-:-:S04]  /*bae0*/  IMAD.WIDE R10, R2, 0x4, R12 ;  /* 0x00000004020a7825 */ /* 0x010fc800078e020c */
[C---:B--2---:R-:W-:Y:S01]  /*baf0*/  IMAD.WIDE R6, R2.reuse, 0x4, R14 ;  /* 0x0000000402067825 */ /* 0x044fe200078e020e */
[----:B------:R2:W-:Y:S03]  /*bb00*/  STL.64 [R1+0x28], R10 ;  /* 0x0000280a01007387 */ /* 0x0005e60000100a00 */
[C---:B---3--:R-:W-:Y:S01]  /*bb10*/  IMAD.WIDE R8, R2.reuse, 0x4, R16 ;  /* 0x0000000402087825 */ /* 0x048fe200078e0210 */
[----:B------:R3:W-:Y:S04]  /*bb20*/  STL.64 [R1+0x20], R6 ;  /* 0x0000200601007387 */ /* 0x0007e80000100a00 */
[----:B------:R-:W-:Y:S04]  /*bb30*/  STL.64 [R1+0x18], R8 ;  /* 0x0000180801007387 */ /* 0x000fe80000100a00 */
[----:B--2---:R-:W2:Y:S01]  /*bb40*/  LDL.LU.64 R10, [R1+0x208] ;  /* 0x00020800010a7983 */ /* 0x004ea20000300a00 */
[----:B---3--:R-:W-:-:S03]  /*bb50*/  IMAD.WIDE R6, R2, 0x4, R20 ;  /* 0x0000000402067825 */ /* 0x008fc600078e0214 */
[----:B------:R-:W3:Y:S04]  /*bb60*/  LDL.LU.64 R12, [R1+0x210] ;  /* 0x00021000010c7983 */ /* 0x000ee80000300a00 */
[----:B------:R-:W-:Y:S04]  /*bb70*/  STL.64 [R1+0x8], R6 ;  /* 0x0000080601007387 */ /* 0x000fe80000100a00 */
[----:B------:R-:W4:Y:S04]  /*bb80*/  LDL.LU.64 R14, [R1+0x218] ;  /* 0x00021800010e7983 */ /* 0x000f280000300a00 */
[----:B------:R-:W3:Y:S04]  /*bb90*/  LDL.LU.64 R16, [R1+0x220] ;  /* 0x0002200001107983 */ /* 0x000ee80000300a00 */
[----:B------:R-:W3:Y:S04]  /*bba0*/  LDL.LU.64 R18, [R1+0x228] ;  /* 0x0002280001127983 */ /* 0x000ee80000300a00 */
[----:B------:R-:W3:Y:S04]  /*bbb0*/  LDL.LU.64 R20, [R1+0x238] ;  /* 0x0002380001147983 */ /* 0x000ee80000300a00 */
[----:B------:R-:W2:Y:S04]  /*bbc0*/  LDL.LU.64 R246, [R1+0x258] ;  /* 0x0002580001f67983 */ /* 0x000ea80000300a00 */
[----:B--2---:R2:W-:Y:S04]  /*bbd0*/  STL.64 [R1+0x1810], R246 ;  /* 0x001810f601007387 */ /* 0x0045e80000100a00 */
[----:B--2---:R-:W2:Y:S04]  /*bbe0*/  LDL.LU.64 R246, [R1+0x268] ;  /* 0x0002680001f67983 */ /* 0x004ea80000300a00 */
[----:B--2---:R2:W-:Y:S04]  /*bbf0*/  STL.64 [R1+0x1818], R246 ;  /* 0x001818f601007387 */ /* 0x0045e80000100a00 */
[----:B--2---:R-:W2:Y:S04]  /*bc00*/  LDL.LU.64 R246, [R1+0x278] ;  /* 0x0002780001f67983 */ /* 0x004ea80000300a00 */
[----:B--2---:R2:W-:Y:S04]  /*bc10*/  STL.64 [R1+0x1820], R246 ;  /* 0x001820f601007387 */ /* 0x0045e80000100a00 */
[----:B--2---:R-:W2:Y:S04]  /*bc20*/  LDL.LU.64 R246, [R1+0x280] ;  /* 0x0002800001f67983 */ /* 0x004ea80000300a00 */
[----:B--2---:R2:W-:Y:S04]  /*bc30*/  STL.64 [R1+0x1828], R246 ;  /* 0x001828f601007387 */ /* 0x0045e80000100a00 */
[----:B--2---:R-:W2:Y:S04]  /*bc40*/  LDL.LU.64 R246, [R1+0x288] ;  /* 0x0002880001f67983 */ /* 0x004ea80000300a00 */
[----:B------:R-:W4:Y:S01]  /*bc50*/  LDL.LU.64 R250, [R1+0x260] ;  /* 0x0002600001fa7983 */ /* 0x000f220000300a00 */
[----:B------:R-:W-:-:S04]  /*bc60*/  IMAD.WIDE R6, R2, 0x4, R22 ;  /* 0x0000000402067825 */ /* 0x000fc800078e0216 */
[----:B------:R-:W-:-:S04]  /*bc70*/  IMAD.WIDE R244, R2, 0x4, R24 ;  /* 0x0000000402f47825 */ /* 0x000fc800078e0218 */
[----:B------:R-:W-:-:S04]  /*bc80*/  IMAD.WIDE R242, R2, 0x4, R26 ;  /* 0x0000000402f27825 */ /* 0x000fc800078e021a */
[----:B------:R-:W-:Y:S01]  /*bc90*/  IMAD.WIDE R240, R2, 0x4, R28 ;  /* 0x0000000402f07825 */ /* 0x000fe200078e021c */
[----:B----4-:R4:W-:Y:S03]  /*bca0*/  STL.64 [R1+0x1808], R250 ;  /* 0x001808fa01007387 */ /* 0x0109e60000100a00 */
[C---:B--2---:R-:W-:Y:S01]  /*bcb0*/  IMAD.WIDE R246, R5.reuse, 0x4, R246 ;  /* 0x0000000405f67825 */ /* 0x044fe200078e02f6 */
[----:B----4-:R-:W1:Y:S04]  /*bcc0*/  LDL.LU.64 R250, [R1+0x270] ;  /* 0x0002700001fa7983 */ /* 0x010e680000300a00 */
[----:B------:R-:W2:Y:S04]  /*bcd0*/  LDL.LU.64 R8, [R1+0x250] ;  /* 0x0002500001087983 */ /* 0x000ea80000300a00 */
[----:B------:R-:W4:Y:S04]  /*bce0*/  LDL.LU.64 R22, [R1+0x230] ;  /* 0x0002300001167983 */ /* 0x000f280000300a00 */
[----:B------:R-:W-:Y:S04]  /*bcf0*/  STL.64 [R1+0x17e8], R6 ;  /* 0x0017e80601007387 */ /* 0x000fe80000100a00 */
[----:B------:R-:W4:Y:S04]  /*bd00*/  LDL.LU.64 R24, [R1+0x240] ;  /* 0x0002400001187983 */ /* 0x000f280000300a00 */
[----:B------:R-:W-:Y:S04]  /*bd10*/  STL.64 [R1+0x17f0], R244 ;  /* 0x0017f0f401007387 */ /* 0x000fe80000100a00 */
[----:B------:R-:W-:Y:S04]  /*bd20*/  STL.64 [R1+0x10], R248 ;  /* 0x000010f801007387 */ /* 0x000fe80000100a00 */
[----:B------:R3:W-:Y:S04]  /*bd30*/  STL.64 [R1+0x17f8], R248 ;  /* 0x0017f8f801007387 */ /* 0x0007e80000100a00 */
[----:B------:R-:W2:Y:S04]  /*bd40*/  LDL.LU.64 R26, [R1+0x290] ;  /* 0x00029000011a7983 */ /* 0x000ea80000300a00 */
[----:B------:R-:W4:Y:S04]  /*bd50*/  LDL.LU.64 R28, [R1+0x298] ;  /* 0x00029800011c7983 */ /* 0x000f280000300a00 */
[----:B---3--:R-:W3:Y:S04]  /*bd60*/  LDL.64 R248, [R1+0x58] ;  /* 0x0000580001f87983 */ /* 0x008ee80000100a00 */
[----:B------:R-:W3:Y:S04]  /*bd70*/  LDL.64 R244, [R1+0x48] ;  /* 0x0000480001f47983 */ /* 0x000ee80000100a00 */
[----:B------:R-:W3:Y:S04]  /*bd80*/  LDL.64 R6, [R1+0x38] ;  /* 0x0000380001067983 */ /* 0x000ee80000100a00 */
[----:B------:R1:W-:Y:S04]  /*bd90*/  STL.64 [R1+0xe10], R246 ;  /* 0x000e10f601007387 */ /* 0x0003e80000100a00 */
[----:B-1----:R-:W2:Y:S02]  /*bda0*/  LDL.LU.64 R246, [R1+0x1828] ;  /* 0x0018280001f67983 */ /* 0x002ea40000300a00 */
[----:B--2---:R-:W-:-:S05]  /*bdb0*/  IMAD.WIDE R246, R5, 0x4, R246 ;  /* 0x0000000405f67825 */ /* 0x004fca00078e02f6 */
[----:B------:R1:W-:Y:S04]  /*bdc0*/  STL.64 [R1+0xe08], R246 ;  /* 0x000e08f601007387 */ /* 0x0003e80000100a00 */
[----:B-1----:R-:W2:Y:S02]  /*bdd0*/  LDL.LU.64 R246, [R1+0x1820] ;  /* 0x0018200001f67983 */ /* 0x002ea40000300a00 */
[----:B--2---:R-:W-:-:S05]  /*bde0*/  IMAD.WIDE R246, R5, 0x4, R246 ;  /* 0x0000000405f67825 */ /* 0x004fca00078e02f6 */
[----:B------:R1:W-:Y:S04]  /*bdf0*/  STL.64 [R1+0xe18], R246 ;  /* 0x000e18f601007387 */ /* 0x0003e80000100a00 */
[----:B-1----:R-:W2:Y:S01]  /*be00*/  LDL.LU.64 R246, [R1+0x1818] ;  /* 0x0018180001f67983 */ /* 0x002ea20000300a00 */
[----:B------:R-:W-:-:S04]  /*be10*/  IMAD.WIDE R250, R5, 0x4, R250 ;  /* 0x0000000405fa7825 */ /* 0x000fc800078e02fa */
[----:B--2---:R-:W-:-:S05]  /*be20*/  IMAD.WIDE R246, R5, 0x4, R246 ;  /* 0x0000000405f67825 */ /* 0x004fca00078e02f6 */
[----:B------:R1:W-:Y:S04]  /*be30*/  STL.64 [R1+0xe30], R246 ;  /* 0x000e30f601007387 */ /* 0x0003e80000100a00 */
[----:B-1----:R-:W2:Y:S04]  /*be40*/  LDL.LU.64 R246, [R1+0x1810] ;  /* 0x0018100001f67983 */ /* 0x002ea80000300a00 */
[----:B------:R1:W-:Y:S04]  /*be50*/  STL.64 [R1+0xe00], R250 ;  /* 0x000e00fa01007387 */ /* 0x0003e80000100a00 */
[----:B-1----:R-:W4:Y:S02]  /*be60*/  LDL.LU.64 R250, [R1+0x1808] ;  /* 0x0018080001fa7983 */ /* 0x002f240000300a00 */
[----:B----4-:R-:W-:-:S05]  /*be70*/  IMAD.WIDE R250, R5, 0x4, R250 ;  /* 0x0000000405fa7825 */ /* 0x010fca00078e02fa */
[----:B------:R1:W-:Y:S04]  /*be80*/  STL.64 [R1+0xe20], R250 ;  /* 0x000e20fa01007387 */ /* 0x0003e80000100a00 */
[----:B-1----:R-:W4:Y:S01]  /*be90*/  LDL.LU.64 R250, [R1+0x1800] ;  /* 0x0018000001fa7983 */ /* 0x002f220000300a00 */
[----:B--2---:R-:W-:-:S04]  /*bea0*/  IMAD.WIDE R246, R5, 0x4, R246 ;  /* 0x0000000405f67825 */ /* 0x004fc800078e02f6 */
[C---:B------:R-:W-:Y:S01]  /*beb0*/  IMAD.WIDE R26, R5.reuse, 0x4, R26 ;  /* 0x00000004051a7825 */ /* 0x040fe200078e021a */
[----:B------:R-:W-:Y:S03]  /*bec0*/  STL.64 [R1+0xe70], R246 ;  /* 0x000e70f601007387 */ /* 0x000fe60000100a00 */
[C---:B------:R-:W-:Y:S01]  /*bed0*/  IMAD.WIDE R8, R5.reuse, 0x4, R8 ;  /* 0x0000000405087825 */ /* 0x040fe200078e0208 */
[----:B------:R1:W-:Y:S03]  /*bee0*/  STL.64 [R1+0x17b8], R26 ;  /* 0x0017b81a01007387 */ /* 0x0003e60000100a00 */
[----:B------:R-:W-:Y:S01]  /*bef0*/  IMAD.WIDE R28, R5, 0x4, R28 ;  /* 0x00000004051c7825 */ /* 0x000fe200078e021c */
[----:B----4-:R-:W-:Y:S04]  /*bf00*/  LDGSTS.E [R251+0x4800c], desc[UR6][R26.64], !P4 ;  /* 0x4800c0001afb7fae */ /* 0x010fe8000e121846 */
[----:B------:R-:W-:Y:S04]  /*bf10*/  LDGSTS.E [R251+0x4c00c], desc[UR6][R28.64], !P4 ;  /* 0x4c00c0001cfb7fae */ /* 0x000fe8000e121846 */
[----:B------:R-:W0:Y:S04]  /*bf20*/  LDGDEPBAR ;  /* 0x00000000000079af */ /* 0x000e280000000000 */
[----:B-1----:R-:W2:Y:S04]  /*bf30*/  LDL.64 R26, [R1+0x8] ;  /* 0x00000800011a7983 */ /* 0x002ea80000100a00 */
[----:B------:R-:W-:Y:S04]  /*bf40*/  STL.64 [R1+0xe78], R8 ;  /* 0x000e780801007387 */ /* 0x000fe80000100a00 */
[----:B------:R1:W-:Y:S04]  /*bf50*/  STL.64 [R1+0x17c8], R250 ;  /* 0x0017c8fa01007387 */ /* 0x0003e80000100a00 */
[----:B---3--:R-:W-:Y:S04]  /*bf60*/  LDGSTS.E [R0+0x10000], desc[UR6][R248.64], P1 ;  /* 0x10000000f8007fae */ /* 0x008fe80008921846 */
[----:B------:R-:W-:Y:S04]  /*bf70*/  LDGSTS.E [R0+0x10400], desc[UR6][R244.64], P1 ;  /* 0x10400000f4007fae */ /* 0x000fe80008921846 */
[----:B-1----:R-:W3:Y:S04]  /*bf80*/  LDL.64 R250, [R1+0x18] ;  /* 0x0000180001fa7983 */ /* 0x002ee80000100a00 */
[----:B------:R1:W-:Y:S04]  /*bf90*/  STL.64 [R1+0x17c0], R28 ;  /* 0x0017c01c01007387 */ /* 0x0003e80000100a00 */
[----:B------:R-:W-:Y:S04]  /*bfa0*/  LDGSTS.E [R0+0x10800], desc[UR6][R6.64], P1 ;  /* 0x1080000006007fae */ /* 0x000fe80008921846 */
[----:B-1----:R-:W4:Y:S04]  /*bfb0*/  LDL.64 R28, [R1+0x28] ;  /* 0x00002800011c7983 */ /* 0x002f280000100a00 */
[----:B------:R-:W2:Y:S04]  /*bfc0*/  LDL.LU.64 R248, [R1+0x17f8] ;  /* 0x0017f80001f87983 */ /* 0x000ea80000300a00 */
[----:B------:R-:W2:Y:S04]  /*bfd0*/  LDL.LU.64 R244, [R1+0x17f0] ;  /* 0x0017f00001f47983 */ /* 0x000ea80000300a00 */
[----:B------:R-:W2:Y:S01]  /*bfe0*/  LDL.LU.64 R6, [R1+0x17e8] ;  /* 0x0017e80001067983 */ /* 0x000ea20000300a00 */
[----:B------:R-:W-:-:S04]  /*bff0*/  IMAD.WIDE R32, R2, 0x4, R32 ;  /* 0x0000000402207825 */ /* 0x000fc800078e0220 */
[----:B------:R-:W-:-:S04]  /*c000*/  IMAD.WIDE R36, R2, 0x4, R36 ;  /* 0x0000000402247825 */ /* 0x000fc800078e0224 */
[----:B------:R-:W-:-:S04]  /*c010*/  IMAD.WIDE R40, R2, 0x4, R40 ;  /* 0x0000000402287825 */ /* 0x000fc800078e0228 */
[----:B------:R-:W-:-:S04]  /*c020*/  IMAD.WIDE R44, R2, 0x4, R44 ;  /* 0x00000004022c7825 */ /* 0x000fc800078e022c */
[----:B------:R-:W-:-:S04]  /*c030*/  IMAD.WIDE R48, R2, 0x4, R48 ;  /* 0x0000000402307825 */ /* 0x000fc800078e0230 */
[----:B------:R-:W-:-:S04]  /*c040*/  IMAD.WIDE R52, R2, 0x4, R52 ;  /* 0x0000000402347825 */ /* 0x000fc800078e0234 */
[----:B------:R-:W-:-:S04]  /*c050*/  IMAD.WIDE R56, R2, 0x4, R56 ;  /* 0x0000000402387825 */ /* 0x000fc800078e0238 */
[----:B------:R-:W-:-:S04]  /*c060*/  IMAD.WIDE R60, R2, 0x4, R60 ;  /* 0x00000004023c7825 */ /* 0x000fc800078e023c */
[C---:B------:R-:W-:Y:S01]  /*c070*/  IMAD.WIDE R64, R2.reuse, 0x4, R64 ;  /* 0x0000000402407825 */ /* 0x040fe200078e0240 */
[----:B----4-:R-:W-:Y:S04]  /*c080*/  LDGSTS.E [R0+0x10c00], desc[UR6][R28.64], P1 ;  /* 0x10c000001c007fae */ /* 0x010fe80008921846 */
[----:B---3--:R-:W-:Y:S04]  /*c090*/  LDGSTS.E [R0+0x11000], desc[UR6][R250.64], P1 ;  /* 0x11000000fa007fae */ /* 0x008fe80008921846 */
[----:B--2---:R-:W-:Y:S04]  /*c0a0*/  LDGSTS.E [R0+0x11400], desc[UR6][R26.64], P1 ;  /* 0x114000001a007fae */ /* 0x004fe80008921846 */
[----:B------:R-:W2:Y:S04]  /*c0b0*/  LDL.64 R28, [R1+0x40] ;  /* 0x00004000011c7983 */ /* 0x000ea80000100a00 */
[----:B------:R-:W3:Y:S04]  /*c0c0*/  LDL.64 R250, [R1+0x30] ;  /* 0x0000300001fa7983 */ /* 0x000ee80000100a00 */
[----:B------:R-:W4:Y:S04]  /*c0d0*/  LDL.64 R26, [R1+0x20] ;  /* 0x00002000011a7983 */ /* 0x000f280000100a00 */
[----:B------:R-:W-:Y:S04]  /*c0e0*/  LDGSTS.E [R0+0x11800], desc[UR6][R244.64], P1 ;  /* 0x11800000f4007fae */ /* 0x000fe80008921846 */
[----:B------:R1:W-:Y:S04]  /*c0f0*/  STL.64 [R1+0x1780], R244 ;  /* 0x001780f401007387 */ /* 0x0003e80000100a00 */
[----:B------:R-:W-:Y:S04]  /*c100*/  LDGSTS.E [R0+0x11c00], desc[UR6][R240.64], P1 ;  /* 0x11c00000f0007fae */ /* 0x000fe80008921846 */
[----:B------:R-:W-:Y:S04]  /*c110*/  LDGSTS.E [R0+0x12000], desc[UR6][R32.64], P1 ;  /* 0x1200000020007fae */ /* 0x000fe80008921846 */
[----:B-1----:R-:W2:Y:S01]  /*c120*/  LDL.64 R244, [R1+0x50] ;  /* 0x0000500001f47983 */ /* 0x002ea20000100a00 */
[----:B------:R-:W-:-:S03]  /*c130*/  IMAD.WIDE R68, R2, 0x4, R68 ;  /* 0x0000000402447825 */ /* 0x000fc600078e0244 */
[----:B------:R-:W-:Y:S01]  /*c140*/  LDGSTS.E [R0+0x12400], desc[UR6][R36.64], P1 ;  /* 0x1240000024007fae */ /* 0x000fe20008921846 */
        /* <DEDUP_REMOVED lines=104> */
[----:B------:R-:W-:Y:S04]  /*c7d0*/  LDGSTS.E [R0+0x1f800], desc[UR6][R18.64], P1 ;  /* 0x1f80000012007fae */ /* 0x000fe80008921846 */
[----:B-1----:R-:W4:Y:S04]  /*c7e0*/  LDL.64 R48, [R1+0xe10] ;  /* 0x000e100001307983 */ /* 0x002f280000100a00 */
[----:B------:R-:W-:Y:S04]  /*c7f0*/  LDGSTS.E [R0+0x1fc00], desc[UR6][R22.64], P1 ;  /* 0x1fc0000016007fae */ /* 0x000fe80008921846 */
[----:B------:R-:W4:Y:S04]  /*c800*/  LDL.64 R44, [R1+0xe08] ;  /* 0x000e0800012c7983 */ /* 0x000f280000100a00 */
[----:B------:R-:W4:Y:S04]  /*c810*/  LDL.64 R40, [R1+0xe18] ;  /* 0x000e180001287983 */ /* 0x000f280000100a00 */
[----:B------:R-:W4:Y:S04]  /*c820*/  LDL.64 R36, [R1+0xe00] ;  /* 0x000e000001247983 */ /* 0x000f280000100a00 */
[----:B------:R-:W4:Y:S04]  /*c830*/  LDL.64 R32, [R1+0xe30] ;  /* 0x000e300001207983 */ /* 0x000f280000100a00 */
[----:B--2---:R-:W-:Y:S04]  /*c840*/  LDGSTS.E [R3+0x10200], desc[UR6][R244.64], P1 ;  /* 0x10200000f4037fae */ /* 0x004fe80008921846 */
[----:B------:R-:W-:Y:S04]  /*c850*/  LDGSTS.E [R3+0x10600], desc[UR6][R28.64], P1 ;  /* 0x106000001c037fae */ /* 0x000fe80008921846 */
[----:B---3--:R-:W-:Y:S01]  /*c860*/  LDGSTS.E [R3+0x10a00], desc[UR6][R250.64], P1 ;  /* 0x10a00000fa037fae */ /* 0x008fe20008921846 */
[----:B------:R-:W-:-:S03]  /*c870*/  IMAD.WIDE R30, R2, 0x4, R30 ;  /* 0x00000004021e7825 */ /* 0x000fc600078e021e */
[----:B----4-:R-:W-:Y:S01]  /*c880*/  LDGSTS.E [R3+0x10e00], desc[UR6][R26.64], P1 ;  /* 0x10e000001a037fae */ /* 0x010fe20008921846 */
[----:B------:R-:W-:-:S03]  /*c890*/  IMAD.WIDE R34, R2, 0x4, R34 ;  /* 0x0000000402227825 */ /* 0x000fc600078e0222 */
[----:B------:R-:W-:Y:S04]  /*c8a0*/  LDGSTS.E [R3+0x11200], desc[UR6][R248.64], P1 ;  /* 0x11200000f8037fae */ /* 0x000fe80008921846 */
[----:B------:R-:W2:Y:S01]  /*c8b0*/  LDL.64 R250, [R1+0xe20] ;  /* 0x000e200001fa7983 */ /* 0x000ea20000100a00 */
        /* <DEDUP_REMOVED lines=110> */
[----:B------:R-:W-:Y:S04]  /*cfa0*/  LDGSTS.E [R3+0x1f200], desc[UR6][R12.64], P1 ;  /* 0x1f2000000c037fae */ /* 0x000fe80008921846 */
[----:B------:R-:W-:Y:S04]  /*cfb0*/  LDGSTS.E [R3+0x1f600], desc[UR6][R16.64], P1 ;  /* 0x1f60000010037fae */ /* 0x000fe80008921846 */
[----:B------:R-:W-:Y:S04]  /*cfc0*/  LDGSTS.E [R3+0x1fa00], desc[UR6][R20.64], P1 ;  /* 0x1fa0000014037fae */ /* 0x000fe80008921846 */
[----:B------:R-:W-:Y:S04]  /*cfd0*/  LDGSTS.E [R3+0x1fe00], desc[UR6][R24.64], P1 ;  /* 0x1fe0000018037fae */ /* 0x000fe80008921846 */
[----:B------:R-:W0:Y:S01]  /*cfe0*/  LDGDEPBAR ;  /* 0x00000000000079af */ /* 0x000e220000000000 */
[----:B------:R-:W-:Y:S06]  /*cff0*/  BAR.SYNC.DEFER_BLOCKING 0x0 ;  /* 0x0000000000007b1d */ /* 0x000fec0000010000 */
[----:B------:R-:W3:Y:S04]  /*d000*/  LDL.LU.64 R244, [R1+0x248] ;  /* 0x0002480001f47983 */ /* 0x000ee80000300a00 */
[----:B------:R-:W4:Y:S04]  /*d010*/  LDL.LU.64 R240, [R1+0x1f8] ;  /* 0x0001f80001f07983 */ /* 0x000f280000300a00 */
[----:B------:R-:W4:Y:S04]  /*d020*/  LDL.LU.64 R28, [R1+0x1e8] ;  /* 0x0001e800011c7983 */ /* 0x000f280000300a00 */
[----:B------:R-:W4:Y:S04]  /*d030*/  LDL.LU.64 R26, [R1+0x1d8] ;  /* 0x0001d800011a7983 */ /* 0x000f280000300a00 */
[----:B------:R-:W4:Y:S04]  /*d040*/  LDL.LU.64 R248, [R1+0x200] ;  /* 0x0002000001f87983 */ /* 0x000f280000300a00 */
[----:B------:R-:W-:Y:S01]  /*d050*/  @!PT LDS RZ, [RZ] ;  /* 0x00000000fffff984 */ /* 0x000fe20000000800 */
[----:B------:R-:W-:Y:S01]  /*d060*/  @!PT LDS RZ, [RZ] ;  /* 0x00000000fffff984 */ /* 0x000fe20000000800 */
[----:B------:R-:W-:Y:S01]  /*d070*/  @!PT LDS RZ, [RZ] ;  /* 0x00000000fffff984 */ /* 0x000fe20000000800 */
[----:B------:R-:W-:Y:S04]  /*d080*/  LDGSTS.E [R4+0x50000], desc[UR6][R48.64], !P6 ;  /* 0x5000000030047fae */ /* 0x000fe8000f121846 */
[----:B------:R-:W-:Y:S04]  /*d090*/  STL.64 [R1+0x1758], R6 ;  /* 0x0017580601007387 */ /* 0x000fe80000100a00 */
[----:B------:R-:W-:Y:S04]  /*d0a0*/  LDGSTS.E [R4+0x54000], desc[UR6][R44.64], !P6 ;  /* 0x540000002c047fae */ /* 0x000fe8000f121846 */
[----:B------:R-:W-:Y:S04]  /*d0b0*/  STL.64 [R1+0x1760], R242 ;  /* 0x001760f201007387 */ /* 0x000fe80000100a00 */
[----:B------:R-:W-:Y:S04]  /*d0c0*/  LDGSTS.E [R4+0x50004], desc[UR6][R40.64], !P5 ;  /* 0x5000400028047fae */ /* 0x000fe8000e921846 */
[----:B------:R1:W-:Y:S04]  /*d0d0*/  STL.64 [R1+0x1768], R30 ;  /* 0x0017681e01007387 */ /* 0x0003e80000100a00 */
[----:B------:R1:W-:Y:S04]  /*d0e0*/  LDGSTS.E [R4+0x54004], desc[UR6][R36.64], !P5 ;  /* 0x5400400024047fae */ /* 0x0003e8000e921846 */
[----:B------:R-:W-:Y:S04]  /*d0f0*/  STL.64 [R1+0x1770], R34 ;  /* 0x0017702201007387 */ /* 0x000fe80000100a00 */
[----:B------:R2:W-:Y:S04]  /*d100*/  LDGSTS.E [R4+0x50008], desc[UR6][R32.64], !P0 ;  /* 0x5000800020047fae */ /* 0x0005e8000c121846 */
[----:B------:R2:W-:Y:S01]  /*d110*/  STL.64 [R1+0x1778], R38 ;  /* 0x0017782601007387 */ /* 0x0005e20000100a00 */
[----:B-1----:R-:W1:Y:S03]  /*d120*/  LDC R36, c[0x0][0x230] ;  /* 0x00008c00ff247b82 */ /* 0x002e660000000800 */
[----:B--2---:R-:W-:Y:S04]  /*d130*/  LDGSTS.E [R4+0x54008], desc[UR6][R250.64], !P0 ;  /* 0x54008000fa047fae */ /* 0x004fe8000c121846 */
[----:B------:R-:W-:Y:S01]  /*d140*/  LDGSTS.E [R4+0x5000c], desc[UR6][R246.64], !P3 ;  /* 0x5000c000f6047fae */ /* 0x000fe2000d921846 */
[----:B------:R-:W2:Y:S03]  /*d150*/  LDC R33, c[0x0][0x230] ;  /* 0x00008c00ff217b82 */ /* 0x000ea60000000800 */
[----:B------:R2:W-:Y:S04]  /*d160*/  LDGSTS.E [R4+0x5400c], desc[UR6][R8.64], !P3 ;  /* 0x5400c00008047fae */ /* 0x0005e8000d921846 */
[----:B------:R-:W4:Y:S01]  /*d170*/  LDL.LU.64 R250, [R1+0x1f0] ;  /* 0x0001f00001fa7983 */ /* 0x000f220000300a00 */
[----:B------:R-:W1:Y:S03]  /*d180*/  LDC R32, c[0x0][0x230] ;  /* 0x00008c00ff207b82 */ /* 0x000e660000000800 */
[----:B------:R-:W4:Y:S04]  /*d190*/  LDL.LU.64 R246, [R1+0x17e0] ;  /* 0x0017e00001f67983 */ /* 0x000f280000300a00 */
[----:B------:R-:W4:Y:S01]  /*d1a0*/  LDL.LU.64 R30, [R1+0x1e0] ;  /* 0x0001e000011e7983 */ /* 0x000f220000300a00 */
[----:B------:R-:W1:Y:S03]  /*d1b0*/  LDC R37, c[0x0][0x230] ;  /* 0x00008c00ff257b82 */ /* 0x000e660000000800 */
[----:B------:R-:W4:Y:S04]  /*d1c0*/  LDL.LU.64 R38, [R1+0x1d0] ;  /* 0x0001d00001267983 */ /* 0x000f280000300a00 */
[----:B------:R-:W4:Y:S01]  /*d1d0*/  LDL.LU.64 R8, [R1+0x17d8] ;  /* 0x0017d80001087983 */ /* 0x000f220000300a00 */
[----:B--2---:R-:W-:Y:S01]  /*d1e0*/  VIADD R4, R33, 0xffffffb8 ;  /* 0xffffffb821047836 */ /* 0x004fe20000000000 */
[----:B------:R-:W2:Y:S08]  /*d1f0*/  LDC R34, c[0x0][0x230] ;  /* 0x00008c00ff227b82 */ /* 0x000eb00000000800 */
[----:B------:R-:W2:Y:S01]  /*d200*/  LDC R33, c[0x0][0x230] ;  /* 0x00008c00ff217b82 */ /* 0x000ea20000000800 */
[----:B-1----:R-:W-:-:S02]  /*d210*/  VIADD R32, R32, 0xffffffbb ;  /* 0xffffffbb20207836 */ /* 0x002fc40000000000 */
[----:B------:R-:W-:-:S03]  /*d220*/  VIADD R7, R36, 0xffffffba ;  /* 0xffffffba24077836 */ /* 0x000fc60000000000 */
[----:B------:R-:W-:Y:S01]  /*d230*/  ISETP.GE.U32.AND P0, PT, R32, 0x7fffff9c, PT ;  /* 0x7fffff9c2000780c */ /* 0x000fe20003f06070 */
[----:B------:R-:W-:Y:S01]  /*d240*/  VIADD R6, R37, 0xffffffb9 ;  /* 0xffffffb925067836 */ /* 0x000fe20000000000 */
[----:B------:R-:W-:Y:S01]  /*d250*/  ISETP.GE.U32.AND P1, PT, R7, 0x7fffff9b, PT ;  /* 0x7fffff9b0700780c */ /* 0x000fe20003f26070 */
[----:B------:R-:W1:Y:S01]  /*d260*/  LDC R36, c[0x0][0x230] ;  /* 0x00008c00ff247b82 */ /* 0x000e620000000800 */
[----:B------:R-:W-:Y:S02]  /*d270*/  ISETP.GE.U32.AND P4, PT, R4, 0x7fffff99, PT ;  /* 0x7fffff990400780c */ /* 0x000fe40003f86070 */
[----:B------:R-:W-:-:S05]  /*d280*/  ISETP.GE.U32.AND P3, PT, R6, 0x7fffff9a, PT ;  /* 0x7fffff9a0600780c */ /* 0x000fca0003f66070 */
[----:B------:R-:W1:Y:S01]  /*d290*/  LDC R7, c[0x0][0x230] ;  /* 0x00008c00ff077b82 */ /* 0x000e620000000800 */
[----:B--2---:R-:W-:-:S07]  /*d2a0*/  VIADD R4, R33, 0xffffffb7 ;  /* 0xffffffb721047836 */ /* 0x004fce0000000000 */
[----:B------:R-:W2:Y:S08]  /*d2b0*/  LDC R6, c[0x0][0x230] ;  /* 0x00008c00ff067b82 */ /* 0x000eb00000000800 */
[----:B------:R-:W2:Y:S01]  /*d2c0*/  LDC R35, c[0x0][0x230] ;  /* 0x00008c00ff237b82 */ /* 0x000ea20000000800 */
[----:B---3--:R-:W-:-:S04]  /*d2d0*/  IMAD.WIDE R244, R5, 0x4, R244 ;  /* 0x0000000405f47825 */ /* 0x008fc800078e02f4 */
[C---:B----4-:R-:W-:Y:S01]  /*d2e0*/  IMAD.WIDE R48, R5.reuse, 0x4, R240 ;  /* 0x0000000405307825 */ /* 0x050fe200078e02f0 */
[----:B------:R3:W-:Y:S03]  /*d2f0*/  STL.64 [R1+0xe80], R244 ;  /* 0x000e80f401007387 */ /* 0x0007e60000100a00 */
[C---:B------:R-:W-:Y:S01]  /*d300*/  IMAD.WIDE R40, R5.reuse, 0x4, R28 ;  /* 0x0000000405287825 */ /* 0x040fe200078e021c */
[----:B------:R-:W-:Y:S03]  /*d310*/  STL.64 [R1+0xe90], R48 ;  /* 0x000e903001007387 */ /* 0x000fe60000100a00 */
[----:B------:R-:W-:-:S04]  /*d320*/  IMAD.WIDE R28, R5, 0x4, R26 ;  /* 0x00000004051c7825 */ /* 0x000fc800078e021a */
[C---:B------:R-:W-:Y:S02]  /*d330*/  IMAD.WIDE R242, R5.reuse, 0x4, R248 ;  /* 0x0000000405f27825 */ /* 0x040fe400078e02f8 */
[----:B------:R-:W4:Y:S04]  /*d340*/  LDL.LU.64 R248, [R1+0x1c8] ;  /* 0x0001c80001f87983 */ /* 0x000f280000300a00 */
[----:B------:R-:W-:Y:S04]  /*d350*/  STL.64 [R1+0xea0], R40 ;  /* 0x000ea02801007387 */ /* 0x000fe80000100a00 */
[----:B------:R-:W-:Y:S04]  /*d360*/  STL.64 [R1+0xe28], R242 ;  /* 0x000e28f201007387 */ /* 0x000fe80000100a00 */
[----:B------:R-:W2:Y:S04]  /*d370*/  LDL.LU.64 R32, [R1+0x1b8] ;  /* 0x0001b80001207983 */ /* 0x000ea80000300a00 */
[----:B------:R1:W-:Y:S04]  /*d380*/  STL.64 [R1+0xeb0], R28 ;  /* 0x000eb01c01007387 */ /* 0x0003e80000100a00 */
[----:B------:R-:W2:Y:S04]  /*d390*/  LDL.LU.64 R240, [R1+0x1a8] ;  /* 0x0001a80001f07983 */ /* 0x000ea80000300a00 */
[----:B------:R-:W2:Y:S01]  /*d3a0*/  LDL.LU.64 R26, [R1+0x198] ;  /* 0x00019800011a7983 */ /* 0x000ea20000300a00 */
[----:B------:R-:W-:-:S03]  /*d3b0*/  IMAD.WIDE R44, R5, 0x4, R250 ;  /* 0x00000004052c7825 */ /* 0x000fc600078e02fa */
[----:B------:R-:W2:Y:S01]  /*d3c0*/  LDL.LU.64 R250, [R1+0x1c0] ;  /* 0x0001c00001fa7983 */ /* 0x000ea20000300a00 */
[----:B------:R-:W-:-:S03]  /*d3d0*/  IMAD.WIDE R30, R5, 0x4, R30 ;  /* 0x00000004051e7825 */ /* 0x000fc600078e021e */
[----:B------:R-:W-:Y:S01]  /*d3e0*/  STL.64 [R1+0xe98], R44 ;  /* 0x000e982c01007387 */ /* 0x000fe20000100a00 */
[----:B------:R-:W-:-:S03]  /*d3f0*/  IMAD.WIDE R38, R5, 0x4, R38 ;  /* 0x0000000405267825 */ /* 0x000fc600078e0226 */
[----:B------:R1:W-:Y:S04]  /*d400*/  STL.64 [R1+0xea8], R30 ;  /* 0x000ea81e01007387 */ /* 0x0003e80000100a00 */
[----:B------:R-:W-:Y:S04]  /*d410*/  LDGSTS.E [R9+0x50000], desc[UR6][R244.64], !P0 ;  /* 0x50000000f4097fae */ /* 0x000fe8000c121846 */
[----:B------:R-:W-:Y:S04]  /*d420*/  LDGSTS.E [R9+0x54000], desc[UR6][R242.64], !P0 ;  /* 0x54000000f2097fae */ /* 0x000fe8000c121846 */
[----:B------:R-:W-:Y:S04]  /*d430*/  LDGSTS.E [R9+0x50004], desc[UR6][R48.64], !P1 ;  /* 0x5000400030097fae */ /* 0x000fe8000c921846 */
[----:B------:R-:W-:Y:S04]  /*d440*/  LDGSTS.E [R9+0x54004], desc[UR6][R44.64], !P1 ;  /* 0x540040002c097fae */ /* 0x000fe8000c921846 */
[----:B------:R1:W-:Y:S04]  /*d450*/  STL.64 [R1+0xeb8], R38 ;  /* 0x000eb82601007387 */ /* 0x0003e80000100a00 */
[----:B------:R-:W-:Y:S04]  /*d460*/  LDGSTS.E [R9+0x50008], desc[UR6][R40.64], !P3 ;  /* 0x5000800028097fae */ /* 0x000fe8000d921846 */
[----:B------:R-:W-:Y:S04]  /*d470*/  LDGSTS.E [R9+0x54008], desc[UR6][R30.64], !P3 ;  /* 0x540080001e097fae */ /* 0x000fe8000d921846 */
[----:B---3--:R-:W3:Y:S04]  /*d480*/  LDL.LU.64 R244, [R1+0x1b0] ;  /* 0x0001b00001f47983 */ /* 0x008ee80000300a00 */
[----:B------:R-:W-:Y:S01]  /*d490*/  LDGSTS.E [R9+0x5000c], desc[UR6][R28.64], !P4 ;  /* 0x5000c0001c097fae */ /* 0x000fe2000e121846 */
[----:B-1----:R-:W-:Y:S01]  /*d4a0*/  VIADD R7, R7, 0xffffffb6 ;  /* 0xffffffb607077836 */ /* 0x002fe20000000000 */
[----:B------:R-:W-:-:S02]  /*d4b0*/  ISETP.GE.U32.AND P0, PT, R4, 0x7fffff98, PT ;  /* 0x7fffff980400780c */ /* 0x000fc40003f06070 */
[----:B------:R1:W-:Y:S04]  /*d4c0*/  LDGSTS.E [R9+0x5400c], desc[UR6][R38.64], !P4 ;  /* 0x5400c00026097fae */ /* 0x0003e8000e121846 */
[----:B------:R-:W3:Y:S04]  /*d4d0*/  LDL.LU.64 R28, [R1+0x1a0] ;  /* 0x0001a000011c7983 */ /* 0x000ee80000300a00 */
[----:B------:R-:W3:Y:S01]  /*d4e0*/  LDL.LU.64 R30, [R1+0x190] ;  /* 0x00019000011e7983 */ /* 0x000ee20000300a00 */
[----:B-1----:R-:W-:Y:S01]  /*d4f0*/  VIADD R9, R36, 0xffffffb5 ;  /* 0xffffffb524097836 */ /* 0x002fe20000000000 */
[----:B------:R-:W-:Y:S01]  /*d500*/  ISETP.GE.U32.AND P1, PT, R7, 0x7fffff97, PT ;  /* 0x7fffff970700780c */ /* 0x000fe20003f26070 */
[----:B------:R-:W-:Y:S01]  /*d510*/  VIADD R4, R34, 0xffffffb4 ;  /* 0xffffffb422047836 */ /* 0x000fe20000000000 */
[----:B------:R-:W1:Y:S02]  /*d520*/  LDC R38, c[0x0][0x230] ;  /* 0x00008c00ff267b82 */ /* 0x000e640000000800 */
[----:B------:R-:W-:-:S02]  /*d530*/  ISETP.GE.U32.AND P3, PT, R9, 0x7fffff96, PT ;  /* 0x7fffff960900780c */ /* 0x000fc40003f66070 */
[----:B------:R-:W-:-:S04]  /*d540*/  ISETP.GE.U32.AND P4, PT, R4, 0x7fffff95, PT ;  /* 0x7fffff950400780c */ /* 0x000fc80003f86070 */
[----:B------:R-:W1:Y:S01]  /*d550*/  LDC R34, c[0x0][0x230] ;  /* 0x00008c00ff227b82 */ /* 0x000e620000000800 */
[----:B----4-:R-:W-:-:S07]  /*d560*/  IMAD.WIDE R248, R5, 0x4, R248 ;  /* 0x0000000405f87825 */ /* 0x010fce00078e02f8 */
[----:B------:R-:W4:Y:S01]  /*d570*/  LDC R7, c[0x0][0x230] ;  /* 0x00008c00ff077b82 */ /* 0x000f220000000800 */
[----:B------:R1:W-:Y:S04]  /*d580*/  STL.64 [R1+0xec0], R248 ;  /* 0x000ec0f801007387 */ /* 0x0003e80000100a00 */
[----:B------:R-:W-:Y:S01]  /*d590*/  LDGSTS.E [R246+0x50000], desc[UR6][R248.64], !P0 ;  /* 0x50000000f8f67fae */ /* 0x000fe2000c121846 */
[----:B--2---:R-:W-:-:S05]  /*d5a0*/  IMAD.WIDE R48, R5, 0x4, R32 ;  /* 0x0000000405307825 */ /* 0x004fca00078e0220 */
[----:B------:R-:W-:Y:S01]  /*d5b0*/  STL.64 [R1+0xed0], R48 ;  /* 0x000ed03001007387 */ /* 0x000fe20000100a00 */
[----:B------:R-:W-:-:S04]  /*d5c0*/  IMAD.WIDE R40, R5, 0x4, R240 ;  /* 0x0000000405287825 */ /* 0x000fc800078e02f0 */
[----:B------:R-:W-:-:S04]  /*d5d0*/  IMAD.WIDE R26, R5, 0x4, R26 ;  /* 0x00000004051a7825 */ /* 0x000fc800078e021a */
[C---:B------:R-:W-:Y:S02]  /*d5e0*/  IMAD.WIDE R242, R5.reuse, 0x4, R250 ;  /* 0x0000000405f27825 */ /* 0x040fe400078e02fa */
[----:B------:R-:W2:Y:S04]  /*d5f0*/  LDL.LU.64 R250, [R1+0x188] ;  /* 0x0001880001fa7983 */ /* 0x000ea80000300a00 */
[----:B------:R-:W-:Y:S04]  /*d600*/  STL.64 [R1+0xee0], R40 ;  /* 0x000ee02801007387 */ /* 0x000fe80000100a00 */
[----:B------:R-:W-:Y:S04]  /*d610*/  STL.64 [R1+0xec8], R242 ;  /* 0x000ec8f201007387 */ /* 0x000fe80000100a00 */
[----:B------:R-:W4:Y:S04]  /*d620*/  LDL.LU.64 R36, [R1+0x178] ;  /* 0x0001780001247983 */ /* 0x000f280000300a00 */
[----:B------:R-:W-:Y:S04]  /*d630*/  STL.64 [R1+0xef0], R26 ;  /* 0x000ef01a01007387 */ /* 0x000fe80000100a00 */
[----:B------:R-:W4:Y:S04]  /*d640*/  LDL.LU.64 R32, [R1+0x168] ;  /* 0x0001680001207983 */ /* 0x000f280000300a00 */
[----:B------:R-:W4:Y:S04]  /*d650*/  LDL.LU.64 R240, [R1+0x158] ;  /* 0x0001580001f07983 */ /* 0x000f280000300a00 */
[----:B------:R-:W-:Y:S04]  /*d660*/  LDGSTS.E [R246+0x54000], desc[UR6][R242.64], !P0 ;  /* 0x54000000f2f67fae */ /* 0x000fe8000c121846 */
[----:B------:R-:W-:Y:S01]  /*d670*/  LDGSTS.E [R246+0x50004], desc[UR6][R48.64], !P1 ;  /* 0x5000400030f67fae */ /* 0x000fe2000c921846 */
[----:B---3--:R-:W-:-:S03]  /*d680*/  IMAD.WIDE R44, R5, 0x4, R244 ;  /* 0x00000004052c7825 */ /* 0x008fc600078e02f4 */
[----:B------:R-:W3:Y:S04]  /*d690*/  LDL.LU.64 R244, [R1+0x180] ;  /* 0x0001800001f47983 */ /* 0x000ee80000300a00 */
[----:B------:R-:W-:Y:S04]  /*d6a0*/  STL.64 [R1+0xed8], R44 ;  /* 0x000ed82c01007387 */ /* 0x000fe80000100a00 */
[----:B-1----:R-:W3:Y:S04]  /*d6b0*/  LDL.LU.64 R248, [R1+0x17d0] ;  /* 0x0017d00001f87983 */ /* 0x002ee80000300a00 */
[----:B------:R-:W-:Y:S01]  /*d6c0*/  LDGSTS.E [R246+0x54004], desc[UR6][R44.64], !P1 ;  /* 0x540040002cf67fae */ /* 0x000fe2000c921846 */
[----:B------:R-:W-:-:S03]  /*d6d0*/  IMAD.WIDE R28, R5, 0x4, R28 ;  /* 0x00000004051c7825 */ /* 0x000fc600078e021c */
[----:B------:R-:W-:Y:S01]  /*d6e0*/  LDGSTS.E [R246+0x50008], desc[UR6][R40.64], !P3 ;  /* 0x5000800028f67fae */ /* 0x000fe2000d921846 */
[----:B------:R-:W-:-:S03]  /*d6f0*/  IMAD.WIDE R30, R5, 0x4, R30 ;  /* 0x00000004051e7825 */ /* 0x000fc600078e021e */
[----:B------:R1:W-:Y:S04]  /*d700*/  STL.64 [R1+0xee8], R28 ;  /* 0x000ee81c01007387 */ /* 0x0003e80000100a00 */
[----:B------:R1:W-:Y:S04]  /*d710*/  STL.64 [R1+0xef8], R30 ;  /* 0x000ef81e01007387 */ /* 0x0003e80000100a00 */
[----:B------:R-:W-:Y:S04]  /*d720*/  LDGSTS.E [R246+0x54008], desc[UR6][R28.64], !P3 ;  /* 0x540080001cf67fae */ /* 0x000fe8000d921846 */
[----:B------:R-:W-:Y:S04]  /*d730*/  LDGSTS.E [R246+0x5000c], desc[UR6][R26.64], !P4 ;  /* 0x5000c0001af67fae */ /* 0x000fe8000e121846 */
[----:B------:R1:W-:Y:S04]  /*d740*/  LDGSTS.E [R246+0x5400c], desc[UR6][R30.64], !P4 ;  /* 0x5400c0001ef67fae */ /* 0x0003e8000e121846 */
[----:B-1----:R-:W3:Y:S04]  /*d750*/  LDL.LU.64 R28, [R1+0x170] ;  /* 0x00017000011c7983 */ /* 0x002ee80000300a00 */
[----:B------:R-:W3:Y:S04]  /*d760*/  LDL.LU.64 R26, [R1+0x160] ;  /* 0x00016000011a7983 */ /* 0x000ee80000300a00 */
[----:B------:R-:W3:Y:S01]  /*d770*/  LDL.LU.64 R30, [R1+0x150] ;  /* 0x00015000011e7983 */ /* 0x000ee20000300a00 */
[----:B------:R-:W-:-:S02]  /*d780*/  VIADD R6, R6, 0xffffffb3 ;  /* 0xffffffb306067836 */ /* 0x000fc40000000000 */
[----:B------:R-:W-:Y:S02]  /*d790*/  VIADD R246, R38, 0xffffffb2 ;  /* 0xffffffb226f67836 */ /* 0x000fe40000000000 */
[----:B------:R-:W-:Y:S01]  /*d7a0*/  VIADD R9, R35, 0xffffffb1 ;  /* 0xffffffb123097836 */ /* 0x000fe20000000000 */
[----:B------:R-:W-:Y:S02]  /*d7b0*/  ISETP.GE.U32.AND P0, PT, R6, 0x7fffff94, PT ;  /* 0x7fffff940600780c */ /* 0x000fe40003f06070 */
[----:B------:R-:W-:Y:S01]  /*d7c0*/  ISETP.GE.U32.AND P1, PT, R246, 0x7fffff93, PT ;  /* 0x7fffff93f600780c */ /* 0x000fe20003f26070 */
[----:B------:R-:W-:Y:S01]  /*d7d0*/  VIADD R4, R34, 0xffffffb0 ;  /* 0xffffffb022047836 */ /* 0x000fe20000000000 */
[----:B------:R-:W-:Y:S01]  /*d7e0*/  ISETP.GE.U32.AND P3, PT, R9, 0x7fffff92, PT ;  /* 0x7fffff920900780c */ /* 0x000fe20003f66070 */
[----:B------:R-:W1:Y:S08]  /*d7f0*/  LDC R246, c[0x0][0x230] ;  /* 0x00008c00fff67b82 */ /* 0x000e700000000800 */
[----:B------:R-:W1:Y:S08]  /*d800*/  LDC R9, c[0x0][0x230] ;  /* 0x00008c00ff097b82 */ /* 0x000e700000000800 */
[----:B------:R-:W1:Y:S01]  /*d810*/  LDC R6, c[0x0][0x230] ;  /* 0x00008c00ff067b82 */ /* 0x000e620000000800 */
[----:B--2---:R-:W-:-:S05]  /*d820*/  IMAD.WIDE R250, R5, 0x4, R250 ;  /* 0x0000000405fa7825 */ /* 0x004fca00078e02fa */
[----:B------:R-:W-:Y:S04]  /*d830*/  STL.64 [R1+0xf00], R250 ;  /* 0x000f00fa01007387 */ /* 0x000fe80000100a00 */
[----:B------:R-:W-:Y:S01]  /*d840*/  LDGSTS.E [R247+0x50000], desc[UR6][R250.64], !P0 ;  /* 0x50000000faf77fae */ /* 0x000fe2000c121846 */
[----:B----4-:R-:W-:-:S05]  /*d850*/  IMAD.WIDE R48, R5, 0x4, R36 ;  /* 0x0000000405307825 */ /* 0x010fca00078e0224 */
[----:B------:R-:W-:Y:S01]  /*d860*/  STL.64 [R1+0xf10], R48 ;  /* 0x000f103001007387 */ /* 0x000fe20000100a00 */
[----:B------:R-:W-:-:S03]  /*d870*/  IMAD.WIDE R38, R5, 0x4, R32 ;  /* 0x0000000405267825 */ /* 0x000fc600078e0220 */
[----:B------:R-:W2:Y:S01]  /*d880*/  LDL.LU.64 R40, [R1+0x148] ;  /* 0x0001480001287983 */ /* 0x000ea20000300a00 */
[----:B------:R-:W-:-:S03]  /*d890*/  IMAD.WIDE R32, R5, 0x4, R240 ;  /* 0x0000000405207825 */ /* 0x000fc600078e02f0 */
[----:B------:R-:W-:Y:S01]  /*d8a0*/  STL.64 [R1+0xf20], R38 ;  /* 0x000f202601007387 */ /* 0x000fe20000100a00 */
[----:B---3--:R-:W-:-:S05]  /*d8b0*/  IMAD.WIDE R242, R5, 0x4, R244 ;  /* 0x0000000405f27825 */ /* 0x008fca00078e02f4 */
[----:B------:R-:W-:Y:S04]  /*d8c0*/  STL.64 [R1+0xf08], R242 ;  /* 0x000f08f201007387 */ /* 0x000fe80000100a00 */
[----:B------:R-:W3:Y:S04]  /*d8d0*/  LDL.LU.64 R36, [R1+0x138] ;  /* 0x0001380001247983 */ /* 0x000ee80000300a00 */
[----:B------:R-:W-:Y:S04]  /*d8e0*/  STL.64 [R1+0xf30], R32 ;  /* 0x000f302001007387 */ /* 0x000fe80000100a00 */
[----:B------:R-:W4:Y:S04]  /*d8f0*/  LDL.LU.64 R240, [R1+0x128] ;  /* 0x0001280001f07983 */ /* 0x000f280000300a00 */
[----:B------:R-:W4:Y:S04]  /*d900*/  LDL.LU.64 R244, [R1+0x118] ;  /* 0x0001180001f47983 */ /* 0x000f280000300a00 */
[----:B------:R2:W-:Y:S04]  /*d910*/  LDGSTS.E [R247+0x54000], desc[UR6][R242.64], !P0 ;  /* 0x54000000f2f77fae */ /* 0x0005e8000c121846 */
[----:B------:R-:W-:Y:S01]  /*d920*/  LDGSTS.E [R247+0x50004], desc[UR6][R48.64], !P1 ;  /* 0x5000400030f77fae */ /* 0x000fe2000c921846 */
[----:B------:R-:W-:-:S03]  /*d930*/  IMAD.WIDE R44, R5, 0x4, R28 ;  /* 0x00000004052c7825 */ /* 0x000fc600078e021c */
[----:B------:R-:W4:Y:S01]  /*d940*/  LDL.LU.64 R28, [R1+0x140] ;  /* 0x00014000011c7983 */ /* 0x000f220000300a00 */
[----:B------:R-:W-:-:S03]  /*d950*/  IMAD.WIDE R34, R5, 0x4, R26 ;  /* 0x0000000405227825 */ /* 0x000fc600078e021a */
[----:B------:R-:W4:Y:S01]  /*d960*/  LDL.LU.64 R26, [R1+0x130] ;  /* 0x00013000011a7983 */ /* 0x000f220000300a00 */
[----:B------:R-:W-:-:S03]  /*d970*/  IMAD.WIDE R30, R5, 0x4, R30 ;  /* 0x00000004051e7825 */ /* 0x000fc600078e021e */
[----:B------:R-:W-:Y:S04]  /*d980*/  STL.64 [R1+0xf18], R44 ;  /* 0x000f182c01007387 */ /* 0x000fe80000100a00 */
[----:B------:R-:W-:Y:S04]  /*d990*/  LDGSTS.E [R247+0x54004], desc[UR6][R44.64], !P1 ;  /* 0x540040002cf77fae */ /* 0x000fe8000c921846 */
[----:B------:R1:W-:Y:S04]  /*d9a0*/  STL.64 [R1+0xf28], R34 ;  /* 0x000f282201007387 */ /* 0x0003e80000100a00 */
[----:B------:R-:W-:Y:S04]  /*d9b0*/  LDGSTS.E [R247+0x50008], desc[UR6][R38.64], !P3 ;  /* 0x5000800026f77fae */ /* 0x000fe8000d921846 */
[----:B------:R3:W-:Y:S04]  /*d9c0*/  STL.64 [R1+0xf38], R30 ;  /* 0x000f381e01007387 */ /* 0x0007e80000100a00 */
[----:B------:R-:W-:Y:S04]  /*d9d0*/  LDGSTS.E [R247+0x54008], desc[UR6][R34.64], !P3 ;  /* 0x5400800022f77fae */ /* 0x000fe8000d921846 */
[----:B-1----:R-:W4:Y:S04]  /*d9e0*/  LDL.LU.64 R34, [R1+0x120] ;  /* 0x0001200001227983 */ /* 0x002f280000300a00 */
[----:B------:R-:W4:Y:S01]  /*d9f0*/  LDL.LU.64 R250, [R1+0x110] ;  /* 0x0001100001fa7983 */ /* 0x000f220000300a00 */
[----:B------:R-:W-:Y:S01]  /*da00*/  ISETP.GE.U32.AND P4, PT, R4, 0x7fffff91, PT ;  /* 0x7fffff910400780c */ /* 0x000fe20003f86070 */
[----:B------:R-:W-:-:S02]  /*da10*/  VIADD R4, R7, 0xffffffaf ;  /* 0xffffffaf07047836 */ /* 0x000fc40000000000 */
[----:B------:R-:W-:Y:S01]  /*da20*/  VIADD R246, R246, 0xffffffae ;  /* 0xffffffaef6f67836 */ /* 0x000fe20000000000 */
[----:B------:R-:W1:Y:S01]  /*da30*/  LDC R7, c[0x0][0x230] ;  /* 0x00008c00ff077b82 */ /* 0x000e620000000800 */
[----:B------:R-:W-:Y:S01]  /*da40*/  VIADD R9, R9, 0xffffffad ;  /* 0xffffffad09097836 */ /* 0x000fe20000000000 */
[----:B------:R-:W-:Y:S02]  /*da50*/  ISETP.GE.U32.AND P0, PT, R4, 0x7fffff90, PT ;  /* 0x7fffff900400780c */ /* 0x000fe40003f06070 */
[----:B------:R-:W-:Y:S02]  /*da60*/  ISETP.GE.U32.AND P1, PT, R246, 0x7fffff8f, PT ;  /* 0x7fffff8ff600780c */ /* 0x000fe40003f26070 */
[----:B------:R-:W-:-:S03]  /*da70*/  ISETP.GE.U32.AND P3, PT, R9, 0x7fffff8e, PT ;  /* 0x7fffff8e0900780c */ /* 0x000fc60003f66070 */
[----:B------:R2:W-:Y:S04]  /*da80*/  LDGSTS.E [R247+0x5000c], desc[UR6][R32.64], !P4 ;  /* 0x5000c00020f77fae */ /* 0x0005e8000e121846 */
[----:B------:R3:W-:Y:S01]  /*da90*/  LDGSTS.E [R247+0x5400c], desc[UR6][R30.64], !P4 ;  /* 0x5400c0001ef77fae */ /* 0x0007e2000e121846 */
[C---:B--2---:R-:W-:Y:S01]  /*daa0*/  IMAD.WIDE R242, R5.reuse, 0x4, R40 ;  /* 0x0000000405f27825 */ /* 0x044fe200078e0228 */
[----:B------:R-:W2:Y:S04]  /*dab0*/  LDC R32, c[0x0][0x230] ;  /* 0x00008c00ff207b82 */ /* 0x000ea80000000800 */
[----:B------:R1:W-:Y:S04]  /*dac0*/  STL.64 [R1+0xf40], R242 ;  /* 0x000f40f201007387 */ /* 0x0003e80000100a00 */
[----:B------:R-:W-:Y:S01]  /*dad0*/  LDGSTS.E [R248+0x50000], desc[UR6][R242.64], !P0 ;  /* 0x50000000f2f87fae */ /* 0x000fe2000c121846 */
[C---:B---3--:R-:W-:Y:S01]  /*dae0*/  IMAD.WIDE R48, R5.reuse, 0x4, R36 ;  /* 0x0000000405307825 */ /* 0x048fe200078e0224 */
[----:B------:R-:W3:Y:S03]  /*daf0*/  LDC R31, c[0x0][0x230] ;  /* 0x00008c00ff1f7b82 */ /* 0x000ee60000000800 */
[C---:B----4-:R-:W-:Y:S01]  /*db00*/  IMAD.WIDE R40, R5.reuse, 0x4, R240 ;  /* 0x0000000405287825 */ /* 0x050fe200078e02f0 */
[----:B------:R-:W-:Y:S04]  /*db10*/  STL.64 [R1+0xf50], R48 ;  /* 0x000f503001007387 */ /* 0x000fe80000100a00 */
[----:B------:R-:W4:Y:S01]  /*db20*/  LDC R30, c[0x0][0x230] ;  /* 0x00008c00ff1e7b82 */ /* 0x000f220000000800 */
[C---:B------:R-:W-:Y:S01]  /*db30*/  IMAD.WIDE R36, R5.reuse, 0x4, R244 ;  /* 0x0000000405247825 */ /* 0x040fe200078e02f4 */
[----:B------:R-:W-:Y:S04]  /*db40*/  STL.64 [R1+0xf60], R40 ;  /* 0x000f602801007387 */ /* 0x000fe80000100a00 */
[----:B------:R-:W2:Y:S04]  /*db50*/  LDL.LU.64 R240, [R1+0x108] ;  /* 0x0001080001f07983 */ /* 0x000ea80000300a00 */
[----:B------:R-:W-:Y:S01]  /*db60*/  STL.64 [R1+0xf70], R36 ;  /* 0x000f702401007387 */ /* 0x000fe20000100a00 */
[----:B------:R-:W-:-:S04]  /*db70*/  IMAD.WIDE R44, R5, 0x4, R26 ;  /* 0x00000004052c7825 */ /* 0x000fc800078e021a */
[C---:B------:R-:W-:Y:S01]  /*db80*/  IMAD.WIDE R246, R5.reuse, 0x4, R28 ;  /* 0x0000000405f67825 */ /* 0x040fe200078e021c */
[----:B------:R3:W-:Y:S04]  /*db90*/  STL.64 [R1+0xf58], R44 ;  /* 0x000f582c01007387 */ /* 0x0007e80000100a00 */
[----:B------:R-:W2:Y:S04]  /*dba0*/  LDL.LU.64 R26, [R1+0xf8] ;  /* 0x0000f800011a7983 */ /* 0x000ea80000300a00 */
[----:B------:R-:W2:Y:S04]  /*dbb0*/  LDL.LU.64 R28, [R1+0xe8] ;  /* 0x0000e800011c7983 */ /* 0x000ea80000300a00 */
[----:B------:R-:W2:Y:S04]  /*dbc0*/  LDL.LU.64 R244, [R1+0xd8] ;  /* 0x0000d80001f47983 */ /* 0x000ea80000300a00 */
[----:B------:R-:W-:Y:S04]  /*dbd0*/  LDGSTS.E [R248+0x54000], desc[UR6][R246.64], !P0 ;  /* 0x54000000f6f87fae */ /* 0x000fe8000c121846 */
[----:B------:R-:W-:Y:S04]  /*dbe0*/  LDGSTS.E [R248+0x50004], desc[UR6][R48.64], !P1 ;  /* 0x5000400030f87fae */ /* 0x000fe8000c921846 */
[----:B------:R-:W-:Y:S04]  /*dbf0*/  LDGSTS.E [R248+0x54004], desc[UR6][R44.64], !P1 ;  /* 0x540040002cf87fae */ /* 0x000fe8000c921846 */
[----:B------:R-:W-:Y:S01]  /*dc00*/  LDGSTS.E [R248+0x50008], desc[UR6][R40.64], !P3 ;  /* 0x5000800028f87fae */ /* 0x000fe2000d921846 */
[----:B------:R-:W-:-:S04]  /*dc10*/  IMAD.WIDE R38, R5, 0x4, R34 ;  /* 0x0000000405267825 */ /* 0x000fc800078e0222 */
[----:B------:R-:W-:Y:S01]  /*dc20*/  IMAD.WIDE R34, R5, 0x4, R250 ;  /* 0x0000000405227825 */ /* 0x000fe200078e02fa */
[----:B------:R2:W-:Y:S04]  /*dc30*/  STL.64 [R1+0xf68], R38 ;  /* 0x000f682601007387 */ /* 0x0005e80000100a00 */
[----:B------:R2:W-:Y:S04]  /*dc40*/  STL.64 [R1+0xf78], R34 ;  /* 0x000f782201007387 */ /* 0x0005e80000100a00 */
[----:B-1----:R-:W2:Y:S04]  /*dc50*/  LDL.LU.64 R242, [R1+0x100] ;  /* 0x0001000001f27983 */ /* 0x002ea80000300a00 */
[----:B------:R-:W2:Y:S04]  /*dc60*/  LDL.LU.64 R250, [R1+0xf0] ;  /* 0x0000f00001fa7983 */ /* 0x000ea80000300a00 */
[----:B---3--:R-:W3:Y:S04]  /*dc70*/  LDL.LU.64 R44, [R1+0xe0] ;  /* 0x0000e000012c7983 */ /* 0x008ee80000300a00 */
[----:B------:R-:W3:Y:S01]  /*dc80*/  LDL.LU.64 R40, [R1+0xd0] ;  /* 0x0000d00001287983 */ /* 0x000ee20000300a00 */
[----:B------:R-:W-:-:S02]  /*dc90*/  VIADD R4, R6, 0xffffffac ;  /* 0xffffffac06047836 */ /* 0x000fc40000000000 */
[----:B------:R-:W-:Y:S01]  /*dca0*/  VIADD R7, R7, 0xffffffab ;  /* 0xffffffab07077836 */ /* 0x000fe20000000000 */
[----:B------:R2:W-:Y:S01]  /*dcb0*/  LDGSTS.E [R248+0x54008], desc[UR6][R38.64], !P3 ;  /* 0x5400800026f87fae */ /* 0x0005e2000d921846 */
[----:B------:R-:W-:Y:S01]  /*dcc0*/  VIADD R9, R31, 0xffffffa9 ;  /* 0xffffffa91f097836 */ /* 0x000fe20000000000 */
[----:B------:R-:W-:Y:S01]  /*dcd0*/  ISETP.GE.U32.AND P4, PT, R4, 0x7fffff8d, PT ;  /* 0x7fffff8d0400780c */ /* 0x000fe20003f86070 */
[----:B------:R-:W1:Y:S01]  /*dce0*/  LDC R6, c[0x0][0x230] ;  /* 0x00008c00ff067b82 */ /* 0x000e620000000800 */
[----:B------:R-:W-:Y:S01]  /*dcf0*/  ISETP.GE.U32.AND P0, PT, R7, 0x7fffff8c, PT ;  /* 0x7fffff8c0700780c */ /* 0x000fe20003f06070 */
[----:B----4-:R-:W-:Y:S02]  /*dd00*/  VIADD R4, R30, 0xffffffa8 ;  /* 0xffffffa81e047836 */ /* 0x010fe40000000000 */
[----:B--2---:R-:W-:-:S08]  /*dd10*/  IMAD.WIDE R38, R5, 0x4, R240 ;  /* 0x0000000405267825 */ /* 0x004fd000078e02f0 */
[----:B------:R-:W-:Y:S01]  /*dd20*/  LDGSTS.E [R248+0x5000c], desc[UR6][R36.64], !P4 ;  /* 0x5000c00024f87fae */ /* 0x000fe2000e121846 */
[----:B------:R-:W-:-:S03]  /*dd30*/  IMAD.WIDE R26, R5, 0x4, R26 ;  /* 0x00000004051a7825 */ /* 0x000fc600078e021a */
[----:B------:R2:W-:Y:S01]  /*dd40*/  LDGSTS.E [R248+0x5400c], desc[UR6][R34.64], !P4 ;  /* 0x5400c00022f87fae */ /* 0x0005e2000e121846 */
[----:B------:R-:W-:-:S03]  /*dd50*/  IMAD.WIDE R28, R5, 0x4, R28 ;  /* 0x00000004051c7825 */ /* 0x000fc600078e021c */
[----:B------:R4:W-:Y:S01]  /*dd60*/  STL.64 [R1+0xf80], R38 ;  /* 0x000f802601007387 */ /* 0x0009e20000100a00 */
[----:B------:R-:W-:-:S03]  /*dd70*/  IMAD.WIDE R48, R5, 0x4, R244 ;  /* 0x0000000405307825 */ /* 0x000fc600078e02f4 */
[----:B------:R-:W4:Y:S01]  /*dd80*/  LDL.LU.64 R36, [R1+0xc8] ;  /* 0x0000c80001247983 */ /* 0x000f220000300a00 */
[----:B------:R-:W-:-:S04]  /*dd90*/  IMAD.WIDE R250, R5, 0x4, R250 ;  /* 0x0000000405fa7825 */ /* 0x000fc800078e02fa */
[----:B---3--:R-:W-:Y:S01]  /*dda0*/  IMAD.WIDE R40, R5, 0x4, R40 ;  /* 0x0000000405287825 */ /* 0x008fe200078e0228 */
[----:B------:R-:W-:Y:S01]  /*ddb0*/  ISETP.GE.U32.AND P3, PT, R9, 0x7fffff8a, PT ;  /* 0x7fffff8a0900780c */ /* 0x000fe20003f66070 */
[----:B------:R-:W3:Y:S02]  /*ddc0*/  LDC R7, c[0x0][0x230] ;  /* 0x00008c00ff077b82 */ /* 0x000ee40000000800 */
[----:B--2---:R-:W-:Y:S01]  /*ddd0*/  VIADD R248, R32, 0xffffffaa ;  /* 0xffffffaa20f87836 */ /* 0x004fe20000000000 */
[----:B------:R2:W-:Y:S04]  /*dde0*/  STL.64 [R1+0xf90], R26 ;  /* 0x000f901a01007387 */ /* 0x0005e80000100a00 */
[----:B------:R-:W-:Y:S01]  /*ddf0*/  ISETP.GE.U32.AND P1, PT, R248, 0x7fffff8b, PT ;  /* 0x7fffff8bf800780c */ /* 0x000fe20003f26070 */
[----:B------:R-:W3:Y:S01]  /*de00*/  LDL.LU.64 R240, [R1+0xb8] ;  /* 0x0000b80001f07983 */ /* 0x000ee20000300a00 */
[C---:B------:R-:W-:Y:S01]  /*de10*/  IMAD.WIDE R30, R5.reuse, 0x4, R242 ;  /* 0x00000004051e7825 */ /* 0x040fe200078e02f2 */
[----:B------:R-:W1:Y:S02]  /*de20*/  LDC R248, c[0x0][0x230] ;  /* 0x00008c00fff87b82 */ /* 0x000e640000000800 */
[----:B------:R-:W-:Y:S01]  /*de30*/  STL.64 [R1+0xfa0], R28 ;  /* 0x000fa01c01007387 */ /* 0x000fe20000100a00 */
[----:B------:R-:W-:-:S03]  /*de40*/  IMAD.WIDE R242, R5, 0x4, R44 ;  /* 0x0000000405f27825 */ /* 0x000fc600078e022c */
[----:B------:R-:W3:Y:S02]  /*de50*/  LDL.LU.64 R32, [R1+0xa8] ;  /* 0x0000a80001207983 */ /* 0x000ee40000300a00 */
[----:B------:R-:W1:Y:S02]  /*de60*/  LDC R34, c[0x0][0x230] ;  /* 0x00008c00ff227b82 */ /* 0x000e640000000800 */
[----:B------:R-:W-:Y:S04]  /*de70*/  STL.64 [R1+0xfb0], R48 ;  /* 0x000fb03001007387 */ /* 0x000fe80000100a00 */
[----:B------:R-:W3:Y:S01]  /*de80*/  LDL.LU.64 R244, [R1+0x98] ;  /* 0x0000980001f47983 */ /* 0x000ee20000300a00 */
[----:B------:R-:W-:Y:S01]  /*de90*/  ISETP.GE.U32.AND P4, PT, R4, 0x7fffff89, PT ;  /* 0x7fffff890400780c */ /* 0x000fe20003f86070 */
[----:B------:R-:W3:Y:S02]  /*dea0*/  LDC R9, c[0x0][0x230] ;  /* 0x00008c00ff097b82 */ /* 0x000ee40000000800 */
[----:B------:R2:W-:Y:S04]  /*deb0*/  STL.64 [R1+0xf88], R30 ;  /* 0x000f881e01007387 */ /* 0x0005e80000100a00 */
[----:B------:R2:W-:Y:S04]  /*dec0*/  STL.64 [R1+0xf98], R250 ;  /* 0x000f98fa01007387 */ /* 0x0005e80000100a00 */
[----:B------:R-:W-:Y:S04]  /*ded0*/  LDGSTS.E [R249+0x50000], desc[UR6][R38.64], !P0 ;  /* 0x5000000026f97fae */ /* 0x000fe8000c121846 */
[----:B------:R-:W-:Y:S04]  /*dee0*/  STL.64 [R1+0xfa8], R242 ;  /* 0x000fa8f201007387 */ /* 0x000fe80000100a00 */
[----:B------:R-:W-:Y:S04]  /*def0*/  LDGSTS.E [R249+0x54000], desc[UR6][R30.64], !P0 ;  /* 0x540000001ef97fae */ /* 0x000fe8000c121846 */
[----:B------:R1:W-:Y:S04]  /*df00*/  STL.64 [R1+0xfb8], R40 ;  /* 0x000fb82801007387 */ /* 0x0003e80000100a00 */
[----:B------:R-:W-:Y:S04]  /*df10*/  LDGSTS.E [R249+0x50004], desc[UR6][R26.64], !P1 ;  /* 0x500040001af97fae */ /* 0x000fe8000c921846 */
[----:B----4-:R-:W4:Y:S04]  /*df20*/  LDL.LU.64 R38, [R1+0xc0] ;  /* 0x0000c00001267983 */ /* 0x010f280000300a00 */
[----:B------:R-:W-:Y:S04]  /*df30*/  LDGSTS.E [R249+0x54004], desc[UR6][R250.64], !P1 ;  /* 0x54004000faf97fae */ /* 0x000fe8000c921846 */
[----:B--2---:R-:W2:Y:S04]  /*df40*/  LDL.LU.64 R26, [R1+0xb0] ;  /* 0x0000b000011a7983 */ /* 0x004ea80000300a00 */
[----:B------:R-:W2:Y:S04]  /*df50*/  LDL.LU.64 R30, [R1+0xa0] ;  /* 0x0000a000011e7983 */ /* 0x000ea80000300a00 */
[----:B------:R-:W2:Y:S04]  /*df60*/  LDL.LU.64 R44, [R1+0x90] ;  /* 0x00009000012c7983 */ /* 0x000ea80000300a00 */
[----:B------:R-:W2:Y:S01]  /*df70*/  LDL.LU.64 R250, [R1+0x17c8] ;  /* 0x0017c80001fa7983 */ /* 0x000ea20000300a00 */
[----:B-1----:R-:W-:-:S02]  /*df80*/  VIADD R4, R6, 0xffffffa7 ;  /* 0xffffffa706047836 */ /* 0x002fc40000000000 */
[----:B------:R-:W-:Y:S01]  /*df90*/  VIADD R248, R248, 0xffffffa6 ;  /* 0xffffffa6f8f87836 */ /* 0x000fe20000000000 */
[----:B------:R-:W-:Y:S01]  /*dfa0*/  LDGSTS.E [R249+0x50008], desc[UR6][R28.64], !P3 ;  /* 0x500080001cf97fae */ /* 0x000fe2000d921846 */
[----:B------:R-:W1:Y:S01]  /*dfb0*/  LDC R6, c[0x0][0x230] ;  /* 0x00008c00ff067b82 */ /* 0x000e620000000800 */
[----:B------:R-:W-:Y:S02]  /*dfc0*/  ISETP.GE.U32.AND P0, PT, R4, 0x7fffff88, PT ;  /* 0x7fffff880400780c */ /* 0x000fe40003f06070 */
[----:B------:R-:W-:Y:S01]  /*dfd0*/  LDGSTS.E [R249+0x54008], desc[UR6][R242.64], !P3 ;  /* 0x54008000f2f97fae */ /* 0x000fe2000d921846 */
[----:B------:R-:W-:Y:S01]  /*dfe0*/  ISETP.GE.U32.AND P1, PT, R248, 0x7fffff87, PT ;  /* 0x7fffff87f800780c */ /* 0x000fe20003f26070 */
[----:B------:R-:W-:Y:S02]  /*dff0*/  VIADD R4, R34, 0xffffffa4 ;  /* 0xffffffa422047836 */ /* 0x000fe40000000000 */
[----:B------:R1:W-:Y:S04]  /*e000*/  LDGSTS.E [R249+0x5000c], desc[UR6][R48.64], !P4 ;  /* 0x5000c00030f97fae */ /* 0x0003e8000e121846 */
[----:B------:R-:W2:Y:S04]  /*e010*/  LDL.LU.64 R28, [R1+0x17c0] ;  /* 0x0017c000011c7983 */ /* 0x000ea80000300a00 */
[----:B------:R4:W-:Y:S01]  /*e020*/  LDGSTS.E [R249+0x5400c], desc[UR6][R40.64], !P4 ;  /* 0x5400c00028f97fae */ /* 0x0009e2000e121846 */
[----:B-1----:R-:W1:Y:S01]  /*e030*/  LDC R48, c[0x0][0x230] ;  /* 0x00008c00ff307b82 */ /* 0x002e620000000800 */
[----:B------:R-:W-:-:S05]  /*e040*/  IMAD.WIDE R36, R5, 0x4, R36 ;  /* 0x0000000405247825 */ /* 0x000fca00078e0224 */
[----:B------:R1:W-:Y:S04]  /*e050*/  STL.64 [R1+0xfc0], R36 ;  /* 0x000fc02401007387 */ /* 0x0003e80000100a00 */
[----:B------:R-:W2:Y:S01]  /*e060*/  LDL.LU.64 R40, [R1+0x88] ;  /* 0x0000880001287983 */ /* 0x000ea20000300a00 */
[----:B---3--:R-:W-:-:S05]  /*e070*/  IMAD.WIDE R240, R5, 0x4, R240 ;  /* 0x0000000405f07825 */ /* 0x008fca00078e02f0 */
[----:B------:R3:W-:Y:S01]  /*e080*/  STL.64 [R1+0xfd0], R240 ;  /* 0x000fd0f001007387 */ /* 0x0007e20000100a00 */
[----:B------:R-:W-:-:S03]  /*e090*/  IMAD.WIDE R242, R5, 0x4, R32 ;  /* 0x0000000405f27825 */ /* 0x000fc600078e0220 */
[----:B------:R-:W3:Y:S01]  /*e0a0*/  LDL.LU.64 R32, [R1+0x78] ;  /* 0x0000780001207983 */ /* 0x000ee20000300a00 */
[----:B------:R-:W-:-:S03]  /*e0b0*/  IMAD.WIDE R34, R5, 0x4, R244 ;  /* 0x0000000405227825 */ /* 0x000fc600078e02f4 */
[----:B------:R-:W-:Y:S04]  /*e0c0*/  STL.64 [R1+0xfe0], R242 ;  /* 0x000fe0f201007387 */ /* 0x000fe80000100a00 */
[----:B------:R-:W3:Y:S04]  /*e0d0*/  LDL.LU.64 R244, [R1+0x68] ;  /* 0x0000680001f47983 */ /* 0x000ee80000300a00 */
[----:B------:R-:W-:Y:S01]  /*e0e0*/  STL.64 [R1+0xff0], R34 ;  /* 0x000ff02201007387 */ /* 0x000fe20000100a00 */
[----:B----4-:R-:W-:-:S04]  /*e0f0*/  IMAD.WIDE R248, R5, 0x4, R38 ;  /* 0x0000000405f87825 */ /* 0x010fc800078e0226 */
[----:B--2---:R-:W-:-:S04]  /*e100*/  IMAD.WIDE R26, R5, 0x4, R26 ;  /* 0x00000004051a7825 */ /* 0x004fc800078e021a */
[----:B------:R-:W-:-:S04]  /*e110*/  IMAD.WIDE R38, R5, 0x4, R30 ;  /* 0x0000000405267825 */ /* 0x000fc800078e021e */
[----:B------:R-:W-:Y:S02]  /*e120*/  IMAD.WIDE R30, R5, 0x4, R44 ;  /* 0x00000004051e7825 */ /* 0x000fe400078e022c */
[----:B------:R-:W2:Y:S04]  /*e130*/  LDL.LU.64 R44, [R1+0x80] ;  /* 0x00008000012c7983 */ /* 0x000ea80000300a00 */
[----:B------:R4:W-:Y:S04]  /*e140*/  STL.64 [R1+0xfd8], R26 ;  /* 0x000fd81a01007387 */ /* 0x0009e80000100a00 */
[----:B------:R2:W-:Y:S04]  /*e150*/  LDGSTS.E [R250+0x50000], desc[UR6][R36.64], !P0 ;  /* 0x5000000024fa7fae */ /* 0x0005e8000c121846 */
[----:B------:R4:W-:Y:S04]  /*e160*/  STL.64 [R1+0xfe8], R38 ;  /* 0x000fe82601007387 */ /* 0x0009e80000100a00 */
[----:B------:R-:W-:Y:S04]  /*e170*/  LDGSTS.E [R250+0x54000], desc[UR6][R248.64], !P0 ;  /* 0x54000000f8fa7fae */ /* 0x000fe8000c121846 */
[----:B-1----:R-:W2:Y:S04]  /*e180*/  LDL.LU.64 R36, [R1+0x70] ;  /* 0x0000700001247983 */ /* 0x002ea80000300a00 */
[----:B------:R1:W-:Y:S04]  /*e190*/  STL.64 [R1+0xff8], R30 ;  /* 0x000ff81e01007387 */ /* 0x0003e80000100a00 */
[----:B------:R2:W-:Y:S04]  /*e1a0*/  LDGSTS.E [R250+0x50004], desc[UR6][R240.64], !P1 ;  /* 0x50004000f0fa7fae */ /* 0x0005e8000c921846 */
[----:B------:R-:W-:Y:S04]  /*e1b0*/  LDGSTS.E [R250+0x54004], desc[UR6][R26.64], !P1 ;  /* 0x540040001afa7fae */ /* 0x000fe8000c921846 */
[----:B---3--:R-:W3:Y:S04]  /*e1c0*/  LDL.LU.64 R240, [R1+0x60] ;  /* 0x0000600001f07983 */ /* 0x008ee80000300a00 */
[----:B----4-:R-:W4:Y:S01]  /*e1d0*/  LDL.LU.64 R26, [R1+0x17b8] ;  /* 0x0017b800011a7983 */ /* 0x010f220000300a00 */
[----:B------:R-:W-:-:S02]  /*e1e0*/  ISETP.GE.U32.AND P4, PT, R4, 0x7fffff85, PT ;  /* 0x7fffff850400780c */ /* 0x000fc40003f86070 */
[----:B------:R-:W1:Y:S01]  /*e1f0*/  LDC R4, c[0x0][0x230] ;  /* 0x00008c00ff047b82 */ /* 0x000e620000000800 */
[----:B------:R-:W-:-:S05]  /*e200*/  VIADD R9, R9, 0xffffffa5 ;  /* 0xffffffa509097836 */ /* 0x000fca0000000000 */
[----:B------:R-:W-:Y:S01]  /*e210*/  ISETP.GE.U32.AND P3, PT, R9, 0x7fffff86, PT ;  /* 0x7fffff860900780c */ /* 0x000fe20003f66070 */
[----:B------:R-:W-:Y:S02]  /*e220*/  VIADD R49, R7, 0xffffffa3 ;  /* 0xffffffa307317836 */ /* 0x000fe40000000000 */
[----:B------:R-:W-:Y:S02]  /*e230*/  VIADD R48, R48, 0xffffffa0 ;  /* 0xffffffa030307836 */ /* 0x000fe40000000000 */
[----:B------:R-:W-:Y:S01]  /*e240*/  VIADD R9, R6, 0xffffffa2 ;  /* 0xffffffa206097836 */ /* 0x000fe20000000000 */
[----:B------:R-:W-:-:S07]  /*e250*/  ISETP.GE.U32.AND P0, PT, R49, 0x7fffff84, PT ;  /* 0x7fffff843100780c */ /* 0x000fce0003f06070 */
[----:B------:R-:W-:Y:S04]  /*e260*/  LDGSTS.E [R250+0x50008], desc[UR6][R242.64], !P3 ;  /* 0x50008000f2fa7fae */ /* 0x000fe8000d921846 */
[----:B------:R3:W-:Y:S01]  /*e270*/  LDGSTS.E [R250+0x54008], desc[UR6][R38.64], !P3 ;  /* 0x5400800026fa7fae */ /* 0x0007e2000d921846 */
[----:B-1----:R-:W-:-:S03]  /*e280*/  VIADD R4, R4, 0xffffffa1 ;  /* 0xffffffa104047836 */ /* 0x002fc60000000000 */
[----:B------:R1:W-:Y:S01]  /*e290*/  LDGSTS.E [R250+0x5000c], desc[UR6][R34.64], !P4 ;  /* 0x5000c00022fa7fae */ /* 0x0003e2000e121846 */
[----:B------:R-:W-:-:S03]  /*e2a0*/  ISETP.GE.U32.AND P1, PT, R9, 0x7fffff83, PT ;  /* 0x7fffff830900780c */ /* 0x000fc60003f26070 */
[----:B------:R1:W-:Y:S01]  /*e2b0*/  LDGSTS.E [R250+0x5400c], desc[UR6][R30.64], !P4 ;  /* 0x5400c0001efa7fae */ /* 0x0003e2000e121846 */
[----:B------:R-:W-:-:S03]  /*e2c0*/  ISETP.GE.U32.AND P4, PT, R48, 0x7fffff81, PT ;  /* 0x7fffff813000780c */ /* 0x000fc60003f86070 */
[----:B------:R-:W3:Y:S04]  /*e2d0*/  LDL.LU.64 R38, [R1+0x48] ;  /* 0x0000480001267983 */ /* 0x000ee80000300a00 */
[----:B------:R-:W1:Y:S01]  /*e2e0*/  LDL.LU.64 R34, [R1+0x38] ;  /* 0x0000380001227983 */ /* 0x000e620000300a00 */
[----:B------:R-:W-:-:S03]  /*e2f0*/  ISETP.GE.U32.AND P3, PT, R4, 0x7fffff82, PT ;  /* 0x7fffff820400780c */ /* 0x000fc60003f66070 */
[----:B------:R-:W3:Y:S04]  /*e300*/  LDL.LU.64 R30, [R1+0x28] ;  /* 0x00002800011e7983 */ /* 0x000ee80000300a00 */
[----:B------:R-:W3:Y:S04]  /*e310*/  LDL.LU.64 R242, [R1+0x18] ;  /* 0x0000180001f27983 */ /* 0x000ee80000300a00 */
[----:B------:R-:W3:Y:S04]  /*e320*/  LDL.LU.64 R6, [R1+0x8] ;  /* 0x0000080001067983 */ /* 0x000ee80000300a00 */
[----:B------:R-:W-:Y:S01]  /*e330*/  STL [R1+0xc00], RZ ;  /* 0x000c00ff01007387 */ /* 0x000fe20000100800 */
[----:B------:R-:W-:-:S04]  /*e340*/  IMAD.WIDE R28, R5, 0x4, R28 ;  /* 0x00000004051c7825 */ /* 0x000fc800078e021c */
[----:B------:R-:W-:-:S05]  /*e350*/  IMAD.WIDE R48, R5, 0x4, R40 ;  /* 0x0000000405307825 */ /* 0x000fca00078e0228 */
[----:B------:R3:W-:Y:S04]  /*e360*/  STL.64 [R1+0x1000], R48 ;  /* 0x0010003001007387 */ /* 0x0007e80000100a00 */
[----:B------:R-:W-:Y:S01]  /*e370*/  LDGSTS.E [R251+0x50000], desc[UR6][R48.64], !P0 ;  /* 0x5000000030fb7fae */ /* 0x000fe2000c121846 */
[----:B------:R-:W-:-:S04]  /*e380*/  IMAD.WIDE R40, R5, 0x4, R32 ;  /* 0x0000000405287825 */ /* 0x000fc800078e0220 */
[----:B------:R-:W-:-:S04]  /*e390*/  IMAD.WIDE R32, R5, 0x4, R244 ;  /* 0x0000000405207825 */ /* 0x000fc800078e02f4 */
[----:B--2---:R-:W-:-:S05]  /*e3a0*/  IMAD.WIDE R44, R5, 0x4, R44 ;  /* 0x00000004052c7825 */ /* 0x004fca00078e022c */
[----:B------:R-:W-:Y:S04]  /*e3b0*/  LDGSTS.E [R251+0x54000], desc[UR6][R44.64], !P0 ;  /* 0x540000002cfb7fae */ /* 0x000fe8000c121846 */
[----:B------:R-:W-:Y:S01]  /*e3c0*/  LDGSTS.E [R251+0x50004], desc[UR6][R40.64], !P1 ;  /* 0x5000400028fb7fae */ /* 0x000fe2000c921846 */
[----:B------:R-:W-:-:S05]  /*e3d0*/  IMAD.WIDE R36, R5, 0x4, R36 ;  /* 0x0000000405247825 */ /* 0x000fca00078e0224 */
[----:B------:R-:W-:Y:S04]  /*e3e0*/  LDGSTS.E [R251+0x54004], desc[UR6][R36.64], !P1 ;  /* 0x5400400024fb7fae */ /* 0x000fe8000c921846 */
[----:B------:R-:W-:Y:S01]  /*e3f0*/  LDGSTS.E [R251+0x50008], desc[UR6][R32.64], !P3 ;  /* 0x5000800020fb7fae */ /* 0x000fe2000d921846 */
[----:B----4-:R-:W-:-:S03]  /*e400*/  IMAD.WIDE R244, R5, 0x4, R26 ;  /* 0x0000000405f47825 */ /* 0x010fc600078e021a */
[----:B------:R-:W2:Y:S01]  /*e410*/  LDL.LU.64 R26, [R1+0x58] ;  /* 0x00005800011a7983 */ /* 0x000ea20000300a00 */
[----:B---3--:R-:W-:-:S03]  /*e420*/  IMAD.WIDE R240, R5, 0x4, R240 ;  /* 0x0000000405f07825 */ /* 0x008fc600078e02f0 */
[----:B------:R-:W-:Y:S04]  /*e430*/  STL.64 [R1+0x1010], R40 ;  /* 0x0010102801007387 */ /* 0x000fe80000100a00 */
[----:B------:R-:W-:Y:S04]  /*e440*/  STL.64 [R1+0x1020], R32 ;  /* 0x0010202001007387 */ /* 0x000fe80000100a00 */
[----:B------:R-:W-:Y:S04]  /*e450*/  STL.64 [R1+0x1030], R244 ;  /* 0x001030f401007387 */ /* 0x000fe80000100a00 */
[----:B------:R3:W-:Y:S04]  /*e460*/  STL.64 [R1+0x1008], R44 ;  /* 0x0010082c01007387 */ /* 0x0007e80000100a00 */
[----:B------:R4:W-:Y:S04]  /*e470*/  STL.64 [R1+0x1018], R36 ;  /* 0x0010182401007387 */ /* 0x0009e80000100a00 */
[----:B------:R-:W2:Y:S04]  /*e480*/  LDL.LU.64 R48, [R1+0x17b0] ;  /* 0x0017b00001307983 */ /* 0x000ea80000300a00 */
[----:B---3--:R-:W3:Y:S04]  /*e490*/  LDL.LU.64 R44, [R1+0x17a8] ;  /* 0x0017a800012c7983 */ /* 0x008ee80000300a00 */
[----:B------:R1:W-:Y:S04]  /*e4a0*/  STL.64 [R1+0x1028], R240 ;  /* 0x001028f001007387 */ /* 0x0003e80000100a00 */
[----:B------:R-:W3:Y:S04]  /*e4b0*/  LDL.LU.64 R40, [R1+0x17a0] ;  /* 0x0017a00001287983 */ /* 0x000ee80000300a00 */
[----:B------:R1:W-:Y:S04]  /*e4c0*/  STL.64 [R1+0x1038], R28 ;  /* 0x0010381c01007387 */ /* 0x0003e80000100a00 */
[----:B----4-:R-:W4:Y:S04]  /*e4d0*/  LDL.LU.64 R36, [R1+0x1798] ;  /* 0x0017980001247983 */ /* 0x010f280000300a00 */
[----:B------:R-:W4:Y:S04]  /*e4e0*/  LDL.LU.64 R32, [R1+0x1790] ;  /* 0x0017900001207983 */ /* 0x000f280000300a00 */
[----:B------:R-:W-:Y:S04]  /*e4f0*/  LDGSTS.E [R251+0x54008], desc[UR6][R240.64], !P3 ;  /* 0x54008000f0fb7fae */ /* 0x000fe8000d921846 */
[----:B------:R-:W-:Y:S01]  /*e500*/  LDGSTS.E [R251+0x5000c], desc[UR6][R244.64], !P4 ;  /* 0x5000c000f4fb7fae */ /* 0x000fe2000e121846 */
[----:B------:R-:W-:-:S03]  /*e510*/  IMAD.WIDE R38, R2, 0x4, R38 ;  /* 0x0000000402267825 */ /* 0x000fc600078e0226 */
[----:B------:R1:W-:Y:S04]  /*e520*/  LDGSTS.E [R251+0x5400c], desc[UR6][R28.64], !P4 ;  /* 0x5400c0001cfb7fae */ /* 0x0003e8000e121846 */
[----:B-1----:R-:W4:Y:S04]  /*e530*/  LDL.LU.64 R240, [R1+0x1788] ;  /* 0x0017880001f07983 */ /* 0x002f280000300a00 */
[----:B------:R-:W4:Y:S01]  /*e540*/  LDL.LU.64 R244, [R1+0x1780] ;  /* 0x0017800001f47983 */ /* 0x000f220000300a00 */
[----:B------:R-:W-:-:S04]  /*e550*/  IMAD.WIDE R34, R2, 0x4, R34 ;  /* 0x0000000402227825 */ /* 0x000fc800078e0222 */
[C---:B------:R-:W-:Y:S01]  /*e560*/  IMAD.WIDE R30, R2.reuse, 0x4, R30 ;  /* 0x00000004021e7825 */ /* 0x040fe200078e021e */
[----:B------:R-:W-:Y:S03]  /*e570*/  STL [R1+0xc04], RZ ;  /* 0x000c04ff01007387 */ /* 0x000fe60000100800 */
[C---:B------:R-:W-:Y:S01]  /*e580*/  IMAD.WIDE R242, R2.reuse, 0x4, R242 ;  /* 0x0000000402f27825 */ /* 0x040fe200078e02f2 */
[----:B------:R1:W-:Y:S03]  /*e590*/  STL.64 [R1+0x1050], R38 ;  /* 0x0010502601007387 */ /* 0x0003e60000100a00 */
[C---:B------:R-:W-:Y:S01]  /*e5a0*/  IMAD.WIDE R6, R2.reuse, 0x4, R6 ;  /* 0x0000000402067825 */ /* 0x040fe200078e0206 */
[----:B------:R1:W-:Y:S04]  /*e5b0*/  STL.64 [R1+0x1060], R34 ;  /* 0x0010602201007387 */ /* 0x0003e80000100a00 */
[----:B------:R1:W-:Y:S01]  /*e5c0*/  STL.64 [R1+0x1070], R30 ;  /* 0x0010701e01007387 */ /* 0x0003e20000100a00 */
[----:B------:R-:W-:-:S03]  /*e5d0*/  IMAD.WIDE R52, R2, 0x4, R52 ;  /* 0x0000000402347825 */ /* 0x000fc600078e0234 */
[----:B------:R1:W-:Y:S01]  /*e5e0*/  STL.64 [R1+0x1080], R242 ;  /* 0x001080f201007387 */ /* 0x0003e20000100a00 */
[----:B------:R-:W-:-:S03]  /*e5f0*/  IMAD.WIDE R56, R2, 0x4, R56 ;  /* 0x0000000402387825 */ /* 0x000fc600078e0238 */
[----:B------:R1:W-:Y:S01]  /*e600*/  STL.64 [R1+0x1090], R6 ;  /* 0x0010900601007387 */ /* 0x0003e20000100a00 */
[----:B------:R-:W-:-:S03]  /*e610*/  IMAD.WIDE R60, R2, 0x4, R60 ;  /* 0x00000004023c7825 */ /* 0x000fc600078e023c */
[----:B------:R-:W0:Y:S01]  /*e620*/  LDGDEPBAR ;  /* 0x00000000000079af */ /* 0x000e220000000000 */
        /* <DEDUP_REMOVED lines=44> */
[----:B--2---:R-:W-:-:S04]  /*e8f0*/  IMAD.WIDE R250, R2, 0x4, R26 ;  /* 0x0000000402fa7825 */ /* 0x004fc800078e021a */
[C---:B------:R-:W-:Y:S01]  /*e900*/  IMAD.WIDE R48, R2.reuse, 0x4, R48 ;  /* 0x0000000402307825 */ /* 0x040fe200078e0230 */
[----:B------:R-:W-:Y:S03]  /*e910*/  LDGSTS.E [R0+0x20000], desc[UR6][R250.64], P2 ;  /* 0x20000000fa007fae */ /* 0x000fe60009121846 */
[C---:B---3--:R-:W-:Y:S01]  /*e920*/  IMAD.WIDE R44, R2.reuse, 0x4, R44 ;  /* 0x00000004022c7825 */ /* 0x048fe200078e022c */
[----:B------:R-:W-:Y:S03]  /*e930*/  LDGSTS.E [R0+0x20400], desc[UR6][R38.64], P2 ;  /* 0x2040000026007fae */ /* 0x000fe60009121846 */
[C---:B------:R-:W-:Y:S01]  /*e940*/  IMAD.WIDE R40, R2.reuse, 0x4, R40 ;  /* 0x0000000402287825 */ /* 0x040fe200078e0228 */
[----:B------:R-:W-:Y:S03]  /*e950*/  LDGSTS.E [R0+0x20800], desc[UR6][R34.64], P2 ;  /* 0x2080000022007fae */ /* 0x000fe60009121846 */
[C---:B----4-:R-:W-:Y:S01]  /*e960*/  IMAD.WIDE R36, R2.reuse, 0x4, R36 ;  /* 0x0000000402247825 */ /* 0x050fe200078e0224 */
[----:B------:R-:W-:Y:S03]  /*e970*/  LDGSTS.E [R0+0x20c00], desc[UR6][R30.64], P2 ;  /* 0x20c000001e007fae */ /* 0x000fe60009121846 */
[C---:B------:R-:W-:Y:S01]  /*e980*/  IMAD.WIDE R32, R2.reuse, 0x4, R32 ;  /* 0x0000000402207825 */ /* 0x040fe200078e0220 */
[----:B------:R-:W-:Y:S03]  /*e990*/  LDGSTS.E [R0+0x21000], desc[UR6][R242.64], P2 ;  /* 0x21000000f2007fae */ /* 0x000fe60009121846 */
[C---:B------:R-:W-:Y:S01]  /*e9a0*/  IMAD.WIDE R240, R2.reuse, 0x4, R240 ;  /* 0x0000000402f07825 */ /* 0x040fe200078e02f0 */
[----:B------:R-:W-:Y:S04]  /*e9b0*/  LDGSTS.E [R0+0x21400], desc[UR6][R6.64], P2 ;  /* 0x2140000006007fae */ /* 0x000fe80009121846 */
[----:B------:R-:W-:Y:S04]  /*e9c0*/  STL.64 [R1+0x10b0], R240 ;  /* 0x0010b0f001007387 */ /* 0x000fe80000100a00 */
[----:B------:R-:W-:Y:S04]  /*e9d0*/  STL.64 [R1+0x10c0], R32 ;  /* 0x0010c02001007387 */ /* 0x000fe80000100a00 */
[----:B------:R2:W-:Y:S04]  /*e9e0*/  STL.64 [R1+0x10d0], R36 ;  /* 0x0010d02401007387 */ /* 0x0005e80000100a00 */
[----:B------:R-:W-:Y:S04]  /*e9f0*/  STL.64 [R1+0x10e0], R40 ;  /* 0x0010e02801007387 */ /* 0x000fe80000100a00 */
        /* <DEDUP_REMOVED lines=17> */
[----:B------:R-:W-:Y:S01]  /*eb10*/  STL.64 [R1+0x1200], R112 ;  /* 0x0012007001007387 */ /* 0x000fe20000100a00 */
[----:B------:R-:W-:-:S03]  /*eb20*/  IMAD.WIDE R26, R2, 0x4, R148 ;  /* 0x00000004021a7825 */ /* 0x000fc600078e0294 */
        /* <DEDUP_REMOVED lines=8> */
[----:B------:R3:W-:Y:S04]  /*ebb0*/  STL.64 [R1+0x1318], R28 ;  /* 0x0013181c01007387 */ /* 0x0007e80000100a00 */
[----:B------:R4:W-:Y:S04]  /*ebc0*/  STL.64 [R1+0x1320], R26 ;  /* 0x0013201a01007387 */ /* 0x0009e80000100a00 */
[----:B------:R-:W-:Y:S04]  /*ebd0*/  STL.64 [R1+0x1328], R152 ;  /* 0x0013289801007387 */ /* 0x000fe80000100a00 */
[----:B------:R-:W-:Y:S04]  /*ebe0*/  STL.64 [R1+0x1330], R156 ;  /* 0x0013309c01007387 */ /* 0x000fe80000100a00 */
[----:B------:R4:W-:Y:S04]  /*ebf0*/  STL.64 [R1+0x1338], R160 ;  /* 0x001338a001007387 */ /* 0x0009e80000100a00 */
        /* <DEDUP_REMOVED lines=21> */
[----:B------:R4:W-:Y:S04]  /*ed50*/  LDGSTS.E [R0+0x24000], desc[UR6][R64.64], P2 ;  /* 0x2400000040007fae */ /* 0x0009e80009121846 */
[----:B------:R-:W-:Y:S04]  /*ed60*/  STL.64 [R1+0x1398], R208 ;  /* 0x001398d001007387 */ /* 0x000fe80000100a00 */
[----:B------:R-:W-:Y:S01]  /*ed70*/  LDGSTS.E [R0+0x24400], desc[UR6][R68.64], P2 ;  /* 0x2440000044007fae */ /* 0x000fe20009121846 */
[----:B------:R-:W-:-:S03]  /*ed80*/  IMAD.WIDE R14, R2, 0x4, R14 ;  /* 0x00000004020e7825 */ /* 0x000fc600078e020e */
[----:B------:R-:W-:Y:S04]  /*ed90*/  STL.64 [R1+0x13a0], R212 ;  /* 0x0013a0d401007387 */ /* 0x000fe80000100a00 */
[----:B------:R-:W-:Y:S01]  /*eda0*/  LDGSTS.E [R0+0x24800], desc[UR6][R72.64], P2 ;  /* 0x2480000048007fae */ /* 0x000fe20009121846 */
[----:B------:R-:W-:-:S03]  /*edb0*/  IMAD.WIDE R18, R2, 0x4, R18 ;  /* 0x0000000402127825 */ /* 0x000fc600078e0212 */
[----:B------:R-:W-:Y:S04]  /*edc0*/  STL.64 [R1+0x13a8], R216 ;  /* 0x0013a8d801007387 */ /* 0x000fe80000100a00 */
[----:B------:R-:W-:Y:S04]  /*edd0*/  LDGSTS.E [R0+0x24c00], desc[UR6][R76.64], P2 ;  /* 0x24c000004c007fae */ /* 0x000fe80009121846 */
[----:B------:R-:W-:Y:S04]  /*ede0*/  STL.64 [R1+0x13b0], R220 ;  /* 0x0013b0dc01007387 */ /* 0x000fe80000100a00 */
[----:B------:R-:W-:Y:S01]  /*edf0*/  LDGSTS.E [R0+0x25000], desc[UR6][R80.64], P2 ;  /* 0x2500000050007fae */ /* 0x000fe20009121846 */
[----:B------:R-:W-:-:S03]  /*ee00*/  IMAD.WIDE R22, R2, 0x4, R22 ;  /* 0x0000000402167825 */ /* 0x000fc600078e0216 */
        /* <DEDUP_REMOVED lines=10> */
[----:B------:R4:W-:Y:S04]  /*eeb0*/  STL.64 [R1+0x13e0], R14 ;  /* 0x0013e00e01007387 */ /* 0x0009e80000100a00 */
[----:B------:R-:W-:Y:S04]  /*eec0*/  LDGSTS.E [R0+0x26800], desc[UR6][R104.64], P2 ;  /* 0x2680000068007fae */ /* 0x000fe80009121846 */
[----:B------:R-:W-:Y:S04]  /*eed0*/  STL.64 [R1+0x13e8], R18 ;  /* 0x0013e81201007387 */ /* 0x000fe80000100a00 */
[----:B------:R-:W-:Y:S04]  /*eee0*/  LDGSTS.E [R0+0x26c00], desc[UR6][R108.64], P2 ;  /* 0x26c000006c007fae */ /* 0x000fe80009121846 */
[----:B-1----:R-:W4:Y:S04]  /*eef0*/  LDL.LU.64 R38, [R1+0x1778] ;  /* 0x0017780001267983 */ /* 0x002f280000300a00 */
[----:B------:R-:W-:Y:S04]  /*ef00*/  LDGSTS.E [R0+0x27000], desc[UR6][R112.64], P2 ;  /* 0x2700000070007fae */ /* 0x000fe80009121846 */
[----:B------:R1:W-:Y:S04]  /*ef10*/  STL.64 [R1+0x13f0], R22 ;  /* 0x0013f01601007387 */ /* 0x0003e80000100a00 */
[----:B------:R-:W-:Y:S04]  /*ef20*/  LDGSTS.E [R0+0x27400], desc[UR6][R116.64], P2 ;  /* 0x2740000074007fae */ /* 0x000fe80009121846 */
[----:B------:R-:W4:Y:S04]  /*ef30*/  LDL.LU.64 R34, [R1+0x1770] ;  /* 0x0017700001227983 */ /* 0x000f280000300a00 */
[----:B------:R-:W-:Y:S04]  /*ef40*/  LDGSTS.E [R0+0x27800], desc[UR6][R120.64], P2 ;  /* 0x2780000078007fae */ /* 0x000fe80009121846 */
[----:B------:R-:W4:Y:S04]  /*ef50*/  LDL.LU.64 R30, [R1+0x1768] ;  /* 0x00176800011e7983 */ /* 0x000f280000300a00 */
[----:B------:R-:W-:Y:S04]  /*ef60*/  LDGSTS.E [R0+0x27c00], desc[UR6][R124.64], P2 ;  /* 0x27c000007c007fae */ /* 0x000fe80009121846 */
[----:B------:R-:W4:Y:S04]  /*ef70*/  LDL.LU.64 R242, [R1+0x1760] ;  /* 0x0017600001f27983 */ /* 0x000f280000300a00 */
[----:B------:R-:W-:Y:S04]  /*ef80*/  LDGSTS.E [R0+0x28000], desc[UR6][R128.64], P2 ;  /* 0x2800000080007fae */ /* 0x000fe80009121846 */
[----:B------:R-:W4:Y:S04]  /*ef90*/  LDL.LU.64 R6, [R1+0x1758] ;  /* 0x0017580001067983 */ /* 0x000f280000300a00 */
[----:B------:R-:W-:Y:S04]  /*efa0*/  LDGSTS.E [R0+0x28400], desc[UR6][R132.64], P2 ;  /* 0x2840000084007fae */ /* 0x000fe80009121846 */
[----:B------:R-:W-:Y:S04]  /*efb0*/  LDGSTS.E [R0+0x28800], desc[UR6][R136.64], P2 ;  /* 0x2880000088007fae */ /* 0x000fe80009121846 */
[----:B--2---:R-:W2:Y:S04]  /*efc0*/  LDL.LU.64 R36, [R1+0x50] ;  /* 0x0000500001247983 */ /* 0x004ea80000300a00 */
[----:B------:R-:W-:Y:S04]  /*efd0*/  LDGSTS.E [R0+0x28c00], desc[UR6][R140.64], P2 ;  /* 0x28c000008c007fae */ /* 0x000fe80009121846 */
[----:B------:R-:W2:Y:S04]  /*efe0*/  LDL.LU.64 R32, [R1+0x40] ;  /* 0x0000400001207983 */ /* 0x000ea80000300a00 */
[----:B------:R-:W-:Y:S04]  /*eff0*/  LDGSTS.E [R0+0x29000], desc[UR6][R28.64], P2 ;  /* 0x290000001c007fae */ /* 0x000fe80009121846 */
[----:B------:R-:W2:Y:S04]  /*f000*/  LDL.LU.64 R240, [R1+0x30] ;  /* 0x0000300001f07983 */ /* 0x000ea80000300a00 */
[----:B------:R-:W-:Y:S04]  /*f010*/  LDGSTS.E [R0+0x29400], desc[UR6][R26.64], P2 ;  /* 0x294000001a007fae */ /* 0x000fe80009121846 */
[----:B---3--:R-:W1:Y:S04]  /*f020*/  LDL.LU.64 R28, [R1+0x20] ;  /* 0x00002000011c7983 */ /* 0x008e680000300a00 */
[----:B------:R-:W-:Y:S04]  /*f030*/  LDGSTS.E [R0+0x29800], desc[UR6][R152.64], P2 ;  /* 0x2980000098007fae */ /* 0x000fe80009121846 */
[----:B----4-:R-:W3:Y:S04]  /*f040*/  LDL.LU.64 R26, [R1+0x10] ;  /* 0x00001000011a7983 */ /* 0x010ee80000300a00 */
        /* <DEDUP_REMOVED lines=28> */
[----:B------:R2:W-:Y:S04]  /*f210*/  LDGSTS.E [R0+0x2f000], desc[UR6][R10.64], P2 ;  /* 0x2f0000000a007fae */ /* 0x0005e80009121846 */
[----:B------:R2:W-:Y:S04]  /*f220*/  LDGSTS.E [R0+0x2f400], desc[UR6][R14.64], P2 ;  /* 0x2f4000000e007fae */ /* 0x0005e80009121846 */
[----:B------:R-:W-:Y:S04]  /*f230*/  LDGSTS.E [R0+0x2f800], desc[UR6][R18.64], P2 ;  /* 0x2f80000012007fae */ /* 0x000fe80009121846 */
[----:B------:R1:W-:Y:S01]  /*f240*/  LDGSTS.E [R0+0x2fc00], desc[UR6][R22.64], P2 ;  /* 0x2fc0000016007fae */ /* 0x0003e20009121846 */
[----:B------:R-:W-:-:S04]  /*f250*/  IMAD.WIDE R24, R2, 0x4, R24 ;  /* 0x0000000402187825 */ /* 0x000fc800078e0218 */
[----:B----4-:R-:W-:-:S04]  /*f260*/  IMAD.WIDE R160, R2, 0x4, R30 ;  /* 0x0000000402a07825 */ /* 0x010fc800078e021e */
[----:B------:R-:W-:-:S04]  /*f270*/  IMAD.WIDE R30, R2, 0x4, R238 ;  /* 0x00000004021e7825 */ /* 0x000fc800078e02ee */
[C---:B------:R-:W-:Y:S02]  /*f280*/  IMAD.WIDE R156, R2.reuse, 0x4, R6 ;  /* 0x00000004029c7825 */ /* 0x040fe400078e0206 */
[----:B------:R-:W5:Y:S04]  /*f290*/  LDL.LU.64 R6, [R1+0x1750] ;  /* 0x0017500001067983 */ /* 0x000f680000300a00 */
[----:B------:R-:W-:Y:S04]  /*f2a0*/  STL.64 [R1+0x1280], R64 ;  /* 0x0012804001007387 */ /* 0x000fe80000100a00 */
[----:B------:R-:W-:Y:S01]  /*f2b0*/  STL.64 [R1+0x1288], R60 ;  /* 0x0012883c01007387 */ /* 0x000fe20000100a00 */
[----:B--2---:R-:W-:-:S03]  /*f2c0*/  IMAD.WIDE R10, R2, 0x4, R36 ;  /* 0x00000004020a7825 */ /* 0x004fc600078e0224 */
[----:B------:R-:W-:Y:S01]  /*f2d0*/  STL.64 [R1+0x1290], R56 ;  /* 0x0012903801007387 */ /* 0x000fe20000100a00 */
[----:B------:R-:W-:-:S03]  /*f2e0*/  IMAD.WIDE R36, R2, 0x4, R226 ;  /* 0x0000000402247825 */ /* 0x000fc600078e02e2 */
[----:B------:R-:W-:Y:S01]  /*f2f0*/  STL.64 [R1+0x1298], R52 ;  /* 0x0012983401007387 */ /* 0x000fe20000100a00 */
[----:B------:R-:W-:-:S03]  /*f300*/  IMAD.WIDE R14, R2, 0x4, R32 ;  /* 0x00000004020e7825 */ /* 0x000fc600078e0220 */
[----:B------:R-:W-:Y:S01]  /*f310*/  STL.64 [R1+0x12a0], R48 ;  /* 0x0012a03001007387 */ /* 0x000fe20000100a00 */
[----:B------:R-:W-:-:S03]  /*f320*/  IMAD.WIDE R32, R2, 0x4, R230 ;  /* 0x0000000402207825 */ /* 0x000fc600078e02e6 */
[----:B------:R-:W-:Y:S04]  /*f330*/  STL.64 [R1+0x12a8], R44 ;  /* 0x0012a82c01007387 */ /* 0x000fe80000100a00 */
[----:B------:R-:W-:Y:S01]  /*f340*/  STL.64 [R1+0x12b0], R40 ;  /* 0x0012b02801007387 */ /* 0x000fe20000100a00 */
[----:B-1----:R-:W-:-:S03]  /*f350*/  IMAD.WIDE R22, R2, 0x4, R28 ;  /* 0x0000000402167825 */ /* 0x002fc600078e021c */
[----:B------:R-:W-:Y:S01]  /*f360*/  STL.64 [R1+0x12d0], R36 ;  /* 0x0012d02401007387 */ /* 0x000fe20000100a00 */
[----:B------:R-:W-:-:S04]  /*f370*/  IMAD.WIDE R28, R2, 0x4, R234 ;  /* 0x00000004021c7825 */ /* 0x000fc800078e02ea */
[C---:B---3--:R-:W-:Y:S01]  /*f380*/  IMAD.WIDE R152, R2.reuse, 0x4, R26 ;  /* 0x0000000402987825 */ /* 0x048fe200078e021a */
[----:B------:R-:W-:Y:S03]  /*f390*/  LDGSTS.E [R3+0x20200], desc[UR6][R10.64], P2 ;  /* 0x202000000a037fae */ /* 0x000fe60009121846 */
[----:B------:R-:W-:Y:S01]  /*f3a0*/  IMAD.WIDE R26, R2, 0x4, R114 ;  /* 0x00000004021a7825 */ /* 0x000fe200078e0272 */
[----:B------:R-:W-:Y:S03]  /*f3b0*/  STL.64 [R1+0x12e8], R30 ;  /* 0x0012e81e01007387 */ /* 0x000fe60000100a00 */
[----:B------:R-:W-:Y:S01]  /*f3c0*/  IMAD.MOV.U32 R222, RZ, RZ, R26 ;  /* 0x000000ffffde7224 */ /* 0x000fe200078e001a */
[----:B------:R-:W-:Y:S01]  /*f3d0*/  LDGSTS.E [R3+0x20600], desc[UR6][R14.64], P2 ;  /* 0x206000000e037fae */ /* 0x000fe20009121846 */
[----:B------:R-:W-:-:S02]  /*f3e0*/  IMAD.MOV.U32 R223, RZ, RZ, R27 ;  /* 0x000000ffffdf7224 */ /* 0x000fc400078e001b */
[C---:B------:R-:W-:Y:S01]  /*f3f0*/  IMAD.WIDE R26, R2.reuse, 0x4, R20 ;  /* 0x00000004021a7825 */ /* 0x040fe200078e0214 */
[----:B------:R-:W-:Y:S04]  /*f400*/  STL.64 [R1+0x12d8], R32 ;  /* 0x0012d82001007387 */ /* 0x000fe80000100a00 */
[----:B------:R1:W-:Y:S04]  /*f410*/  STL.64 [R1+0x12e0], R28 ;  /* 0x0012e01c01007387 */ /* 0x0003e80000100a00 */
[----:B------:R-:W2:Y:S04]  /*f420*/  LDL.64 R20, [R1+0x12e8] ;  /* 0x0012e80001147983 */ /* 0x000ea80000100a00 */
[----:B------:R3:W-:Y:S04]  /*f430*/  STL.64 [R1+0x12f0], R26 ;  /* 0x0012f01a01007387 */ /* 0x0007e80000100a00 */
[----:B------:R4:W-:Y:S04]  /*f440*/  STL.64 [R1+0x12f8], R24 ;  /* 0x0012f81801007387 */ /* 0x0009e80000100a00 */
[----:B------:R1:W-:Y:S04]  /*f450*/  STL [R1+0xc08], RZ ;  /* 0x000c08ff01007387 */ /* 0x0003e80000100800 */
        /* <DEDUP_REMOVED lines=765> */
[----:B------:R1:W-:Y:S04]  /*12430*/  STL [R1], RZ ;  /* 0x000000ff01007387 */ /* 0x0003e80000100800 */
        /* <DEDUP_REMOVED lines=72> */
[----:B------:R1:W-:Y:S01]  /*128c0*/  STL [R1+0x124], RZ ;  /* 0x000124ff01007387 */ /* 0x0003e20000100800 */
[----:B------:R-:W-:-:S03]  /*128d0*/  IMAD.WIDE R18, R2, 0x4, R240 ;  /* 0x0000000402127825 */ /* 0x000fc600078e02f0 */
[----:B------:R1:W-:Y:S04]  /*128e0*/  STL [R1+0x128], RZ ;  /* 0x000128ff01007387 */ /* 0x0003e80000100800 */
[----:B------:R1:W-:Y:S04]  /*128f0*/  STL [R1+0x12c], RZ ;  /* 0x00012cff01007387 */ /* 0x0003e80000100800 */
[----:B------:R1:W-:Y:S04]  /*12900*/  STL [R1+0x130], RZ ;  /* 0x000130ff01007387 */ /* 0x0003e80000100800 */
[----:B------:R1:W-:Y:S01]  /*12910*/  STL [R1+0x134], RZ ;  /* 0x000134ff01007387 */ /* 0x0003e20000100800 */
[----:B------:R-:W-:-:S03]  /*12920*/  IMAD.WIDE R242, R2, 0x4, R242 ;  /* 0x0000000402f27825 */ /* 0x000fc600078e02f2 */
[----:B------:R1:W-:Y:S04]  /*12930*/  STL [R1+0x138], RZ ;  /* 0x000138ff01007387 */ /* 0x0003e80000100800 */
[----:B------:R1:W-:Y:S01]  /*12940*/  STL [R1+0x13c], RZ ;  /* 0x00013cff01007387 */ /* 0x0003e20000100800 */
[----:B------:R-:W-:-:S03]  /*12950*/  IMAD.WIDE R164, R2, 0x4, R34 ;  /* 0x0000000402a47825 */ /* 0x000fc600078e0222 */
[----:B------:R1:W-:Y:S01]  /*12960*/  STL [R1+0x140], RZ ;  /* 0x000140ff01007387 */ /* 0x0003e20000100800 */
[----:B------:R-:W-:-:S03]  /*12970*/  IMAD.WIDE R168, R2, 0x4, R38 ;  /* 0x0000000402a87825 */ /* 0x000fc600078e0226 */
[----:B------:R1:W-:Y:S01]  /*12980*/  STL [R1+0x144], RZ ;  /* 0x000144ff01007387 */ /* 0x0003e20000100800 */
[----:B------:R-:W-:-:S03]  /*12990*/  IMAD.WIDE R172, R2, 0x4, R42 ;  /* 0x0000000402ac7825 */ /* 0x000fc600078e022a */
[----:B------:R-:W-:Y:S04]  /*129a0*/  LDGSTS.E [R3+0x20a00], desc[UR6][R18.64], P2 ;  /* 0x20a0000012037fae */ /* 0x000fe80009121846 */
        /* <DEDUP_REMOVED lines=44> */
[----:B------:R-:W-:Y:S01]  /*12c70*/  LDGSTS.E [R3+0x24600], desc[UR6][R200.64], P2 ;  /* 0x24600000c8037fae */ /* 0x000fe20009121846 */
[----:B------:R-:W-:-:S03]  /*12c80*/  IMAD.WIDE R68, R2, 0x4, R118 ;  /* 0x0000000402447825 */ /* 0x000fc600078e0276 */
        /* <DEDUP_REMOVED lines=10> */
[----:B------:R-:W-:Y:S04]  /*12d30*/  LDGSTS.E [R3+0x25200], desc[UR6][R212.64], P2 ;  /* 0x25200000d4037fae */ /* 0x000fe80009121846 */
[----:B------:R1:W-:Y:S01]  /*12d40*/  STL [R1+0x190], RZ ;  /* 0x000190ff01007387 */ /* 0x0003e20000100800 */
[----:B------:R-:W-:-:S03]  /*12d50*/  IMAD.WIDE R84, R2, 0x4, R134 ;  /* 0x0000000402547825 */ /* 0x000fc600078e0286 */
[----:B------:R-:W-:Y:S01]  /*12d60*/  LDGSTS.E [R3+0x25600], desc[UR6][R216.64], P2 ;  /* 0x25600000d8037fae */ /* 0x000fe20009121846 */
[----:B------:R-:W-:-:S03]  /*12d70*/  IMAD.MOV.U32 R238, RZ, RZ, R68 ;  /* 0x000000ffffee7224 */ /* 0x000fc600078e0044 */
[----:B------:R1:W-:Y:S01]  /*12d80*/  STL [R1+0x194], RZ ;  /* 0x000194ff01007387 */ /* 0x0003e20000100800 */
[----:B------:R-:W-:-:S03]  /*12d90*/  IMAD.MOV.U32 R239, RZ, RZ, R69 ;  /* 0x000000ffffef7224 */ /* 0x000fc600078e0045 */
[----:B------:R-:W-:Y:S01]  /*12da0*/  LDGSTS.E [R3+0x25a00], desc[UR6][R220.64], P2 ;  /* 0x25a00000dc037fae */ /* 0x000fe20009121846 */
[----:B------:R-:W-:-:S03]  /*12db0*/  IMAD.WIDE R88, R2, 0x4, R138 ;  /* 0x0000000402587825 */ /* 0x000fc600078e028a */
[----:B------:R1:W-:Y:S01]  /*12dc0*/  STL [R1+0x198], RZ ;  /* 0x000198ff01007387 */ /* 0x0003e20000100800 */
[----:B------:R-:W-:-:S03]  /*12dd0*/  IMAD.MOV.U32 R234, RZ, RZ, R72 ;  /* 0x000000ffffea7224 */ /* 0x000fc600078e0048 */
[----:B------:R-:W-:Y:S01]  /*12de0*/  LDGSTS.E [R3+0x25e00], desc[UR6][R224.64], P2 ;  /* 0x25e00000e0037fae */ /* 0x000fe20009121846 */
[----:B------:R-:W-:-:S03]  /*12df0*/  IMAD.MOV.U32 R235, RZ, RZ, R73 ;  /* 0x000000ffffeb7224 */ /* 0x000fc600078e0049 */
        /* <DEDUP_REMOVED lines=9> */
[----:B------:R-:W-:Y:S02]  /*12e90*/  IMAD.MOV.U32 R218, RZ, RZ, R80 ;  /* 0x000000ffffda7224 */ /* 0x000fe400078e0050 */
[----:B------:R-:W-:Y:S01]  /*12ea0*/  IMAD.MOV.U32 R219, RZ, RZ, R81 ;  /* 0x000000ffffdb7224 */ /* 0x000fe200078e0051 */
[----:B------:R-:W-:Y:S01]  /*12eb0*/  LDGSTS.E [R3+0x26a00], desc[UR6][R236.64], P2 ;  /* 0x26a00000ec037fae */ /* 0x000fe20009121846 */
[----:B------:R-:W-:-:S03]  /*12ec0*/  IMAD.WIDE R100, R2, 0x4, R150 ;  /* 0x0000000402647825 */ /* 0x000fc600078e0296 */
[----:B------:R1:W-:Y:S01]  /*12ed0*/  STL [R1+0x1a8], RZ ;  /* 0x0001a8ff01007387 */ /* 0x0003e20000100800 */
[----:B------:R-:W-:Y:S02]  /*12ee0*/  IMAD.MOV.U32 R214, RZ, RZ, R84 ;  /* 0x000000ffffd67224 */ /* 0x000fe400078e0054 */
[----:B------:R-:W-:Y:S01]  /*12ef0*/  IMAD.MOV.U32 R215, RZ, RZ, R85 ;  /* 0x000000ffffd77224 */ /* 0x000fe200078e0055 */
[----:B------:R-:W-:Y:S01]  /*12f00*/  LDGSTS.E [R3+0x26e00], desc[UR6][R240.64], P2 ;  /* 0x26e00000f0037fae */ /* 0x000fe20009121846 */
[----:B------:R-:W-:-:S03]  /*12f10*/  IMAD.MOV.U32 R210, RZ, RZ, R88 ;  /* 0x000000ffffd27224 */ /* 0x000fc600078e0058 */
[----:B------:R1:W-:Y:S01]  /*12f20*/  STL [R1+0x1ac], RZ ;  /* 0x0001acff01007387 */ /* 0x0003e20000100800 */
[----:B------:R-:W-:-:S03]  /*12f30*/  IMAD.MOV.U32 R211, RZ, RZ, R89 ;  /* 0x000000ffffd37224 */ /* 0x000fc600078e0059 */
        /* <DEDUP_REMOVED lines=42> */
[----:B------:R1:W-:Y:S04]  /*131e0*/  STL [R1+0x1e0], RZ ;  /* 0x0001e0ff01007387 */ /* 0x0003e80000100800 */
        /* <DEDUP_REMOVED lines=14> */
[----:B------:R-:W-:Y:S01]  /*132d0*/  LDGSTS.E [R3+0x2c200], desc[UR6][R194.64], P2 ;  /* 0x2c200000c2037fae */ /* 0x000fe20009121846 */
[----:B------:R-:W-:-:S03]  /*132e0*/  ISETP.GE.AND P0, PT, R252, 0x20, PT ;  /* 0x00000020fc00780c */ /* 0x000fc60003f06270 */
[----:B------:R-:W-:Y:S04]  /*132f0*/  LDGSTS.E [R3+0x2c600], desc[UR6][R64.64], P2 ;  /* 0x2c60000040037fae */ /* 0x000fe80009121846 */
[----:B------:R-:W-:Y:S04]  /*13300*/  LDGSTS.E [R3+0x2ca00], desc[UR6][R60.64], P2 ;  /* 0x2ca000003c037fae */ /* 0x000fe80009121846 */
        /* <DEDUP_REMOVED lines=9> */
[----:B------:R1:W-:Y:S04]  /*133a0*/  LDGSTS.E [R3+0x2ea00], desc[UR6][R28.64], P2 ;  /* 0x2ea000001c037fae */ /* 0x0003e80009121846 */
[----:B--2---:R-:W-:Y:S04]  /*133b0*/  LDGSTS.E [R3+0x2ee00], desc[UR6][R20.64], P2 ;  /* 0x2ee0000014037fae */ /* 0x004fe80009121846 */
[----:B------:R-:W-:Y:S04]  /*133c0*/  LDGSTS.E [R3+0x2f200], desc[UR6][R12.64], P2 ;  /* 0x2f2000000c037fae */ /* 0x000fe80009121846 */
[----:B------:R-:W-:Y:S04]  /*133d0*/  LDGSTS.E [R3+0x2f600], desc[UR6][R16.64], P2 ;  /* 0x2f60000010037fae */ /* 0x000fe80009121846 */
[----:B------:R3:W-:Y:S04]  /*133e0*/  LDGSTS.E [R3+0x2fa00], desc[UR6][R26.64], P2 ;  /* 0x2fa000001a037fae */ /* 0x0007e80009121846 */
[----:B------:R4:W-:Y:S01]  /*133f0*/  LDGSTS.E [R3+0x2fe00], desc[UR6][R24.64], P2 ;  /* 0x2fe0000018037fae */ /* 0x0009e20009121846 */
[----:B-1----:R-:W-:-:S03]  /*13400*/  CS2R R28, SRZ ;  /* 0x00000000001c7805 */ /* 0x002fc6000001ff00 */
[----:B------:R-:W0:Y:S01]  /*13410*/  LDGDEPBAR ;  /* 0x00000000000079af */ /* 0x000e220000000000 */
[----:B------:R-:W-:Y:S02]  /*13420*/  CS2R R30, SRZ ;  /* 0x00000000001e7805 */ /* 0x000fe4000001ff00 */
[----:B------:R-:W-:Y:S02]  /*13430*/  CS2R R32, SRZ ;  /* 0x0000000000207805 */ /* 0x000fe4000001ff00 */
[----:B------:R-:W-:Y:S02]  /*13440*/  CS2R R34, SRZ ;  /* 0x0000000000227805 */ /* 0x000fe4000001ff00 */
[----:B---3--:R-:W-:Y:S02]  /*13450*/  CS2R R26, SRZ ;  /* 0x00000000001a7805 */ /* 0x008fe4000001ff00 */
[----:B------:R-:W-:Y:S02]  /*13460*/  CS2R R36, SRZ ;  /* 0x0000000000247805 */ /* 0x000fe4000001ff00 */
[----:B------:R-:W-:-:S02]  /*13470*/  CS2R R38, SRZ ;  /* 0x0000000000267805 */ /* 0x000fc4000001ff00 */
[----:B------:R-:W-:Y:S02]  /*13480*/  CS2R R40, SRZ ;  /* 0x0000000000287805 */ /* 0x000fe4000001ff00 */
[----:B----4-:R-:W-:Y:S02]  /*13490*/  CS2R R24, SRZ ;  /* 0x0000000000187805 */ /* 0x010fe4000001ff00 */
[----:B------:R-:W-:Y:S02]  /*134a0*/  CS2R R42, SRZ ;  /* 0x00000000002a7805 */ /* 0x000fe4000001ff00 */
[----:B------:R-:W-:Y:S02]  /*134b0*/  CS2R R44, SRZ ;  /* 0x00000000002c7805 */ /* 0x000fe4000001ff00 */
[----:B------:R-:W-:Y:S02]  /*134c0*/  CS2R R46, SRZ ;  /* 0x00000000002e7805 */ /* 0x000fe4000001ff00 */
[----:B------:R-:W-:-:S02]  /*134d0*/  CS2R R48, SRZ ;  /* 0x0000000000307805 */ /* 0x000fc4000001ff00 */
[----:B------:R-:W-:Y:S02]  /*134e0*/  CS2R R50, SRZ ;  /* 0x0000000000327805 */ /* 0x000fe4000001ff00 */
[----:B------:R-:W-:Y:S02]  /*134f0*/  CS2R R52, SRZ ;  /* 0x0000000000347805 */ /* 0x000fe4000001ff00 */
        /* <DEDUP_REMOVED lines=48> */
[----:B------:R-:W-:Y:S01]  /*13800*/  CS2R R150, SRZ ;  /* 0x0000000000967805 */ /* 0x000fe2000001ff00 */
[----:B------:R-:W-:Y:S06]  /*13810*/  @!P0 BRA `(.L_x_0) ;  /* 0x0000013400708947 */ /* 0x000fec0003800000 */
[----:B------:R-:W2:Y:S01]  /*13820*/  LDL.LU.64 R230, [R1+0xe10] ;  /* 0x000e100001e67983 */ /* 0x000ea20000300a00 */
[----:B------:R-:W-:Y:S02]  /*13830*/  IMAD.MOV.U32 R150, RZ, RZ, R222 ;  /* 0x000000ffff967224 */ /* 0x000fe400078e00de */
[----:B------:R-:W-:Y:S02]  /*13840*/  IMAD.MOV.U32 R151, RZ, RZ, R223 ;  /* 0x000000ffff977224 */ /* 0x000fe400078e00df */
[----:B------:R-:W3:Y:S04]  /*13850*/  LDL.LU.64 R222, [R1+0xe08] ;  /* 0x000e080001de7983 */ /* 0x000ee80000300a00 */
[----:B------:R-:W4:Y:S04]  /*13860*/  LDL.LU.64 R140, [R1+0xe18] ;  /* 0x000e1800018c7983 */ /* 0x000f280000300a00 */
[----:B------:R-:W4:Y:S04]  /*13870*/  LDL.LU.64 R144, [R1+0xe00] ;  /* 0x000e000001907983 */ /* 0x000f280000300a00 */
[----:B------:R-:W4:Y:S04]  /*13880*/  LDL.LU.64 R134, [R1+0xe30] ;  /* 0x000e300001867983 */ /* 0x000f280000300a00 */
[----:B------:R-:W4:Y:S04]  /*13890*/  LDL.LU.64 R132, [R1+0xe20] ;  /* 0x000e200001847983 */ /* 0x000f280000300a00 */
[----:B------:R-:W4:Y:S04]  /*138a0*/  LDL.LU.64 R146, [R1+0xe70] ;  /* 0x000e700001927983 */ /* 0x000f280000300a00 */
[----:B------:R-:W4:Y:S01]  /*138b0*/  LDL.LU.64 R136, [R1+0xe78] ;  /* 0x000e780001887983 */ /* 0x000f220000300a00 */
[----:B------:R-:W-:-:S02]  /*138c0*/  IMAD.MOV.U32 R148, RZ, RZ, R150 ;  /* 0x000000ffff947224 */ /* 0x000fc400078e0096 */
[----:B------:R-:W-:Y:S02]  /*138d0*/  IMAD.MOV.U32 R149, RZ, RZ, R151 ;  /* 0x000000ffff957224 */ /* 0x000fe400078e0097 */
[----:B------:R-:W4:Y:S04]  /*138e0*/  LDL.LU.64 R150, [R1+0xe80] ;  /* 0x000e800001967983 */ /* 0x000f280000300a00 */
[----:B------:R-:W4:Y:S04]  /*138f0*/  LDL.LU.64 R138, [R1+0xe28] ;  /* 0x000e2800018a7983 */ /* 0x000f280000300a00 */
[----:B------:R-:W4:Y:S01]  /*13900*/  LDL.LU.64 R142, [R1+0xe90] ;  /* 0x000e9000018e7983 */ /* 0x000f220000300a00 */
[----:B--2---:R-:W-:-:S03]  /*13910*/  IMAD.MOV.U32 R0, RZ, RZ, R231 ;  /* 0x000000ffff007224 */ /* 0x004fc600078e00e7 */
[----:B------:R1:W-:Y:S04]  /*13920*/  STL [R1+0xe3c], R230 ;  /* 0x000e3ce601007387 */ /* 0x0003e80000100800 */
[----:B---3--:R-:W-:Y:S04]  /*13930*/  STL [R1+0xe44], R222 ;  /* 0x000e44de01007387 */ /* 0x008fe80000100800 */
[----:B------:R2:W-:Y:S04]  /*13940*/  STL [R1+0xe38], R0 ;  /* 0x000e380001007387 */ /* 0x0005e80000100800 */
[----:B-1----:R-:W3:Y:S01]  /*13950*/  LDL.LU.64 R230, [R1+0xe98] ;  /* 0x000e980001e67983 */ /* 0x002ee20000300a00 */
[----:B--2---:R-:W-:-:S03]  /*13960*/  IMAD.MOV.U32 R0, RZ, RZ, R223 ;  /* 0x000000ffff007224 */ /* 0x004fc600078e00df */
[----:B------:R-:W2:Y:S04]  /*13970*/  LDL.LU.64 R222, [R1+0xea0] ;  /* 0x000ea00001de7983 */ /* 0x000ea80000300a00 */
[----:B------:R1:W-:Y:S04]  /*13980*/  STL [R1+0xe40], R0 ;  /* 0x000e400001007387 */ /* 0x0003e80000100800 */
[----:B----4-:R4:W-:Y:S01]  /*13990*/  STL [R1+0xe4c], R140 ;  /* 0x000e4c8c01007387 */ /* 0x0109e20000100800 */
[----:B-1----:R-:W-:-:S03]  /*139a0*/  IMAD.MOV.U32 R0, RZ, RZ, R141 ;  /* 0x000000ffff007224 */ /* 0x002fc600078e008d */
[----:B------:R-:W-:Y:S04]  /*139b0*/  STL [R1+0xe54], R144 ;  /* 0x000e549001007387 */ /* 0x000fe80000100800 */
[----:B------:R1:W-:Y:S04]  /*139c0*/  STL [R1+0xe48], R0 ;  /* 0x000e480001007387 */ /* 0x0003e80000100800 */
[----:B----4-:R-:W4:Y:S01]  /*139d0*/  LDL.LU.64 R140, [R1+0xea8] ;  /* 0x000ea800018c7983 */ /* 0x010f220000300a00 */
[----:B-1----:R-:W-:-:S03]  /*139e0*/  IMAD.MOV.U32 R0, RZ, RZ, R145 ;  /* 0x000000ffff007224 */ /* 0x002fc600078e0091 */
[----:B------:R-:W-:Y:S04]  /*139f0*/  STL [R1+0xe5c], R134 ;  /* 0x000e5c8601007387 */ /* 0x000fe80000100800 */
[----:B------:R1:W-:Y:S04]  /*13a00*/  STL [R1+0xe50], R0 ;  /* 0x000e500001007387 */ /* 0x0003e80000100800 */
[----:B------:R-:W4:Y:S01]  /*13a10*/  LDL.LU.64 R144, [R1+0xeb0] ;  /* 0x000eb00001907983 */ /* 0x000f220000300a00 */
        /* <DEDUP_REMOVED lines=13> */
[----:B------:R-:W4:Y:S04]  /*13af0*/  LDL.LU.64 R136, [R1+0xed0] ;  /* 0x000ed00001887983 */ /* 0x000f280000300a00 */
[----:B------:R1:W-:Y:S04]  /*13b00*/  STL [R1+0xe70], R0 ;  /* 0x000e700001007387 */ /* 0x0003e80000100800 */
[----:B------:R1:W-:Y:S02]  /*13b10*/  STL [R1+0xe7c], R150 ;  /* 0x000e7c9601007387 */ /* 0x0003e40000100800 */
[----:B-1----:R-:W-:-:S02]  /*13b20*/  IMAD.MOV.U32 R0, RZ, RZ, R151 ;  /* 0x000000ffff007224 */ /* 0x002fc400078e0097 */
        /* <DEDUP_REMOVED lines=9> */
[----:B------:R3:W-:Y:S02]  /*13bc0*/  STL [R1+0xe88], R0 ;  /* 0x000e880001007387 */ /* 0x0007e40000100800 */
[----:B---3--:R-:W-:Y:S02]  /*13bd0*/  IMAD.MOV.U32 R0, RZ, RZ, R231 ;  /* 0x000000ffff007224 */ /* 0x008fe400078e00e7 */
[----:B------:R1:W-:Y:S04]  /*13be0*/  STL [R1+0xe94], R230 ;  /* 0x000e94e601007387 */ /* 0x0003e80000100800 */
[----:B--2---:R-:W-:Y:S04]  /*13bf0*/  STL [R1+0xe9c], R222 ;  /* 0x000e9cde01007387 */ /* 0x004fe80000100800 */
[----:B------:R2:W-:Y:S04]  /*13c00*/  STL [R1+0xe90], R0 ;  /* 0x000e900001007387 */ /* 0x0005e80000100800 */
[----:B------:R-:W3:Y:S04]  /*13c10*/  LDL.LU.64 R132, [R1+0xef0] ;  /* 0x000ef00001847983 */ /* 0x000ee80000300a00 */
[----:B-1----:R-:W3:Y:S01]  /*13c20*/  LDL.LU.64 R230, [R1+0xef8] ;  /* 0x000ef80001e67983 */ /* 0x002ee20000300a00 */
[----:B--2---:R-:W-:-:S05]  /*13c30*/  IMAD.MOV.U32 R0, RZ, RZ, R223 ;  /* 0x000000ffff007224 */ /* 0x004fca00078e00df */
[----:B------:R1:W-:Y:S04]  /*13c40*/  STL [R1+0xe98], R0 ;  /* 0x000e980001007387 */ /* 0x0003e80000100800 */
[----:B----4-:R2:W-:Y:S04]  /*13c50*/  STL [R1+0xea4], R140 ;  /* 0x000ea48c01007387 */ /* 0x0105e80000100800 */
[----:B------:R-:W4:Y:S01]  /*13c60*/  LDL.LU.64 R222, [R1+0xf00] ;  /* 0x000f000001de7983 */ /* 0x000f220000300a00 */
[----:B-1----:R-:W-:-:S03]  /*13c70*/  IMAD.MOV.U32 R0, RZ, RZ, R141 ;  /* 0x000000ffff007224 */ /* 0x002fc600078e008d */
[----:B------:R-:W-:Y:S04]  /*13c80*/  STL [R1+0xeac], R144 ;  /* 0x000eac9001007387 */ /* 0x000fe80000100800 */
[----:B------:R1:W-:Y:S04]  /*13c90*/  STL [R1+0xea0], R0 ;  /* 0x000ea00001007387 */ /* 0x0003e80000100800 */
[----:B--2---:R-:W2:Y:S01]  /*13ca0*/  LDL.LU.64 R140, [R1+0xf08] ;  /* 0x000f0800018c7983 */ /* 0x004ea20000300a00 */
[----:B-1----:R-:W-:-:S03]  /*13cb0*/  IMAD.MOV.U32 R0, RZ, RZ, R145 ;  /* 0x000000ffff007224 */ /* 0x002fc600078e0091 */
[----:B------:R-:W-:Y:S04]  /*13cc0*/  STL [R1+0xeb4], R134 ;  /* 0x000eb48601007387 */ /* 0x000fe80000100800 */
[----:B------:R1:W-:Y:S04]  /*13cd0*/  STL [R1+0xea8], R0 ;  /* 0x000ea80001007387 */ /* 0x0003e80000100800 */
[----:B------:R-:W2:Y:S01]  /*13ce0*/  LDL.LU.64 R144, [R1+0xf10] ;  /* 0x000f100001907983 */ /* 0x000ea20000300a00 */
[----:B-1----:R-:W-:-:S03]  /*13cf0*/  IMAD.MOV.U32 R0, RZ, RZ, R135 ;  /* 0x000000ffff007224 */ /* 0x002fc600078e0087 */
[----:B------:R-:W-:Y:S04]  /*13d00*/  STL [R1+0xebc], R130 ;  /* 0x000ebc8201007387 */ /* 0x000fe80000100800 */
[----:B------:R1:W-:Y:S04]  /*13d10*/  STL [R1+0xeb0], R0 ;  /* 0x000eb00001007387 */ /* 0x0003e80000100800 */
[----:B------:R-:W2:Y:S01]  /*13d20*/  LDL.LU.64 R134, [R1+0xf18] ;  /* 0x000f180001867983 */ /* 0x000ea20000300a00 */
[----:B-1----:R-:W-:-:S03]  /*13d30*/  IMAD.MOV.U32 R0, RZ, RZ, R131 ;  /* 0x000000ffff007224 */ /* 0x002fc600078e0083 */
[----:B------:R-:W-:Y:S04]  /*13d40*/  STL [R1+0xec4], R146 ;  /* 0x000ec49201007387 */ /* 0x000fe80000100800 */
[----:B------:R1:W-:Y:S02]  /*13d50*/  STL [R1+0xeb8], R0 ;  /* 0x000eb80001007387 */ /* 0x0003e40000100800 */
[----:B-1----:R-:W-:Y:S02]  /*13d60*/  IMAD.MOV.U32 R0, RZ, RZ, R147 ;  /* 0x000000ffff007224 */ /* 0x002fe400078e0093 */
[----:B------:R-:W2:Y:S04]  /*13d70*/  LDL.LU.64 R146, [R1+0xf20] ;  /* 0x000f200001927983 */ /* 0x000ea80000300a00 */
[----:B------:R1:W-:Y:S04]  /*13d80*/  STL [R1+0xec0], R0 ;  /* 0x000ec00001007387 */ /* 0x0003e80000100800 */
[----:B------:R1:W-:Y:S02]  /*13d90*/  STL [R1+0xecc], R136 ;  /* 0x000ecc8801007387 */ /* 0x0003e40000100800 */
[----:B-1----:R-:W-:-:S02]  /*13da0*/  IMAD.MOV.U32 R0, RZ, RZ, R137 ;  /* 0x000000ffff007224 */ /* 0x002fc400078e0089 */
        /* <DEDUP_REMOVED lines=8> */
[----:B------:R-:W-:Y:S04]  /*13e30*/  STL [R1+0xee4], R142 ;  /* 0x000ee48e01007387 */ /* 0x000fe80000100800 */
[----:B------:R1:W-:Y:S04]  /*13e40*/  STL [R1+0xed8], R0 ;  /* 0x000ed80001007387 */ /* 0x0003e80000100800 */
[----:B------:R-:W2:Y:S01]  /*13e50*/  LDL.LU.64 R138, [R1+0xf38] ;  /* 0x000f3800018a7983 */ /* 0x000ea20000300a00 */
[----:B-1----:R-:W-:-:S03]  /*13e60*/  IMAD.MOV.U32 R0, RZ, RZ, R143 ;  /* 0x000000ffff007224 */ /* 0x002fc600078e008f */
[----:B------:R-:W2:Y:S04]  /*13e70*/  LDL.LU.64 R142, [R1+0xf40] ;  /* 0x000f4000018e7983 */ /* 0x000ea80000300a00 */
[----:B------:R3:W-:Y:S02]  /*13e80*/  STL [R1+0xee0], R0 ;  /* 0x000ee00001007387 */ /* 0x0007e40000100800 */
[----:B---3--:R-:W-:Y:S02]  /*13e90*/  IMAD.MOV.U32 R0, RZ, RZ, R133 ;  /* 0x000000ffff007224 */ /* 0x008fe400078e0085 */
[----:B------:R-:W-:Y:S04]  /*13ea0*/  STL [R1+0xeec], R132 ;  /* 0x000eec8401007387 */ /* 0x000fe80000100800 */
[----:B------:R-:W-:Y:S04]  /*13eb0*/  STL [R1+0xef4], R230 ;  /* 0x000ef4e601007387 */ /* 0x000fe80000100800 */
[----:B------:R1:W-:Y:S02]  /*13ec0*/  STL [R1+0xee8], R0 ;  /* 0x000ee80001007387 */ /* 0x0003e40000100800 */
[----:B-1----:R-:W-:-:S02]  /*13ed0*/  IMAD.MOV.U32 R0, RZ, RZ, R231 ;  /* 0x000000ffff007224 */ /* 0x002fc400078e00e7 */
[----:B----4-:R-:W-:Y:S04]  /*13ee0*/  STL [R1+0xefc], R222 ;  /* 0x000efcde01007387 */ /* 0x010fe80000100800 */
[----:B------:R1:W-:Y:S04]  /*13ef0*/  STL [R1+0xef0], R0 ;  /* 0x000ef00001007387 */ /* 0x0003e80000100800 */
[----:B------:R-:W3:Y:S01]  /*13f00*/  LDL.LU.64 R230, [R1+0xf50] ;  /* 0x000f500001e67983 */ /* 0x000ee20000300a00 */
[----:B-1----:R-:W-:-:S03]  /*13f10*/  IMAD.MOV.U32 R0, RZ, RZ, R223 ;  /* 0x000000ffff007224 */ /* 0x002fc600078e00df */
[----:B--2---:R-:W-:Y:S04]  /*13f20*/  STL [R1+0xf04], R140 ;  /* 0x000f048c01007387 */ /* 0x004fe80000100800 */
[----:B------:R1:W-:Y:S04]  /*13f30*/  STL [R1+0xef8], R0 ;  /* 0x000ef80001007387 */ /* 0x0003e80000100800 */
[----:B------:R-:W2:Y:S01]  /*13f40*/  LDL.LU.64 R222, [R1+0xf58] ;  /* 0x000f580001de7983 */ /* 0x000ea20000300a00 */
[----:B-1----:R-:W-:-:S03]  /*13f50*/  IMAD.MOV.U32 R0, RZ, RZ, R141 ;  /* 0x000000ffff007224 */ /* 0x002fc600078e008d */
[----:B------:R-:W-:Y:S04]  /*13f60*/  STL [R1+0xf0c], R144 ;  /* 0x000f0c9001007387 */ /* 0x000fe80000100800 */
[----:B------:R1:W-:Y:S04]  /*13f70*/  STL [R1+0xf00], R0 ;  /* 0x000f000001007387 */ /* 0x0003e80000100800 */
[----:B------:R-:W4:Y:S01]  /*13f80*/  LDL.LU.64 R140, [R1+0xf60] ;  /* 0x000f6000018c7983 */ /* 0x000f220000300a00 */
[----:B-1----:R-:W-:-:S03]  /*13f90*/  IMAD.MOV.U32 R0, RZ, RZ, R145 ;  /* 0x000000ffff007224 */ /* 0x002fc600078e0091 */
[----:B------:R-:W-:Y:S04]  /*13fa0*/  STL [R1+0xf14], R134 ;  /* 0x000f148601007387 */ /* 0x000fe80000100800 */
[----:B------:R1:W-:Y:S04]  /*13fb0*/  STL [R1+0xf08], R0 ;  /* 0x000f080001007387 */ /* 0x0003e80000100800 */
[----:B------:R-:W4:Y:S04]  /*13fc0*/  LDL.LU.64 R144, [R1+0xf68] ;  /* 0x000f680001907983 */ /* 0x000f280000300a00 */
[----:B------:R-:W4:Y:S01]  /*13fd0*/  LDL.LU.64 R132, [R1+0xf70] ;  /* 0x000f700001847983 */ /* 0x000f220000300a00 */
[----:B-1----:R-:W-:-:S05]  /*13fe0*/  IMAD.MOV.U32 R0, RZ, RZ, R135 ;  /* 0x000000ffff007224 */ /* 0x002fca00078e0087 */
[----:B------:R1:W-:Y:S04]  /*13ff0*/  STL [R1+0xf10], R0 ;  /* 0x000f100001007387 */ /* 0x0003e80000100800 */
[----:B------:R-:W-:Y:S04]  /*14000*/  STL [R1+0xf1c], R146 ;  /* 0x000f1c9201007387 */ /* 0x000fe80000100800 */
[----:B------:R-:W4:Y:S01]  /*14010*/  LDL.LU.64 R134, [R1+0xf78] ;  /* 0x000f780001867983 */ /* 0x000f220000300a00 */
[----:B-1----:R-:W-:-:S05]  /*14020*/  IMAD.MOV.U32 R0, RZ, RZ, R147 ;  /* 0x000000ffff007224 */ /* 0x002fca00078e0093 */
[----:B------:R1:W-:Y:S04]  /*14030*/  STL [R1+0xf18], R0 ;  /* 0x000f180001007387 */ /* 0x0003e80000100800 */
[----:B------:R1:W-:Y:S02]  /*14040*/  STL [R1+0xf24], R136 ;  /* 0x000f248801007387 */ /* 0x0003e40000100800 */
[----:B-1----:R-:W-:Y:S02]  /*14050*/  IMAD.MOV.U32 R0, RZ, RZ, R137 ;  /* 0x000000ffff007224 */ /* 0x002fe400078e0089 */
[----:B------:R-:W4:Y:S04]  /*14060*/  LDL.LU.64 R146, [R1+0xf80] ;  /* 0x000f800001927983 */ /* 0x000f280000300a00 */
        /* <DEDUP_REMOVED lines=14> */
[----:B------:R-:W4:Y:S04]  /*14150*/  LDL.LU.64 R142, [R1+0xfa0] ;  /* 0x000fa000018e7983 */ /* 0x000f280000300a00 */
[----:B------:R-:W-:Y:S04]  /*14160*/  STL [R1+0xf40], R247 ;  /* 0x000f40f701007387 */ /* 0x000fe80000100800 */
[----:B---3--:R3:W-:Y:S01]  /*14170*/  STL [R1+0xf4c], R230 ;  /* 0x000f4ce601007387 */ /* 0x0087e20000100800 */
[----:B-1----:R-:W-:-:S03]  /*14180*/  IMAD.MOV.U32 R0, RZ, RZ, R231 ;  /* 0x000000ffff007224 */ /* 0x002fc600078e00e7 */
[----:B---3--:R-:W3:Y:S04]  /*14190*/  LDL.LU.64 R230, [R1+0xfa8] ;  /* 0x000fa80001e67983 */ /* 0x008ee80000300a00 */
[----:B------:R1:W-:Y:S04]  /*141a0*/  STL [R1+0xf48], R0 ;  /* 0x000f480001007387 */ /* 0x0003e80000100800 */
[----:B--2---:R2:W-:Y:S01]  /*141b0*/  STL [R1+0xf54], R222 ;  /* 0x000f54de01007387 */ /* 0x0045e20000100800 */
[----:B-1----:R-:W-:-:S03]  /*141c0*/  IMAD.MOV.U32 R0, RZ, RZ, R223 ;  /* 0x000000ffff007224 */ /* 0x002fc600078e00df */
[----:B--2---:R-:W2:Y:S04]  /*141d0*/  LDL.LU.64 R222, [R1+0xfb0] ;  /* 0x000fb00001de7983 */ /* 0x004ea80000300a00 */
[----:B------:R1:W-:Y:S04]  /*141e0*/  STL [R1+0xf50], R0 ;  /* 0x000f500001007387 */ /* 0x0003e80000100800 */
[----:B----4-:R4:W-:Y:S01]  /*141f0*/  STL [R1+0xf5c], R140 ;  /* 0x000f5c8c01007387 */ /* 0x0109e20000100800 */
[----:B-1----:R-:W-:-:S03]  /*14200*/  IMAD.MOV.U32 R0, RZ, RZ, R141 ;  /* 0x000000ffff007224 */ /* 0x002fc600078e008d */
[----:B----4-:R-:W4:Y:S04]  /*14210*/  LDL.LU.64 R140, [R1+0xfb8] ;  /* 0x000fb800018c7983 */ /* 0x010f280000300a00 */
[----:B------:R1:W-:Y:S04]  /*14220*/  STL [R1+0xf58], R0 ;  /* 0x000f580001007387 */ /* 0x0003e80000100800 */
[----:B------:R1:W-:Y:S02]  /*14230*/  STL [R1+0xf64], R144 ;  /* 0x000f649001007387 */ /* 0x0003e40000100800 */
[----:B-1----:R-:W-:-:S02]  /*14240*/  IMAD.MOV.U32 R0, RZ, RZ, R145 ;  /* 0x000000ffff007224 */ /* 0x002fc400078e0091 */
[----:B------:R-:W-:Y:S04]  /*14250*/  STL [R1+0xf6c], R132 ;  /* 0x000f6c8401007387 */ /* 0x000fe80000100800 */
[----:B------:R1:W-:Y:S04]  /*14260*/  STL [R1+0xf60], R0 ;  /* 0x000f600001007387 */ /* 0x0003e80000100800 */
[----:B------:R-:W4:Y:S01]  /*14270*/  LDL.LU.64 R144, [R1+0xfc0] ;  /* 0x000fc00001907983 */ /* 0x000f220000300a00 */
[----:B-1----:R-:W-:-:S05]  /*14280*/  IMAD.MOV.U32 R0, RZ, RZ, R133 ;  /* 0x000000ffff007224 */ /* 0x002fca00078e0085 */
[----:B------:R1:W-:Y:S04]  /*14290*/  STL [R1+0xf68], R0 ;  /* 0x000f680001007387 */ /* 0x0003e80000100800 */
[----:B------:R-:W-:Y:S01]  /*142a0*/  STL [R1+0xf74], R134 ;  /* 0x000f748601007387 */ /* 0x000fe20000100800 */
[----:B-1----:R-:W-:-:S03]  /*142b0*/  IMAD.MOV.U32 R0, RZ, RZ, R135 ;  /* 0x000000ffff007224 */ /* 0x002fc600078e0087 */
[----:B------:R-:W-:Y:S04]  /*142c0*/  STL [R1+0xf7c], R146 ;  /* 0x000f7c9201007387 */ /* 0x000fe80000100800 */
[----:B------:R1:W-:Y:S02]  /*142d0*/  STL [R1+0xf70], R0 ;  /* 0x000f700001007387 */ /* 0x0003e40000100800 */
[----:B-1----:R-:W-:Y:S02]  /*142e0*/  IMAD.MOV.U32 R0, RZ, RZ, R147 ;  /* 0x000000ffff007224 */ /* 0x002fe400078e0093 */
[----:B------:R-:W4:Y:S04]  /*142f0*/  LDL.LU.64 R146, [R1+0xfd0] ;  /* 0x000fd00001927983 */ /* 0x000f280000300a00 */
[----:B------:R1:W-:Y:S04]  /*14300*/  STL [R1+0xf78], R0 ;  /* 0x000f780001007387 */ /* 0x0003e80000100800 */
[----:B------:R-:W-:Y:S01]  /*14310*/  STL [R1+0xf84], R136 ;  /* 0x000f848801007387 */ /* 0x000fe20000100800 */
        /* <DEDUP_REMOVED lines=17> */
[----:B------:R-:W-:Y:S04]  /*14430*/  STL [R1+0xfa4], R230 ;  /* 0x000fa4e601007387 */ /* 0x000fe80000100800 */
[----:B------:R-:W3:Y:S04]  /*14440*/  LDL.LU.64 R134, [R1+0x1000] ;  /* 0x0010000001867983 */ /* 0x000ee80000300a00 */
[----:B------:R1:W-:Y:S04]  /*14450*/  STL [R1+0xfa0], R0 ;  /* 0x000fa00001007387 */ /* 0x0003e80000100800 */
[----:B--2---:R2:W-:Y:S01]  /*14460*/  STL [R1+0xfac], R222 ;  /* 0x000facde01007387 */ /* 0x0045e20000100800 */
[----:B-1----:R-:W-:-:S03]  /*14470*/  IMAD.MOV.U32 R0, RZ, RZ, R223 ;  /* 0x000000ffff007224 */ /* 0x002fc600078e00df */
[----:B------:R-:W3:Y:S04]  /*14480*/  LDL.LU.64 R230, [R1+0x1008] ;  /* 0x0010080001e67983 */ /* 0x000ee80000300a00 */
[----:B----4-:R-:W-:Y:S04]  /*14490*/  STL [R1+0xfb4], R140 ;  /* 0x000fb48c01007387 */ /* 0x010fe80000100800 */
[----:B------:R1:W-:Y:S04]  /*144a0*/  STL [R1+0xfa8], R0 ;  /* 0x000fa80001007387 */ /* 0x0003e80000100800 */
[----:B--2---:R-:W2:Y:S04]  /*144b0*/  LDL.LU.64 R222, [R1+0x1010] ;  /* 0x0010100001de7983 */ /* 0x004ea80000300a00 */
[----:B------:R-:W4:Y:S01]  /*144c0*/  LDL.LU.64 R136, [R1+0x1018] ;  /* 0x0010180001887983 */ /* 0x000f220000300a00 */
[----:B-1----:R-:W-:-:S05]  /*144d0*/  IMAD.MOV.U32 R0, RZ, RZ, R141 ;  /* 0x000000ffff007224 */ /* 0x002fca00078e008d */
[----:B------:R1:W-:Y:S04]  /*144e0*/  STL [R1+0xfb0], R0 ;  /* 0x000fb00001007387 */ /* 0x0003e80000100800 */
[----:B------:R1:W-:Y:S02]  /*144f0*/  STL [R1+0xfbc], R144 ;  /* 0x000fbc9001007387 */ /* 0x0003e40000100800 */
[----:B-1----:R-:W-:Y:S02]  /*14500*/  IMAD.MOV.U32 R0, RZ, RZ, R145 ;  /* 0x000000ffff007224 */ /* 0x002fe400078e0091 */
[----:B------:R-:W4:Y:S04]  /*14510*/  LDL.LU.64 R144, [R1+0x1020] ;  /* 0x0010200001907983 */ /* 0x000f280000300a00 */
[----:B------:R1:W-:Y:S04]  /*14520*/  STL [R1+0xfb8], R0 ;  /* 0x000fb80001007387 */ /* 0x0003e80000100800 */
[----:B------:R-:W-:Y:S04]  /*14530*/  STL [R1+0xfc4], R248 ;  /* 0x000fc4f801007387 */ /* 0x000fe80000100800 */
[----:B------:R-:W4:Y:S04]  /*14540*/  LDL.LU.64 R138, [R1+0x1028] ;  /* 0x00102800018a7983 */ /* 0x000f280000300a00 */
[----:B------:R-:W-:Y:S01]  /*14550*/  STL [R1+0xfc0], R249 ;  /* 0x000fc0f901007387 */ /* 0x000fe20000100800 */
[----:B-1----:R-:W-:-:S03]  /*14560*/  IMAD.MOV.U32 R0, RZ, RZ, R147 ;  /* 0x000000ffff007224 */ /* 0x002fc600078e0093 */
[----:B------:R1:W-:Y:S04]  /*14570*/  STL [R1+0xfcc], R146 ;  /* 0x000fcc9201007387 */ /* 0x0003e80000100800 */
[----:B------:R-:W4:Y:S04]  /*14580*/  LDL.LU.64 R140, [R1+0x1030] ;  /* 0x00103000018c7983 */ /* 0x000f280000300a00 */
[----:B-1----:R-:W4:Y:S04]  /*14590*/  LDL.LU.64 R146, [R1+0x1038] ;  /* 0x0010380001927983 */ /* 0x002f280000300a00 */
[----:B------:R1:W-:Y:S04]  /*145a0*/  STL [R1+0xfc8], R0 ;  /* 0x000fc80001007387 */ /* 0x0003e80000100800 */
[----:B------:R-:W-:Y:S01]  /*145b0*/  STL [R1+0xfd4], R128 ;  /* 0x000fd48001007387 */ /* 0x000fe20000100800 */
[----:B-1----:R-:W-:-:S03]  /*145c0*/  IMAD.MOV.U32 R0, RZ, RZ, R129 ;  /* 0x000000ffff007224 */ /* 0x002fc600078e0081 */
[----:B------:R-:W-:Y:S04]  /*145d0*/  STL [R1+0xfdc], R130 ;  /* 0x000fdc8201007387 */ /* 0x000fe80000100800 */
[----:B------:R1:W-:Y:S02]  /*145e0*/  STL [R1+0xfd0], R0 ;  /* 0x000fd00001007387 */ /* 0x0003e40000100800 */
[----:B-1----:R-:W-:Y:S02]  /*145f0*/  IMAD.MOV.U32 R0, RZ, RZ, R131 ;  /* 0x000000ffff007224 */ /* 0x002fe400078e0083 */
[----:B------:R-:W-:Y:S04]  /*14600*/  STL [R1+0xfe4], R150 ;  /* 0x000fe49601007387 */ /* 0x000fe80000100800 */
[----:B------:R1:W-:Y:S02]  /*14610*/  STL [R1+0xfd8], R0 ;  /* 0x000fd80001007387 */ /* 0x0003e40000100800 */
[----:B-1----:R-:W-:-:S02]  /*14620*/  IMAD.MOV.U32 R0, RZ, RZ, R151 ;  /* 0x000000ffff007224 */ /* 0x002fc400078e0097 */
[----:B------:R-:W4:Y:S04]  /*14630*/  LDL.LU.64 R150, [R1+0x1050] ;  /* 0x0010500001967983 */ /* 0x000f280000300a00 */
[----:B------:R1:W-:Y:S04]  /*14640*/  STL [R1+0xfe0], R0 ;  /* 0x000fe00001007387 */ /* 0x0003e80000100800 */
[----:B------:R-:W-:Y:S01]  /*14650*/  STL [R1+0xfec], R132 ;  /* 0x000fec8401007387 */ /* 0x000fe20000100800 */
[----:B-1----:R-:W-:-:S03]  /*14660*/  IMAD.MOV.U32 R0, RZ, RZ, R133 ;  /* 0x000000ffff007224 */ /* 0x002fc600078e0085 */
[----:B------:R-:W-:Y:S04]  /*14670*/  STL [R1+0xff4], R142 ;  /* 0x000ff48e01007387 */ /* 0x000fe80000100800 */
[----:B------:R1:W-:Y:S02]  /*14680*/  STL [R1+0xfe8], R0 ;  /* 0x000fe80001007387 */ /* 0x0003e40000100800 */
[----:B-1----:R-:W-:Y:S02]  /*14690*/  IMAD.MOV.U32 R0, RZ, RZ, R143 ;  /* 0x000000ffff007224 */ /* 0x002fe400078e008f */
[----:B------:R-:W4:Y:S04]  /*146a0*/  LDL.LU.64 R142, [R1+0x1060] ;  /* 0x00106000018e7983 */ /* 0x000f280000300a00 */
[----:B------:R3:W-:Y:S02]  /*146b0*/  STL [R1+0xff0], R0 ;  /* 0x000ff00001007387 */ /* 0x0007e40000100800 */
[----:B---3--:R-:W-:-:S02]  /*146c0*/  IMAD.MOV.U32 R0, RZ, RZ, R135 ;  /* 0x000000ffff007224 */ /* 0x008fc400078e0087 */
[----:B------:R-:W-:Y:S04]  /*146d0*/  STL [R1+0xffc], R134 ;  /* 0x000ffc8601007387 */ /* 0x000fe80000100800 */
[----:B------:R-:W-:Y:S04]  /*146e0*/  STL [R1+0x1004], R230 ;  /* 0x001004e601007387 */ /* 0x000fe80000100800 */
[----:B------:R1:W-:Y:S02]  /*146f0*/  STL [R1+0xff8], R0 ;  /* 0x000ff80001007387 */ /* 0x0003e40000100800 */
[----:B-1----:R-:W-:-:S02]  /*14700*/  IMAD.MOV.U32 R0, RZ, RZ, R231 ;  /* 0x000000ffff007224 */ /* 0x002fc400078e00e7 */
[----:B------:R-:W3:Y:S04]  /*14710*/  LDL.LU.64 R230, [R1+0x1070] ;  /* 0x0010700001e67983 */ /* 0x000ee80000300a00 */
[----:B------:R1:W-:Y:S04]  /*14720*/  STL [R1+0x1000], R0 ;  /* 0x0010000001007387 */ /* 0x0003e80000100800 */
[----:B--2---:R2:W-:Y:S01]  /*14730*/  STL [R1+0x100c], R222 ;  /* 0x00100cde01007387 */ /* 0x0045e20000100800 */
[----:B-1----:R-:W-:-:S03]  /*14740*/  IMAD.MOV.U32 R0, RZ, RZ, R223 ;  /* 0x000000ffff007224 */ /* 0x002fc600078e00df */
[----:B----4-:R-:W-:Y:S04]  /*14750*/  STL [R1+0x1014], R136 ;  /* 0x0010148801007387 */ /* 0x010fe80000100800 */
[----:B------:R1:W-:Y:S04]  /*14760*/  STL [R1+0x1008], R0 ;  /* 0x0010080001007387 */ /* 0x0003e80000100800 */
[----:B--2---:R-:W2:Y:S01]  /*14770*/  LDL.LU.64 R222, [R1+0x1080] ;  /* 0x0010800001de7983 */ /* 0x004ea20000300a00 */
[----:B-1----:R-:W-:-:S05]  /*14780*/  IMAD.MOV.U32 R0, RZ, RZ, R137 ;  /* 0x000000ffff007224 */ /* 0x002fca00078e0089 */
[----:B------:R1:W-:Y:S04]  /*14790*/  STL [R1+0x1010], R0 ;  /* 0x0010100001007387 */ /* 0x0003e80000100800 */
[----:B------:R4:W-:Y:S01]  /*147a0*/  STL [R1+0x101c], R144 ;  /* 0x00101c9001007387 */ /* 0x0009e20000100800 */
[----:B-1----:R-:W-:-:S03]  /*147b0*/  IMAD.MOV.U32 R0, RZ, RZ, R145 ;  /* 0x000000ffff007224 */ /* 0x002fc600078e0091 */
[----:B------:R-:W-:Y:S04]  /*147c0*/  STL [R1+0x1024], R138 ;  /* 0x0010248a01007387 */ /* 0x000fe80000100800 */
[----:B------:R1:W-:Y:S04]  /*147d0*/  STL [R1+0x1018], R0 ;  /* 0x0010180001007387 */ /* 0x0003e80000100800 */
[----:B----4-:R-:W4:Y:S01]  /*147e0*/  LDL.LU.64 R144, [R1+0x1090] ;  /* 0x0010900001907983 */ /* 0x010f220000300a00 */
[----:B-1----:R-:W-:-:S03]  /*147f0*/  IMAD.MOV.U32 R0, RZ, RZ, R139 ;  /* 0x000000ffff007224 */ /* 0x002fc600078e008b */
[----:B------:R-:W-:Y:S04]  /*14800*/  STL [R1+0x102c], R140 ;  /* 0x00102c8c01007387 */ /* 0x000fe80000100800 */
[----:B------:R1:W-:Y:S04]  /*14810*/  STL [R1+0x1020], R0 ;  /* 0x0010200001007387 */ /* 0x0003e80000100800 */
[----:B------:R-:W-:Y:S01]  /*14820*/  STL [R1+0x1034], R146 ;  /* 0x0010349201007387 */ /* 0x000fe20000100800 */
[----:B-1----:R-:W-:-:S05]  /*14830*/  IMAD.MOV.U32 R0, RZ, RZ, R141 ;  /* 0x000000ffff007224 */ /* 0x002fca00078e008d */
[----:B------:R1:W-:Y:S04]  /*14840*/  STL [R1+0x1028], R0 ;  /* 0x0010280001007387 */ /* 0x0003e80000100800 */
[----:B------:R-:W-:Y:S01]  /*14850*/  STL [R1+0x103c], R250 ;  /* 0x00103cfa01007387 */ /* 0x000fe20000100800 */
[----:B-1----:R-:W-:-:S05]  /*14860*/  IMAD.MOV.U32 R0, RZ, RZ, R147 ;  /* 0x000000ffff007224 */ /* 0x002fca00078e0093 */
[----:B------:R1:W-:Y:S04]  /*14870*/  STL [R1+0x1030], R0 ;  /* 0x0010300001007387 */ /* 0x0003e80000100800 */
[----:B------:R-:W-:Y:S04]  /*14880*/  STL [R1+0x1038], R251 ;  /* 0x001038fb01007387 */ /* 0x000fe80000100800 */
[----:B------:R-:W-:Y:S04]  /*14890*/  STL [R1+0x1044], R10 ;  /* 0x0010440a01007387 */ /* 0x000fe80000100800 */
[----:B------:R-:W-:Y:S04]  /*148a0*/  STL [R1+0x1040], R11 ;  /* 0x0010400b01007387 */ /* 0x000fe80000100800 */
[----:B------:R-:W4:Y:S01]  /*148b0*/  LDL.LU.64 R146, [R1+0x10b0] ;  /* 0x0010b00001927983 */ /* 0x000f220000300a00 */
[----:B-1----:R-:W-:-:S03]  /*148c0*/  IMAD.MOV.U32 R0, RZ, RZ, R151 ;  /* 0x000000ffff007224 */ /* 0x002fc600078e0097 */
[----:B------:R1:W-:Y:S04]  /*148d0*/  STL [R1+0x104c], R150 ;  /* 0x00104c9601007387 */ /* 0x0003e80000100800 */
[----:B------:R-:W-:Y:S04]  /*148e0*/  STL [R1+0x1054], R14 ;  /* 0x0010540e01007387 */ /* 0x000fe80000100800 */
[----:B------:R1:W-:Y:S04]  /*148f0*/  STL [R1+0x1048], R0 ;  /* 0x0010480001007387 */ /* 0x0003e80000100800 */
[----:B------:R-:W-:Y:S04]  /*14900*/  STL [R1+0x1050], R15 ;  /* 0x0010500f01007387 */ /* 0x000fe80000100800 */
[----:B-1----:R-:W4:Y:S01]  /*14910*/  LDL.LU.64 R150, [R1+0x10c0] ;  /* 0x0010c00001967983 */ /* 0x002f220000300a00 */
[----:B------:R-:W-:-:S03]  /*14920*/  IMAD.MOV.U32 R0, RZ, RZ, R143 ;  /* 0x000000ffff007224 */ /* 0x000fc600078e008f */
[----:B------:R-:W-:Y:S04]  /*14930*/  STL [R1+0x105c], R142 ;  /* 0x00105c8e01007387 */ /* 0x000fe80000100800 */
[----:B------:R-:W-:Y:S04]  /*14940*/  STL [R1+0x1064], R18 ;  /* 0x0010641201007387 */ /* 0x000fe80000100800 */
[----:B------:R3:W-:Y:S04]  /*14950*/  STL [R1+0x1058], R0 ;  /* 0x0010580001007387 */ /* 0x0007e80000100800 */
[----:B------:R-:W-:Y:S04]  /*14960*/  STL [R1+0x1060], R19 ;  /* 0x0010601301007387 */ /* 0x000fe80000100800 */
[----:B------:R-:W4:Y:S01]  /*14970*/  LDL.LU.64 R140, [R1+0x10d0] ;  /* 0x0010d000018c7983 */ /* 0x000f220000300a00 */
[----:B---3--:R-:W-:-:S03]  /*14980*/  IMAD.MOV.U32 R0, RZ, RZ, R231 ;  /* 0x000000ffff007224 */ /* 0x008fc600078e00e7 */
[----:B------:R1:W-:Y:S04]  /*14990*/  STL [R1+0x106c], R230 ;  /* 0x00106ce601007387 */ /* 0x0003e80000100800 */
[----:B------:R-:W-:Y:S04]  /*149a0*/  STL [R1+0x1074], R22 ;  /* 0x0010741601007387 */ /* 0x000fe80000100800 */
[----:B------:R2:W-:Y:S04]  /*149b0*/  STL [R1+0x1068], R0 ;  /* 0x0010680001007387 */ /* 0x0005e80000100800 */
[----:B------:R-:W-:Y:S04]  /*149c0*/  STL [R1+0x1070], R23 ;  /* 0x0010701701007387 */ /* 0x000fe80000100800 */
[----:B-1----:R-:W3:Y:S01]  /*149d0*/  LDL.LU.64 R230, [R1+0x10e0] ;  /* 0x0010e00001e67983 */ /* 0x002ee20000300a00 */
[----:B--2---:R-:W-:-:S03]  /*149e0*/  IMAD.MOV.U32 R0, RZ, RZ, R223 ;  /* 0x000000ffff007224 */ /* 0x004fc600078e00df */
[----:B------:R1:W-:Y:S04]  /*149f0*/  STL [R1+0x107c], R222 ;  /* 0x00107cde01007387 */ /* 0x0003e80000100800 */
[----:B------:R-:W-:Y:S04]  /*14a00*/  STL [R1+0x1084], R152 ;  /* 0x0010849801007387 */ /* 0x000fe80000100800 */
[----:B------:R2:W-:Y:S04]  /*14a10*/  STL [R1+0x1078], R0 ;  /* 0x0010780001007387 */ /* 0x0005e80000100800 */
[----:B------:R-:W-:Y:S04]  /*14a20*/  STL [R1+0x1080], R153 ;  /* 0x0010809901007387 */ /* 0x000fe80000100800 */
[----:B----4-:R-:W-:Y:S04]  /*14a30*/  STL [R1+0x108c], R144 ;  /* 0x00108c9001007387 */ /* 0x010fe80000100800 */
[----:B-1----:R-:W4:Y:S01]  /*14a40*/  LDL.LU.64 R222, [R1+0x10f0] ;  /* 0x0010f00001de7983 */ /* 0x002f220000300a00 */
[----:B--2---:R-:W-:-:S03]  /*14a50*/  IMAD.MOV.U32 R0, RZ, RZ, R145 ;  /* 0x000000ffff007224 */ /* 0x004fc600078e0091 */
[----:B------:R-:W-:Y:S04]  /*14a60*/  STL [R1+0x1094], R156 ;  /* 0x0010949c01007387 */ /* 0x000fe80000100800 */
[----:B------:R1:W-:Y:S04]  /*14a70*/  STL [R1+0x1088], R0 ;  /* 0x0010880001007387 */ /* 0x0003e80000100800 */
[----:B------:R-:W-:Y:S04]  /*14a80*/  STL [R1+0x1090], R157 ;  /* 0x0010909d01007387 */ /* 0x000fe80000100800 */
[----:B------:R-:W-:Y:S04]  /*14a90*/  STL [R1+0x109c], R244 ;  /* 0x00109cf401007387 */ /* 0x000fe80000100800 */
[----:B------:R-:W2:Y:S04]  /*14aa0*/  LDL.LU.64 R142, [R1+0x1100] ;  /* 0x00110000018e7983 */ /* 0x000ea80000300a00 */
[----:B------:R-:W-:Y:S04]  /*14ab0*/  STL [R1+0x1098], R245 ;  /* 0x001098f501007387 */ /* 0x000fe80000100800 */
[----:B------:R-:W-:Y:S04]  /*14ac0*/  STL [R1+0x10a4], R242 ;  /* 0x0010a4f201007387 */ /* 0x000fe80000100800 */
[----:B------:R-:W-:Y:S04]  /*14ad0*/  STL [R1+0x10a0], R243 ;  /* 0x0010a0f301007387 */ /* 0x000fe80000100800 */
[----:B------:R1:W-:Y:S02]  /*14ae0*/  STL [R1+0x10ac], R146 ;  /* 0x0010ac9201007387 */ /* 0x0003e40000100800 */
[----:B-1----:R-:W-:-:S02]  /*14af0*/  IMAD.MOV.U32 R0, RZ, RZ, R147 ;  /* 0x000000ffff007224 */ /* 0x002fc400078e0093 */
[----:B------:R-:W2:Y:S04]  /*14b00*/  LDL.LU.64 R144, [R1+0x1110] ;  /* 0x0011100001907983 */ /* 0x000ea80000300a00 */
[----:B------:R-:W-:Y:S04]  /*14b10*/  STL [R1+0x10b4], R160 ;  /* 0x0010b4a001007387 */ /* 0x000fe80000100800 */
[----:B------:R1:W-:Y:S04]  /*14b20*/  STL [R1+0x10a8], R0 ;  /* 0x0010a80001007387 */ /* 0x0003e80000100800 */
[----:B------:R-:W-:Y:S04]  /*14b30*/  STL [R1+0x10b0], R161 ;  /* 0x0010b0a101007387 */ /* 0x000fe80000100800 */
[----:B------:R1:W-:Y:S04]  /*14b40*/  STL [R1+0x10bc], R150 ;  /* 0x0010bc9601007387 */ /* 0x0003e80000100800 */
[----:B------:R-:W2:Y:S01]  /*14b50*/  LDL.LU.64 R146, [R1+0x1120] ;  /* 0x0011200001927983 */ /* 0x000ea20000300a00 */
[----:B-1----:R-:W-:-:S03]  /*14b60*/  IMAD.MOV.U32 R0, RZ, RZ, R151 ;  /* 0x000000ffff007224 */ /* 0x002fc600078e0097 */
        /* <DEDUP_REMOVED lines=9> */
[----:B------:R-:W2:Y:S01]  /*14c00*/  LDL.LU.64 R140, [R1+0x1140] ;  /* 0x00114000018c7983 */ /* 0x000ea20000300a00 */
[----:B---3--:R-:W-:-:S03]  /*14c10*/  IMAD.MOV.U32 R0, RZ, RZ, R231 ;  /* 0x000000ffff007224 */ /* 0x008fc600078e00e7 */
[----:B------:R1:W-:Y:S04]  /*14c20*/  STL [R1+0x10dc], R230 ;  /* 0x0010dce601007387 */ /* 0x0003e80000100800 */
[----:B------:R-:W-:Y:S04]  /*14c30*/  STL [R1+0x10e4], R172 ;  /* 0x0010e4ac01007387 */ /* 0x000fe80000100800 */
[----:B------:R4:W-:Y:S04]  /*14c40*/  STL [R1+0x10d8], R0 ;  /* 0x0010d80001007387 */ /* 0x0009e80000100800 */
[----:B------:R-:W-:Y:S04]  /*14c50*/  STL [R1+0x10e0], R173 ;  /* 0x0010e0ad01007387 */ /* 0x000fe80000100800 */
[----:B-1----:R-:W3:Y:S01]  /*14c60*/  LDL.LU.64 R230, [R1+0x1150] ;  /* 0x0011500001e67983 */ /* 0x002ee20000300a00 */
[----:B----4-:R-:W-:-:S03]  /*14c70*/  IMAD.MOV.U32 R0, RZ, RZ, R223 ;  /* 0x000000ffff007224 */ /* 0x010fc600078e00df */
[----:B------:R1:W-:Y:S04]  /*14c80*/  STL [R1+0x10ec], R222 ;  /* 0x0010ecde01007387 */ /* 0x0003e80000100800 */
[----:B------:R-:W-:Y:S04]  /*14c90*/  STL [R1+0x10f4], R176 ;  /* 0x0010f4b001007387 */ /* 0x000fe80000100800 */
[----:B------:R2:W-:Y:S04]  /*14ca0*/  STL [R1+0x10e8], R0 ;  /* 0x0010e80001007387 */ /* 0x0005e80000100800 */
[----:B------:R-:W-:Y:S04]  /*14cb0*/  STL [R1+0x10f0], R177 ;  /* 0x0010f0b101007387 */ /* 0x000fe80000100800 */
[----:B-1----:R-:W4:Y:S01]  /*14cc0*/  LDL.LU.64 R222, [R1+0x1160] ;  /* 0x0011600001de7983 */ /* 0x002f220000300a00 */
[----:B--2---:R-:W-:-:S03]  /*14cd0*/  IMAD.MOV.U32 R0, RZ, RZ, R143 ;  /* 0x000000ffff007224 */ /* 0x004fc600078e008f */
        /* <DEDUP_REMOVED lines=24> */
[----:B------:R-:W-:Y:S04]  /*14e60*/  STL [R1+0x113c], R140 ;  /* 0x00113c8c01007387 */ /* 0x000fe80000100800 */
[----:B------:R-:W-:Y:S04]  /*14e70*/  STL [R1+0x1144], R196 ;  /* 0x001144c401007387 */ /* 0x000fe80000100800 */
[----:B------:R3:W-:Y:S04]  /*14e80*/  STL [R1+0x1138], R0 ;  /* 0x0011380001007387 */ /* 0x0007e80000100800 */
[----:B------:R-:W-:Y:S01]  /*14e90*/  STL [R1+0x1140], R197 ;  /* 0x001140c501007387 */ /* 0x000fe20000100800 */
[----:B---3--:R-:W-:-:S03]  /*14ea0*/  IMAD.MOV.U32 R0, RZ, RZ, R231 ;  /* 0x000000ffff007224 */ /* 0x008fc600078e00e7 */
[----:B------:R1:W-:Y:S04]  /*14eb0*/  STL [R1+0x114c], R230 ;  /* 0x00114ce601007387 */ /* 0x0003e80000100800 */
[----:B------:R-:W-:Y:S04]  /*14ec0*/  STL [R1+0x1154], R200 ;  /* 0x001154c801007387 */ /* 0x000fe80000100800 */
[----:B------:R4:W-:Y:S04]  /*14ed0*/  STL [R1+0x1148], R0 ;  /* 0x0011480001007387 */ /* 0x0009e80000100800 */
[----:B-1----:R-:W2:Y:S04]  /*14ee0*/  LDL.LU.64 R230, [R1+0x11b0] ;  /* 0x0011b00001e67983 */ /* 0x002ea80000300a00 */
[----:B------:R-:W-:Y:S01]  /*14ef0*/  STL [R1+0x1150], R201 ;  /* 0x001150c901007387 */ /* 0x000fe20000100800 */
[----:B----4-:R-:W-:-:S03]  /*14f00*/  IMAD.MOV.U32 R0, RZ, RZ, R223 ;  /* 0x000000ffff007224 */ /* 0x010fc600078e00df */
[----:B------:R1:W-:Y:S04]  /*14f10*/  STL [R1+0x115c], R222 ;  /* 0x00115cde01007387 */ /* 0x0003e80000100800 */
[----:B------:R-:W-:Y:S04]  /*14f20*/  STL [R1+0x1164], R204 ;  /* 0x001164cc01007387 */ /* 0x000fe80000100800 */
[----:B------:R3:W-:Y:S04]  /*14f30*/  STL [R1+0x1158], R0 ;  /* 0x0011580001007387 */ /* 0x0007e80000100800 */
[----:B-1----:R-:W4:Y:S04]  /*14f40*/  LDL.LU.64 R222, [R1+0x11c0] ;  /* 0x0011c00001de7983 */ /* 0x002f280000300a00 */
[----:B------:R-:W-:Y:S01]  /*14f50*/  STL [R1+0x1160], R205 ;  /* 0x001160cd01007387 */ /* 0x000fe20000100800 */
[----:B---3--:R-:W-:-:S03]  /*14f60*/  IMAD.MOV.U32 R0, RZ, RZ, R143 ;  /* 0x000000ffff007224 */ /* 0x008fc600078e008f */
[----:B------:R-:W-:Y:S04]  /*14f70*/  STL [R1+0x116c], R142 ;  /* 0x00116c8e01007387 */ /* 0x000fe80000100800 */
[----:B------:R-:W-:Y:S04]  /*14f80*/  STL [R1+0x1174], R208 ;  /* 0x001174d001007387 */ /* 0x000fe80000100800 */
[----:B------:R1:W-:Y:S04]  /*14f90*/  STL [R1+0x1168], R0 ;  /* 0x0011680001007387 */ /* 0x0003e80000100800 */
[----:B------:R-:W3:Y:S04]  /*14fa0*/  LDL.LU.64 R138, [R1+0x11d0] ;  /* 0x0011d000018a7983 */ /* 0x000ee80000300a00 */
[----:B------:R-:W-:Y:S01]  /*14fb0*/  STL [R1+0x1170], R209 ;  /* 0x001170d101007387 */ /* 0x000fe20000100800 */
[----:B-1----:R-:W-:-:S03]  /*14fc0*/  IMAD.MOV.U32 R0, RZ, RZ, R145 ;  /* 0x000000ffff007224 */ /* 0x002fc600078e0091 */
[----:B------:R-:W-:Y:S04]  /*14fd0*/  STL [R1+0x117c], R144 ;  /* 0x00117c9001007387 */ /* 0x000fe80000100800 */
[----:B------:R-:W3:Y:S04]  /*14fe0*/  LDL.LU.64 R140, [R1+0x11e0] ;  /* 0x0011e000018c7983 */ /* 0x000ee80000300a00 */
[----:B------:R1:W-:Y:S04]  /*14ff0*/  STL [R1+0x1178], R0 ;  /* 0x0011780001007387 */ /* 0x0003e80000100800 */
[----:B------:R-:W-:Y:S04]  /*15000*/  STL [R1+0x1184], R212 ;  /* 0x001184d401007387 */ /* 0x000fe80000100800 */
[----:B------:R-:W-:Y:S04]  /*15010*/  STL [R1+0x1180], R213 ;  /* 0x001180d501007387 */ /* 0x000fe80000100800 */
[----:B------:R1:W-:Y:S02]  /*15020*/  STL [R1+0x118c], R146 ;  /* 0x00118c9201007387 */ /* 0x0003e40000100800 */
[----:B-1----:R-:W-:-:S02]  /*15030*/  IMAD.MOV.U32 R0, RZ, RZ, R147 ;  /* 0x000000ffff007224 */ /* 0x002fc400078e0093 */
[----:B------:R-:W3:Y:S04]  /*15040*/  LDL.LU.64 R142, [R1+0x11f0] ;  /* 0x0011f000018e7983 */ /* 0x000ee80000300a00 */
[----:B------:R-:W-:Y:S04]  /*15050*/  STL [R1+0x1194], R216 ;  /* 0x001194d801007387 */ /* 0x000fe80000100800 */
[----:B------:R1:W-:Y:S04]  /*15060*/  STL [R1+0x1188], R0 ;  /* 0x0011880001007387 */ /* 0x0003e80000100800 */
[----:B------:R-:W-:Y:S04]  /*15070*/  STL [R1+0x1190], R217 ;  /* 0x001190d901007387 */ /* 0x000fe80000100800 */
[----:B------:R-:W3:Y:S01]  /*15080*/  LDL.LU.64 R144, [R1+0x1200] ;  /* 0x0012000001907983 */ /* 0x000ee20000300a00 */
[----:B------:R-:W-:-:S02]  /*15090*/  IMAD.MOV.U32 R146, RZ, RZ, R148 ;  /* 0x000000ffff927224 */ /* 0x000fc400078e0094 */
[----:B------:R-:W-:Y:S01]  /*150a0*/  IMAD.MOV.U32 R147, RZ, RZ, R149 ;  /* 0x000000ffff937224 */ /* 0x000fe200078e0095 */
[----:B------:R1:W-:Y:S04]  /*150b0*/  STL [R1+0x119c], R150 ;  /* 0x00119c9601007387 */ /* 0x0003e80000100800 */
[----:B------:R-:W3:Y:S01]  /*150c0*/  LDL.LU.64 R148, [R1+0x1210] ;  /* 0x0012100001947983 */ /* 0x000ee20000300a00 */
[----:B-1----:R-:W-:-:S05]  /*150d0*/  IMAD.MOV.U32 R0, RZ, RZ, R151 ;  /* 0x000000ffff007224 */ /* 0x002fca00078e0097 */
[----:B------:R2:W-:Y:S01]  /*150e0*/  STL [R1+0x1198], R0 ;  /* 0x0011980001007387 */ /* 0x0005e20000100800 */
[----:B------:R-:W-:-:S03]  /*150f0*/  IMAD.MOV.U32 R150, RZ, RZ, R238 ;  /* 0x000000ffff967224 */ /* 0x000fc600078e00ee */
[----:B------:R-:W-:Y:S01]  /*15100*/  STL [R1+0x11a4], R220 ;  /* 0x0011a4dc01007387 */ /* 0x000fe20000100800 */
[----:B------:R-:W-:-:S03]  /*15110*/  IMAD.MOV.U32 R151, RZ, RZ, R239 ;  /* 0x000000ffff977224 */ /* 0x000fc600078e00ef */
[----:B------:R-:W-:Y:S04]  /*15120*/  STL [R1+0x11a0], R221 ;  /* 0x0011a0dd01007387 */ /* 0x000fe80000100800 */
[----:B------:R-:W3:Y:S01]  /*15130*/  LDL.LU.64 R238, [R1+0x1220] ;  /* 0x0012200001ee7983 */ /* 0x000ee20000300a00 */
[----:B--2---:R-:W-:-:S03]  /*15140*/  IMAD.MOV.U32 R0, RZ, RZ, R231 ;  /* 0x000000ffff007224 */ /* 0x004fc600078e00e7 */
        /* <DEDUP_REMOVED lines=15> */
[----:B------:R-:W-:Y:S01]  /*15240*/  STL [R1+0x11d0], R233 ;  /* 0x0011d0e901007387 */ /* 0x000fe20000100800 */
[----:B-1----:R-:W-:-:S03]  /*15250*/  IMAD.MOV.U32 R0, RZ, RZ, R141 ;  /* 0x000000ffff007224 */ /* 0x002fc600078e008d */
        /* <DEDUP_REMOVED lines=24> */
[----:B------:R1:W-:Y:S01]  /*153e0*/  STL [R1+0x1218], R0 ;  /* 0x0012180001007387 */ /* 0x0003e20000100800 */
[----:B------:R-:W-:Y:S02]  /*153f0*/  IMAD.MOV.U32 R3, RZ, RZ, R227 ;  /* 0x000000ffff037224 */ /* 0x000fe400078e00e3 */
[----:B-1----:R-:W-:Y:S01]  /*15400*/  IMAD.MOV.U32 R0, RZ, RZ, R235 ;  /* 0x000000ffff007224 */ /* 0x002fe200078e00eb */
[----:B--2---:R-:W-:Y:S04]  /*15410*/  STL [R1+0x122c], R230 ;  /* 0x00122ce601007387 */ /* 0x004fe80000100800 */
[----:B------:R1:W-:Y:S04]  /*15420*/  STL [R1+0x1220], R0 ;  /* 0x0012200001007387 */ /* 0x0003e80000100800 */
[----:B------:R-:W-:Y:S01]  /*15430*/  STL [R1+0x1234], R226 ;  /* 0x001234e201007387 */ /* 0x000fe20000100800 */
[----:B-1----:R-:W-:-:S05]  /*15440*/  IMAD.MOV.U32 R0, RZ, RZ, R231 ;  /* 0x000000ffff007224 */ /* 0x002fca00078e00e7 */
[----:B------:R-:W-:Y:S01]  /*15450*/  STL [R1+0x1228], R0 ;  /* 0x0012280001007387 */ /* 0x000fe20000100800 */
[----:B----4-:R-:W-:-:S03]  /*15460*/  IMAD.MOV.U32 R4, RZ, RZ, R223 ;  /* 0x000000ffff047224 */ /* 0x010fc600078e00df */
[----:B------:R-:W-:Y:S04]  /*15470*/  STL [R1+0x123c], R222 ;  /* 0x00123cde01007387 */ /* 0x000fe80000100800 */
[----:B------:R-:W-:Y:S04]  /*15480*/  STL [R1+0x1230], R3 ;  /* 0x0012300301007387 */ /* 0x000fe80000100800 */
[----:B------:R-:W-:Y:S04]  /*15490*/  STL [R1+0x1238], R4 ;  /* 0x0012380401007387 */ /* 0x000fe80000100800 */
[----:B------:R-:W2:Y:S01]  /*154a0*/  LDL.LU.64 R14, [R1+0x1300] ;  /* 0x00130000010e7983 */ /* 0x000ea20000300a00 */
[----:B------:R-:W-:-:S02]  /*154b0*/  IMAD.MOV.U32 R10, RZ, RZ, R218 ;  /* 0x000000ffff0a7224 */ /* 0x000fc400078e00da */
[----:B------:R-:W-:-:S05]  /*154c0*/  IMAD.MOV.U32 R11, RZ, RZ, R219 ;  /* 0x000000ffff0b7224 */ /* 0x000fca00078e00db */
[----:B------:R1:W-:Y:S04]  /*154d0*/  STL.64 [R1+0xe28], R10 ;  /* 0x000e280a01007387 */ /* 0x0003e80000100a00 */
[----:B------:R-:W3:Y:S01]  /*154e0*/  LDL.LU.64 R18, [R1+0x1308] ;  /* 0x0013080001127983 */ /* 0x000ee20000300a00 */
[----:B-1----:R-:W-:Y:S02]  /*154f0*/  IMAD.MOV.U32 R10, RZ, RZ, R214 ;  /* 0x000000ffff0a7224 */ /* 0x002fe400078e00d6 */
[----:B------:R-:W-:Y:S01]  /*15500*/  IMAD.MOV.U32 R11, RZ, RZ, R215 ;  /* 0x000000ffff0b7224 */ /* 0x000fe200078e00d7 */
[----:B--2---:R-:W-:Y:S04]  /*15510*/  STL.64 [R1+0xe20], R14 ;  /* 0x000e200e01007387 */ /* 0x004fe80000100a00 */
[----:B------:R1:W-:Y:S04]  /*15520*/  STL.64 [R1+0xe18], R10 ;  /* 0x000e180a01007387 */ /* 0x0003e80000100a00 */
[----:B-1----:R-:W2:Y:S01]  /*15530*/  LDL.LU.64 R10, [R1+0x1310] ;  /* 0x00131000010a7983 */ /* 0x002ea20000300a00 */
[----:B------:R-:W-:-:S02]  /*15540*/  IMAD.MOV.U32 R14, RZ, RZ, R210 ;  /* 0x000000ffff0e7224 */ /* 0x000fc400078e00d2 */
[----:B------:R-:W-:Y:S01]  /*15550*/  IMAD.MOV.U32 R15, RZ, RZ, R211 ;  /* 0x000000ffff0f7224 */ /* 0x000fe200078e00d3 */
[----:B---3--:R1:W-:Y:S04]  /*15560*/  STL.64 [R1+0xe10], R18 ;  /* 0x000e101201007387 */ /* 0x0083e80000100a00 */
[----:B------:R3:W-:Y:S04]  /*15570*/  STL.64 [R1+0xe08], R14 ;  /* 0x000e080e01007387 */ /* 0x0007e80000100a00 */
[----:B------:R4:W5:Y:S01]  /*15580*/  LDL.LU.64 R248, [R1+0x1318] ;  /* 0x0013180001f87983 */ /* 0x0009620000300a00 */
[----:B------:R-:W-:-:S02]  /*15590*/  IMAD.MOV.U32 R242, RZ, RZ, R198 ;  /* 0x000000fffff27224 */ /* 0x000fc400078e00c6 */
[----:B------:R-:W-:Y:S02]  /*155a0*/  IMAD.MOV.U32 R243, RZ, RZ, R199 ;  /* 0x000000fffff37224 */ /* 0x000fe400078e00c7 */
[----:B------:R-:W-:Y:S02]  /*155b0*/  IMAD.MOV.U32 R198, RZ, RZ, R194 ;  /* 0x000000ffffc67224 */ /* 0x000fe400078e00c2 */
[----:B------:R-:W-:Y:S02]  /*155c0*/  IMAD.MOV.U32 R199, RZ, RZ, R195 ;  /* 0x000000ffffc77224 */ /* 0x000fe400078e00c3 */
[----:B------:R-:W-:Y:S02]  /*155d0*/  IMAD.MOV.U32 R246, RZ, RZ, R202 ;  /* 0x000000fffff67224 */ /* 0x000fe400078e00ca */
[----:B------:R-:W-:Y:S02]  /*155e0*/  IMAD.MOV.U32 R247, RZ, RZ, R203 ;  /* 0x000000fffff77224 */ /* 0x000fe400078e00cb */
        /* <DEDUP_REMOVED lines=24> */
[----:B-1----:R-:W-:-:S02]  /*15770*/  IMAD.MOV.U32 R18, RZ, RZ, R16 ;  /* 0x000000ffff127224 */ /* 0x002fc400078e0010 */
[----:B------:R-:W-:Y:S02]  /*15780*/  IMAD.MOV.U32 R19, RZ, RZ, R17 ;  /* 0x000000ffff137224 */ /* 0x000fe400078e0011 */
[----:B------:R-:W-:Y:S02]  /*15790*/  IMAD.MOV.U32 R22, RZ, RZ, R12 ;  /* 0x000000ffff167224 */ /* 0x000fe400078e000c */
[----:B------:R-:W-:Y:S01]  /*157a0*/  IMAD.MOV.U32 R23, RZ, RZ, R13 ;  /* 0x000000ffff177224 */ /* 0x000fe200078e000d */
[----:B--2---:R1:W-:Y:S04]  /*157b0*/  STL.64 [R1+0xe00], R10 ;  /* 0x000e000a01007387 */ /* 0x0043e80000100a00 */
[----:B------:R4:W5:Y:S04]  /*157c0*/  LDL.LU.64 R244, [R1+0x1320] ;  /* 0x0013200001f47983 */ /* 0x0009680000300a00 */
        /* <DEDUP_REMOVED lines=35> */
[----:B---3--:R4:W5:Y:S04]  /*15a00*/  LDL.LU.64 R14, [R1+0x12f0] ;  /* 0x0012f000010e7983 */ /* 0x0089680000300a00 */
[----:B------:R4:W5:Y:S04]  /*15a10*/  LDL.LU.64 R12, [R1+0x13f0] ;  /* 0x0013f000010c7983 */ /* 0x0009680000300a00 */
[----:B-1----:R4:W5:Y:S04]  /*15a20*/  LDL.LU.64 R10, [R1+0x12f8] ;  /* 0x0012f800010a7983 */ /* 0x0029680000300a00 */
[----:B------:R-:W-:Y:S04]  /*15a30*/  STL [R1+0xc00], RZ ;  /* 0x000c00ff01007387 */ /* 0x000fe80000100800 */
        /* <DEDUP_REMOVED lines=767> */
[----:B------:R-:W-:Y:S04]  /*18a30*/  STL [R1], RZ ;  /* 0x000000ff01007387 */ /* 0x000fe80000100800 */
        /* <DEDUP_REMOVED lines=110> */
[----:B------:R-:W-:Y:S01]  /*19120*/  STL [R1+0x1bc], RZ ;  /* 0x0001bcff01007387 */ /* 0x000fe20000100800 */
[----:B------:R-:W-:-:S03]  /*19130*/  SHF.R.S32.HI R0, RZ, 0x1f, R252 ;  /* 0x0000001fff007819 */ /* 0x000fc600000114fc */
[----:B------:R-:W-:Y:S04]  /*19140*/  STL [R1+0x1c0], RZ ;  /* 0x0001c0ff01007387 */ /* 0x000fe80000100800 */
[----:B------:R-:W-:Y:S04]  /*19150*/  STL [R1+0x1c4], RZ ;  /* 0x0001c4ff01007387 */ /* 0x000fe80000100800 */
[----:B------:R-:W-:Y:S04]  /*19160*/  STL [R1+0x1c8], RZ ;  /* 0x0001c8ff01007387 */ /* 0x000fe80000100800 */
[----:B------:R-:W-:Y:S01]  /*19170*/  STL [R1+0x1cc], RZ ;  /* 0x0001ccff01007387 */ /* 0x000fe20000100800 */
[----:B------:R-:W-:-:S03]  /*19180*/  LEA.HI R3, R0, R252, RZ, 0x5 ;  /* 0x000000fc00037211 */ /* 0x000fc600078f28ff */
        /* <DEDUP_REMOVED lines=13> */
[----:B------:R1:W-:Y:S02]  /*19260*/  STL [R1+0x12b8], R3 ;  /* 0x0012b80301007387 */ /* 0x0003e40000100800 */
[----:B-1----:R-:W-:-:S05]  /*19270*/  VIADD R3, R3, 0xfffffffd ;  /* 0xfffffffd03037836 */ /* 0x002fca0000000000 */
[----:B------:R4:W-:Y:S01]  /*19280*/  STL [R1+0x12d0], R3 ;  /* 0x0012d00301007387 */ /* 0x0009e20000100800 */
[----:B------:R-:W-:Y:S02]  /*19290*/  SHF.R.S32.HI R4, RZ, 0x1f, R5 ;  /* 0x0000001fff047819 */ /* 0x000fe40000011405 */
[----:B------:R-:W-:Y:S01]  /*192a0*/  SHF.R.S32.HI R0, RZ, 0x1f, R2 ;  /* 0x0000001fff007819 */ /* 0x000fe20000011402 */
[----:B------:R-:W-:Y:S01]  /*192b0*/  IMAD.MOV.U32 R252, RZ, RZ, RZ ;  /* 0x000000fffffc7224 */ /* 0x000fe200078e00ff */
[C---:B------:R-:W-:Y:S01]  /*192c0*/  SHF.L.U64.HI R4, R5.reuse, 0x2, R4 ;  /* 0x0000000205047819 */ /* 0x040fe20000010204 */
[----:B------:R-:W-:Y:S01]  /*192d0*/  IMAD.SHL.U32 R5, R5, 0x4, RZ ;  /* 0x0000000405057824 */ /* 0x000fe200078e00ff */
[C---:B------:R-:W-:Y:S01]  /*192e0*/  SHF.L.U64.HI R0, R2.reuse, 0x2, R0 ;  /* 0x0000000202007819 */ /* 0x040fe20000010200 */
[----:B------:R-:W-:Y:S01]  /*192f0*/  IMAD.SHL.U32 R2, R2, 0x4, RZ ;  /* 0x0000000402027824 */ /* 0x000fe200078e00ff */
        /* <DEDUP_REMOVED lines=63> */
[----:B------:R-:W-:Y:S01]  /*196f0*/  CS2R R150, SRZ ;  /* 0x0000000000967805 */ /* 0x000fe2000001ff00 */
[----:B------:R-:W-:Y:S01]  /*19700*/  UMOV UR5, 0x2 ;  /* 0x0000000200057882 */ /* 0x000fe20000000000 */
[----:B----4-:R-:W-:-:S05]  /*19710*/  UMOV UR44, 0xffffffff ;  /* 0xffffffff002c7882 */ /* 0x010fca0000000000 */
.L_x_1:
[----:B------:R-:W-:Y:S01]  /*19720*/  STL.64 [R1+0x1988], R250 ;  /* 0x001988fa01007387 */ /* 0x000fe20000100a00 */
[----:B------:R-:W-:Y:S01]  /*19730*/  UIADD3 UR44, UR44, 0x1, URZ ;  /* 0x000000012c2c7890 */ /* 0x000fe2000fffe03f */
[----:B------:R-:W-:-:S04]  /*19740*/  DEPBAR.LE SB0, 0x4 ;  /* 0x000081000000791a */ /* 0x000fc80000000000 */
[----:B-----5:R-:W-:Y:S01]  /*19750*/  STL.64 [R1+0x1980], R248 ;  /* 0x001980f801007387 */ /* 0x020fe20000100a00 */
[----:B------:R-:W-:Y:S01]  /*19760*/  UMOV UR43, 0x40000040 ;  /* 0x40000040002b7882 */ /* 0x000fe20000000000 */
[----:B------:R-:W-:Y:S01]  /*19770*/  UMOV UR41, 0x40000040 ;  /* 0x4000004000297882 */ /* 0x000fe20000000000 */
[----:B------:R-:W1:Y:S01]  /*19780*/  LDC R3, c[0x0][0x230] ;  /* 0x00008c00ff037b82 */ /* 0x000e620000000800 */
        /* <DEDUP_REMOVED lines=61> */
[----:B------:R2:W-:Y:S04]  /*19b60*/  STL.64 [R1+0x1790], R124 ;  /* 0x0017907c01007387 */ /* 0x0005e80000100a00 */
[----:B--2---:R-:W2:Y:S04]  /*19b70*/  LDL.LU.64 R124, [R1+0xa00] ;  /* 0x000a0000017c7983 */ /* 0x004ea80000300a00 */
[----:B------:R-:W3:Y:S04]  /*19b80*/  LDL.LU.64 R126, [R1+0xa08] ;  /* 0x000a0800017e7983 */ /* 0x000ee80000300a00 */
[----:B------:R-:W4:Y:S04]  /*19b90*/  LDL.LU.64 R128, [R1+0xa10] ;  /* 0x000a100001807983 */ /* 0x000f280000300a00 */
[----:B------:R-:W2:Y:S04]  /*19ba0*/  LDL.LU.64 R130, [R1+0xa18] ;  /* 0x000a180001827983 */ /* 0x000ea80000300a00 */
        /* <DEDUP_REMOVED lines=9> */
[----:B------:R-:W3:Y:S01]  /*19c40*/  LDL.LU.64 R150, [R1+0xa68] ;  /* 0x000a680001967983 */ /* 0x000ee20000300a00 */
[----:B------:R-:W-:Y:S01]  /*19c50*/  UISETP.GT.AND UP0, UPT, UR44, 0x3, UPT ;  /* 0x000000032c00788c */ /* 0x000fe2000bf04270 */
[----:B------:R-:W-:Y:S06]  /*19c60*/  BAR.SYNC.DEFER_BLOCKING 0x0 ;  /* 0x0000000000007b1d */ /* 0x000fec0000010000 */
[----:B---3--:R-:W-:Y:S04]  /*19c70*/  STL.64 [R1+0x2188], R150 ;  /* 0x0021889601007387 */ /* 0x008fe80000100a00 */
[----:B--2---:R-:W-:Y:S04]  /*19c80*/  STL.64 [R1+0x2180], R148 ;  /* 0x0021809401007387 */ /* 0x004fe80000100a00 */
[----:B----4-:R-:W-:Y:S04]  /*19c90*/  STL.64 [R1+0x2178], R146 ;  /* 0x0021789201007387 */ /* 0x010fe80000100a00 */
        /* <DEDUP_REMOVED lines=62> */
[----:B------:R-:W2:Y:S04]  /*1a080*/  LDL.LU.64 R26, [R1+0xc08] ;  /* 0x000c0800011a7983 */ /* 0x000ea80000300a00 */
        /* <DEDUP_REMOVED lines=61> */
[----:B------:R-:W2:Y:S01]  /*1a460*/  LDL.LU.64 R150, [R1+0xdf8] ;  /* 0x000df80001967983 */ /* 0x000ea20000300a00 */
[----:B------:R-:W-:-:S03]  /*1a470*/  USEL UR44, UR44, URZ, !UP0 ;  /* 0x0000003f2c2c7287 */ /* 0x000fc6000c000000 */
[----:B------:R-:W3:Y:S01]  /*1a480*/  LDL.LU.64 R152, [R1+0xa70] ;  /* 0x000a700001987983 */ /* 0x000ee20000300a00 */
[----:B------:R-:W-:Y:S02]  /*1a490*/  ULEA UR8, UR44, UR4, 0xf ;  /* 0x000000042c087291 */ /* 0x000fe4000f8e783f */
[----:B------:R-:W-:Y:S01]  /*1a4a0*/  ULEA UR9, UR44, UR4, 0x10 ;  /* 0x000000042c097291 */ /* 0x000fe2000f8e803f */
[----:B------:R-:W3:Y:S01]  /*1a4b0*/  LDL.LU.64 R154, [R1+0xa78] ;  /* 0x000a7800019a7983 */ /* 0x000ee20000300a00 */
[----:B------:R-:W-:Y:S02]  /*1a4c0*/  UIADD3 UR8, UR8, 0x40000, URZ ;  /* 0x0004000008087890 */ /* 0x000fe4000fffe03f */
[----:B------:R-:W-:Y:S01]  /*1a4d0*/  USHF.R.U32.HI UR9, URZ, 0x4, UR9 ;  /* 0x000000043f097899 */ /* 0x000fe20008011609 */
[----:B------:R-:W3:Y:S01]  /*1a4e0*/  LDL.LU.64 R156, [R1+0xa80] ;  /* 0x000a8000019c7983 */ /* 0x000ee20000300a00 */
[----:B------:R-:W-:Y:S02]  /*1a4f0*/  USHF.R.U32.HI UR8, URZ, 0x4, UR8 ;  /* 0x000000043f087899 */ /* 0x000fe40008011608 */
[----:B------:R-:W-:Y:S01]  /*1a500*/  USGXT.U32 UR42, UR9, 0xe ;  /* 0x0000000e092a789a */ /* 0x000fe20008000000 */
[----:B------:R-:W3:Y:S01]  /*1a510*/  LDL.LU.64 R158, [R1+0xa88] ;  /* 0x000a8800019e7983 */ /* 0x000ee20000300a00 */
[----:B------:R-:W-:-:S02]  /*1a520*/  USGXT.U32 UR40, UR8, 0xe ;  /* 0x0000000e0828789a */ /* 0x000fc40008000000 */
[----:B------:R-:W-:Y:S01]  /*1a530*/  UIADD3 UR26, UP1, UR42, 0x2, URZ ;  /* 0x000000022a1a7890 */ /* 0x000fe2000ff3e03f */
[----:B------:R-:W3:Y:S01]  /*1a540*/  LDL.LU.64 R160, [R1+0xa90] ;  /* 0x000a900001a07983 */ /* 0x000ee20000300a00 */
[----:B------:R-:W-:Y:S01]  /*1a550*/  UIADD3 UR24, UP0, UR40, 0x2, URZ ;  /* 0x0000000228187890 */ /* 0x000fe2000ff1e03f */
[----:B------:R-:W-:Y:S01]  /*1a560*/  UMOV UR8, URZ ;  /* 0x0000003f00087c82 */ /* 0x000fe20008000000 */
[----:B------:R-:W-:Y:S02]  /*1a570*/  UMOV UR9, URZ ;  /* 0x0000003f00097c82 */ /* 0x000fe40008000000 */
[----:B------:R-:W-:Y:S01]  /*1a580*/  UIADD3.X UR25, UR8, 0x40000040, URZ, UP0, !UPT ;  /* 0x4000004008197890 */ /* 0x000fe200087fe43f */
[----:B------:R-:W3:Y:S01]  /*1a590*/  LDL.LU.64 R162, [R1+0xa98] ;  /* 0x000a980001a27983 */ /* 0x000ee20000300a00 */
[----:B------:R-:W-:Y:S01]  /*1a5a0*/  UIADD3.X UR27, UR9, 0x40000040, URZ, UP1, !UPT ;  /* 0x40000040091b7890 */ /* 0x000fe20008ffe43f */
[----:B--2---:R-:W-:Y:S01]  /*1a5b0*/  WARPGROUP.ARRIVE ;  /* 0x00000000000079c5 */ /* 0x004fe20000000000 */
[----:B------:R-:W-:Y:S01]  /*1a5c0*/  UIADD3.64 UR36, UR24, 0x2, URZ ;  /* 0x0000000218247897 */ /* 0x000fe2000fffe03f */
[----:B------:R-:W3:Y:S04]  /*1a5d0*/  LDL.LU.64 R164, [R1+0xaa0] ;  /* 0x000aa00001a47983 */ /* 0x000ee80000300a00 */
[----:B------:R-:W-:Y:S01]  /*1a5e0*/  HGMMA.64x256x8.F32.TF32 R24, gdesc[UR40], R24, gsb0 ;  /* 0x07e00000281879f0 */ /* 0x000fe20008002818 */
[----:B------:R-:W-:Y:S01]  /*1a5f0*/  UIADD3.64 UR38, UR26, 0x2, URZ ;  /* 0x000000021a267897 */ /* 0x000fe2000fffe03f */
[----:B------:R-:W3:Y:S01]  /*1a600*/  LDL.LU.64 R166, [R1+0xaa8] ;  /* 0x000aa80001a67983 */ /* 0x000ee20000300a00 */
[----:B------:R-:W-:-:S02]  /*1a610*/  UIADD3.64 UR34, UR26, 0x4, URZ ;  /* 0x000000041a227897 */ /* 0x000fc4000fffe03f */
[----:B------:R-:W-:Y:S01]  /*1a620*/  UIADD3.64 UR32, UR24, 0x4, URZ ;  /* 0x0000000418207897 */ /* 0x000fe2000fffe03f */
[----:B------:R-:W3:Y:S04]  /*1a630*/  LDL.LU.64 R168, [R1+0xab0] ;  /* 0x000ab00001a87983 */ /* 0x000ee80000300a00 */
        /* <DEDUP_REMOVED lines=41> */
[----:B------:R-:W-:Y:S04]  /*1a8d0*/  STL.64 [R1+0x1788], R14 ;  /* 0x0017880e01007387 */ /* 0x000fe80000100a00 */
[----:B------:R-:W-:Y:S04]  /*1a8e0*/  STL.64 [R1+0x1780], R10 ;  /* 0x0017800a01007387 */ /* 0x000fe80000100a00 */
[----:B------:R-:W-:Y:S04]  /*1a8f0*/  STL [R1+0x1768], R8 ;  /* 0x0017680801007387 */ /* 0x000fe80000100800 */
[----:B------:R-:W-:Y:S01]  /*1a900*/  STL.64 [R1+0x1750], R6 ;  /* 0x0017500601007387 */ /* 0x000fe20000100a00 */
[----:B------:R-:W-:-:S02]  /*1a910*/  WARPGROUP.DEPBAR.LE gsb0, 0x0 ;  /* 0x00008000000079c5 */ /* 0x000fc40000010000 */
[----:B------:R-:W-:-:S06]  /*1a920*/  WARPGROUP.ARRIVE ;  /* 0x00000000000079c5 */ /* 0x000fcc0000000000 */
[----:B------:R-:W-:Y:S03]  /*1a930*/  HGMMA.64x256x8.F32.TF32 R24, gdesc[UR24], R24, gsb0 ;  /* 0x07e00000181879f0 */ /* 0x000fe60008002818 */
[----:B------:R-:W-:Y:S02]  /*1a940*/  WARPGROUP.DEPBAR.LE gsb0, 0x0 ;  /* 0x00008000000079c5 */ /* 0x000fe40000010000 */
[----:B------:R-:W-:-:S15]  /*1a950*/  WARPGROUP.ARRIVE ;  /* 0x00000000000079c5 */ /* 0x000fde0000000000 */
[----:B------:R-:W-:-:S08]  /*1a960*/  NOP ;  /* 0x0000000000007918 */ /* 0x000fd00000000000 */
[----:B------:R-:W-:Y:S03]  /*1a970*/  HGMMA.64x256x8.F32.TF32 R24, gdesc[UR36], R24, gsb0 ;  /* 0x07e00000241879f0 */ /* 0x000fe60008002818 */
[----:B------:R-:W-:Y:S02]  /*1a980*/  WARPGROUP.DEPBAR.LE gsb0, 0x0 ;  /* 0x00008000000079c5 */ /* 0x000fe40000010000 */
[----:B------:R-:W-:-:S15]  /*1a990*/  WARPGROUP.ARRIVE ;  /* 0x00000000000079c5 */ /* 0x000fde0000000000 */
[----:B------:R-:W-:-:S08]  /*1a9a0*/  NOP ;  /* 0x0000000000007918 */ /* 0x000fd00000000000 */
[----:B------:R-:W-:Y:S03]  /*1a9b0*/  HGMMA.64x256x8.F32.TF32 R24, gdesc[UR32], R24, gsb0 ;  /* 0x07e00000201879f0 */ /* 0x000fe60008002818 */
[----:B------:R-:W-:Y:S02]  /*1a9c0*/  WARPGROUP.DEPBAR.LE gsb0, 0x0 ;  /* 0x00008000000079c5 */ /* 0x000fe40000010000 */
        /* <DEDUP_REMOVED lines=64> */
[----:B--2---:R-:W3:Y:S04]  /*1add0*/  LDL.LU.64 R150, [R1+0x2188] ;  /* 0x0021880001967983 */ /* 0x004ee80000300a00 */
        /* <DEDUP_REMOVED lines=12> */
[----:B------:R-:W3:Y:S01]  /*1aea0*/  LDL.LU.64 R124, [R1+0x2120] ;  /* 0x00212000017c7983 */ /* 0x000ee20000300a00 */
[----:B------:R-:W-:Y:S01]  /*1aeb0*/  UIADD3.64 UR22, UR26, 0x7fe, URZ ;  /* 0x000007fe1a167897 */ /* 0x000fe2000fffe03f */
[----:B------:R-:W-:Y:S01]  /*1aec0*/  UMOV UR20, UR40 ;  /* 0x0000002800147c82 */ /* 0x000fe20008000000 */
[----:B------:R-:W-:Y:S01]  /*1aed0*/  UMOV UR21, UR41 ;  /* 0x0000002900157c82 */ /* 0x000fe20008000000 */
[----:B------:R-:W-:Y:S01]  /*1aee0*/  UIADD3.64 UR18, UR26, 0x800, URZ ;  /* 0x000008001a127897 */ /* 0x000fe2000fffe03f */
[----:B------:R-:W2:Y:S01]  /*1aef0*/  LDL.LU.64 R122, [R1+0x2118] ;  /* 0x00211800017a7983 */ /* 0x000ea20000300a00 */
[----:B------:R-:W-:Y:S01]  /*1af00*/  UMOV UR16, UR24 ;  /* 0x0000001800107c82 */ /* 0x000fe20008000000 */
[----:B------:R-:W-:Y:S01]  /*1af10*/  UMOV UR17, UR25 ;  /* 0x0000001900117c82 */ /* 0x000fe20008000000 */
[----:B------:R-:W-:Y:S01]  /*1af20*/  UIADD3.64 UR14, UR26, 0x802, URZ ;  /* 0x000008021a0e7897 */ /* 0x000fe2000fffe03f */
[----:B------:R-:W4:Y:S01]  /*1af30*/  LDL.LU.64 R120, [R1+0x2110] ;  /* 0x0021100001787983 */ /* 0x000f220000300a00 */
[----:B------:R-:W-:Y:S01]  /*1af40*/  UMOV UR12, UR36 ;  /* 0x00000024000c7c82 */ /* 0x000fe20008000000 */
[----:B------:R-:W-:Y:S01]  /*1af50*/  UMOV UR13, UR37 ;  /* 0x00000025000d7c82 */ /* 0x000fe20008000000 */
[----:B------:R-:W-:Y:S01]  /*1af60*/  UIADD3.64 UR10, UR26, 0x804, URZ ;  /* 0x000008041a0a7897 */ /* 0x000fe2000fffe03f */
[----:B------:R-:W4:Y:S01]  /*1af70*/  LDL.LU.64 R118, [R1+0x2108] ;  /* 0x0021080001767983 */ /* 0x000f220000300a00 */
[----:B------:R-:W-:Y:S01]  /*1af80*/  UMOV UR8, UR32 ;  /* 0x0000002000087c82 */ /* 0x000fe20008000000 */
[----:B------:R-:W-:-:S02]  /*1af90*/  UMOV UR9, UR33 ;  /* 0x0000002100097c82 */ /* 0x000fc40008000000 */
[----:B------:R-:W4:Y:S04]  /*1afa0*/  LDL.LU.64 R116, [R1+0x2100] ;  /* 0x0021000001747983 */ /* 0x000f280000300a00 */
        /* <DEDUP_REMOVED lines=45> */
[----:B------:R-:W4:Y:S01]  /*1b280*/  LDL.LU.64 R24, [R1+0x1f90] ;  /* 0x001f900001187983 */ /* 0x000f220000300a00 */
[----:B---3--:R-:W-:-:S06]  /*1b290*/  WARPGROUP.ARRIVE ;  /* 0x00000000000079c5 */ /* 0x008fcc0000000000 */
        /* <DEDUP_REMOVED lines=14> */
[----:B------:R3:W-:Y:S04]  /*1b380*/  STL.64 [R1+0xa00], R124 ;  /* 0x000a007c01007387 */ /* 0x0007e80000100a00 */
        /* <DEDUP_REMOVED lines=63> */
[----:B---3--:R-:W3:Y:S04]  /*1b780*/  LDL.LU.64 R124, [R1+0x400] ;  /* 0x00040000017c7983 */ /* 0x008ee80000300a00 */
[----:B-1----:R-:W4:Y:S04]  /*1b790*/  LDL.LU.64 R126, [R1+0x408] ;  /* 0x00040800017e7983 */ /* 0x002f280000300a00 */
        /* <DEDUP_REMOVED lines=12> */
[----:B----4-:R-:W-:Y:S04]  /*1b860*/  STL.64 [R1+0x1d88], R150 ;  /* 0x001d889601007387 */ /* 0x010fe80000100a00 */
[----:B---3--:R-:W-:Y:S04]  /*1b870*/  STL.64 [R1+0x1d80], R148 ;  /* 0x001d809401007387 */ /* 0x008fe80000100a00 */
[----:B--2---:R-:W-:Y:S04]  /*1b880*/  STL.64 [R1+0x1d78], R146 ;  /* 0x001d789201007387 */ /* 0x004fe80000100a00 */
        /* <DEDUP_REMOVED lines=61> */
[----:B-1----:R-:W2:Y:S04]  /*1bc60*/  LDL.LU.64 R24, [R1+0x600] ;  /* 0x0006000001187983 */ /* 0x002ea80000300a00 */
        /* <DEDUP_REMOVED lines=63> */
[----:B--2---:R-:W-:Y:S04]  /*1c060*/  STL.64 [R1+0x1f88], R150 ;  /* 0x001f889601007387 */ /* 0x004fe80000100a00 */
[----:B----4-:R-:W-:Y:S04]  /*1c070*/  STL.64 [R1+0x1f80], R148 ;  /* 0x001f809401007387 */ /* 0x010fe80000100a00 */
[----:B---3--:R-:W-:Y:S04]  /*1c080*/  STL.64 [R1+0x1f78], R146 ;  /* 0x001f789201007387 */ /* 0x008fe80000100a00 */
        /* <DEDUP_REMOVED lines=125> */
[----:B------:R-:W-:-:S02]  /*1c860*/  UIADD3.64 UR40, UR24, 0x1fe, URZ ;  /* 0x000001fe18287897 */ /* 0x000fc4000fffe03f */
[----:B------:R-:W-:Y:S01]  /*1c870*/  UIADD3.64 UR28, UR24, 0x200, URZ ;  /* 0x00000200181c7897 */ /* 0x000fe2000fffe03f */
[----:B------:R-:W3:Y:S01]  /*1c880*/  LDL.LU.64 R152, [R1+0x470] ;  /* 0x0004700001987983 */ /* 0x000ee20000300a00 */
[----:B------:R-:W-:Y:S01]  /*1c890*/  UMOV UR30, UR26 ;  /* 0x0000001a001e7c82 */ /* 0x000fe20008000000 */
[----:B------:R-:W-:Y:S01]  /*1c8a0*/  UMOV UR31, UR27 ;  /* 0x0000001b001f7c82 */ /* 0x000fe20008000000 */
[----:B------:R-:W-:Y:S01]  /*1c8b0*/  UIADD3.64 UR36, UR24, 0x202, URZ ;  /* 0x0000020218247897 */ /* 0x000fe2000fffe03f */
[----:B------:R-:W3:Y:S01]  /*1c8c0*/  LDL.LU.64 R154, [R1+0x478] ;  /* 0x00047800019a7983 */ /* 0x000ee20000300a00 */
[----:B------:R-:W-:-:S03]  /*1c8d0*/  UIADD3.64 UR32, UR24, 0x204, URZ ;  /* 0x0000020418207897 */ /* 0x000fc6000fffe03f */
        /* <DEDUP_REMOVED lines=48> */
[----:B--2---:R-:W-:-:S06]  /*1cbe0*/  WARPGROUP.ARRIVE ;  /* 0x00000000000079c5 */ /* 0x004fcc0000000000 */
        /* <DEDUP_REMOVED lines=142> */
[----:B------:R-:W-:Y:S01]  /*1d4d0*/  UMOV UR20, UR40 ;  /* 0x0000002800147c82 */ /* 0x000fe20008000000 */
[----:B------:R-:W-:Y:S01]  /*1d4e0*/  UMOV UR21, UR41 ;  /* 0x0000002900157c82 */ /* 0x000fe20008000000 */
[----:B------:R-:W-:Y:S01]  /*1d4f0*/  UMOV UR30, UR18 ;  /* 0x00000012001e7c82 */ /* 0x000fe20008000000 */
[----:B------:R-:W-:Y:S01]  /*1d500*/  UMOV UR31, UR19 ;  /* 0x00000013001f7c82 */ /* 0x000fe20008000000 */
[----:B------:R-:W-:Y:S01]  /*1d510*/  UMOV UR12, UR36 ;  /* 0x00000024000c7c82 */ /* 0x000fe20008000000 */
[----:B------:R-:W-:Y:S01]  /*1d520*/  UMOV UR13, UR37 ;  /* 0x00000025000d7c82 */ /* 0x000fe20008000000 */
[----:B------:R-:W-:Y:S01]  /*1d530*/  UMOV UR8, UR32 ;  /* 0x0000002000087c82 */ /* 0x000fe20008000000 */
[----:B------:R-:W-:Y:S01]  /*1d540*/  UMOV UR9, UR33 ;  /* 0x0000002100097c82 */ /* 0x000fe20008000000 */
        /* <DEDUP_REMOVED lines=79> */
[----:B-1----:R-:W3:Y:S04]  /*1da40*/  LDL.LU.64 R150, [R1+0x1d88] ;  /* 0x001d880001967983 */ /* 0x002ee80000300a00 */
        /* <DEDUP_REMOVED lines=13> */
[----:B------:R-:W-:-:S02]  /*1db20*/  UIADD3.64 UR40, UR24, 0x3fe, URZ ;  /* 0x000003fe18287897 */ /* 0x000fc4000fffe03f */
[----:B------:R-:W-:Y:S01]  /*1db30*/  UIADD3.64 UR28, UR24, 0x400, URZ ;  /* 0x00000400181c7897 */ /* 0x000fe2000fffe03f */
[----:B------:R-:W2:Y:S01]  /*1db40*/  LDL.LU.64 R122, [R1+0x1d18] ;  /* 0x001d1800017a7983 */ /* 0x000ea20000300a00 */
[----:B------:R-:W-:Y:S01]  /*1db50*/  UMOV UR30, UR26 ;  /* 0x0000001a001e7c82 */ /* 0x000fe20008000000 */
[----:B------:R-:W-:Y:S01]  /*1db60*/  UMOV UR31, UR27 ;  /* 0x0000001b001f7c82 */ /* 0x000fe20008000000 */
[----:B------:R-:W-:Y:S01]  /*1db70*/  UIADD3.64 UR36, UR24, 0x402, URZ ;  /* 0x0000040218247897 */ /* 0x000fe2000fffe03f */
[----:B------:R-:W4:Y:S01]  /*1db80*/  LDL.LU.64 R120, [R1+0x1d10] ;  /* 0x001d100001787983 */ /* 0x000f220000300a00 */
[----:B------:R-:W-:-:S03]  /*1db90*/  UIADD3.64 UR32, UR24, 0x404, URZ ;  /* 0x0000040418207897 */ /* 0x000fc6000fffe03f */
        /* <DEDUP_REMOVED lines=127> */
[----:B-1----:R-:W4:Y:S04]  /*1e390*/  LDL.LU.64 R124, [R1] ;  /* 0x00000000017c7983 */ /* 0x002f280000300a00 */
[----:B---3--:R-:W3:Y:S04]  /*1e3a0*/  LDL.LU.64 R126, [R1+0x8] ;  /* 0x00000800017e7983 */ /* 0x008ee80000300a00 */
[----:B--2---:R-:W2:Y:S04]  /*1e3b0*/  LDL.LU.64 R128, [R1+0x10] ;  /* 0x0000100001807983 */ /* 0x004ea80000300a00 */
[----:B------:R-:W4:Y:S04]  /*1e3c0*/  LDL.LU.64 R130, [R1+0x18] ;  /* 0x0000180001827983 */ /* 0x000f280000300a00 */
[----:B------:R-:W3:Y:S04]  /*1e3d0*/  LDL.LU.64 R132, [R1+0x20] ;  /* 0x0000200001847983 */ /* 0x000ee80000300a00 */
[----:B------:R-:W2:Y:S04]  /*1e3e0*/  LDL.LU.64 R134, [R1+0x28] ;  /* 0x0000280001867983 */ /* 0x000ea80000300a00 */
        /* <DEDUP_REMOVED lines=8> */
[----:B---3--:R-:W-:Y:S04]  /*1e470*/  STL.64 [R1+0x1b88], R150 ;  /* 0x001b889601007387 */ /* 0x008fe80000100a00 */
[----:B----4-:R-:W-:Y:S04]  /*1e480*/  STL.64 [R1+0x1b80], R148 ;  /* 0x001b809401007387 */ /* 0x010fe80000100a00 */
        /* <DEDUP_REMOVED lines=283> */
[----:B------:R-:W2:Y:S01]  /*1f640*/  LDL.LU.64 R120, [R1+0x1b10] ;  /* 0x001b100001787983 */ /* 0x000ea20000300a00 */
[----:B------:R-:W-:-:S03]  /*1f650*/  UIADD3.64 UR32, UR24, 0x604, URZ ;  /* 0x0000060418207897 */ /* 0x000fc6000fffe03f */
        /* <DEDUP_REMOVED lines=48> */
[----:B------:R-:W4:Y:S01]  /*1f960*/  LDL R6, [R1+0x12d0] ;  /* 0x0012d00001067983 */ /* 0x000f220000100800 */
        /* <DEDUP_REMOVED lines=15> */
[----:B------:R-:W-:Y:S04]  /*1fa60*/  STL.64 [R1], R124 ;  /* 0x0000007c01007387 */ /* 0x000fe80000100a00 */
        /* <DEDUP_REMOVED lines=128> */
[----:B------:R-:W-:-:S02]  /*20270*/  UMOV UR21, UR41 ;  /* 0x0000002900157c82 */ /* 0x000fc40008000000 */
[----:B------:R-:W3:Y:S04]  /*20280*/  LDL.LU R11, [R1+0xe38] ;  /* 0x000e3800010b7983 */ /* 0x000ee80000300800 */
[----:B------:R-:W3:Y:S01]  /*20290*/  LDL.LU R7, [R1+0xe3c] ;  /* 0x000e3c0001077983 */ /* 0x000ee20000300800 */
[----:B------:R-:W-:Y:S01]  /*202a0*/  UMOV UR16, UR28 ;  /* 0x0000001c00107c82 */ /* 0x000fe20008000000 */
[----:B------:R-:W-:Y:S01]  /*202b0*/  UMOV UR17, UR29 ;  /* 0x0000001d00117c82 */ /* 0x000fe20008000000 */
[----:B------:R-:W-:Y:S01]  /*202c0*/  UMOV UR12, UR36 ;  /* 0x00000024000c7c82 */ /* 0x000fe20008000000 */
[----:B------:R-:W-:Y:S01]  /*202d0*/  UMOV UR13, UR37 ;  /* 0x00000025000d7c82 */ /* 0x000fe20008000000 */
[----:B------:R-:W1:Y:S01]  /*202e0*/  S2R R15, SR_TID.X ;  /* 0x00000000000f7919 */ /* 0x000e620000002100 */
[----:B------:R-:W-:Y:S01]  /*202f0*/  VIADD R3, R3, 0xffffffa0 ;  /* 0xffffffa003037836 */ /* 0x000fe20000000000 */
[----:B------:R-:W-:Y:S01]  /*20300*/  UIADD3 UR5, UR5, 0x1, URZ ;  /* 0x0000000105057890 */ /* 0x000fe2000fffe03f */
[C---:B----4-:R-:W-:Y:S01]  /*20310*/  ISETP.GE.AND P0, PT, R252.reuse, R6, PT ;  /* 0x00000006fc00720c */ /* 0x050fe20003f06270 */
[----:B------:R-:W-:Y:S01]  /*20320*/  STL [R1+0x176c], R252 ;  /* 0x00176cfc01007387 */ /* 0x000fe20000100800 */
[----:B------:R-:W-:Y:S01]  /*20330*/  IMAD R3, R252, -0x20, R3 ;  /* 0xffffffe0fc037824 */ /* 0x000fe200078e0203 */
[----:B------:R-:W-:Y:S01]  /*20340*/  UISETP.GT.AND UP0, UPT, UR5, 0x3, UPT ;  /* 0x000000030500788c */ /* 0x000fe2000bf04270 */
[----:B------:R-:W-:Y:S01]  /*20350*/  UMOV UR8, UR32 ;  /* 0x0000002000087c82 */ /* 0x000fe20008000000 */
[----:B------:R-:W-:-:S02]  /*20360*/  UMOV UR9, UR33 ;  /* 0x0000002100097c82 */ /* 0x000fc40008000000 */
[----:B------:R-:W-:Y:S01]  /*20370*/  ISETP.GT.AND P1, PT, R3, RZ, PT ;  /* 0x000000ff0300720c */ /* 0x000fe20003f24270 */
[----:B------:R-:W-:-:S03]  /*20380*/  USEL UR5, UR5, URZ, !UP0 ;  /* 0x0000003f05057287 */ /* 0x000fc6000c000000 */
[----:B------:R-:W-:-:S04]  /*20390*/  SEL R9, RZ, 0x4, !P1 ;  /* 0x00000004ff097807 */ /* 0x000fc80004800000 */
[----:B------:R-:W-:-:S04]  /*203a0*/  SEL R9, R9, RZ, !P0 ;  /* 0x000000ff09097207 */ /* 0x000fc80004000000 */
[----:B------:R-:W-:Y:S01]  /*203b0*/  ISETP.NE.U32.AND P2, PT, R9, RZ, PT ;  /* 0x000000ff0900720c */ /* 0x000fe20003f45070 */
[C---:B-1----:R-:W-:Y:S01]  /*203c0*/  IMAD.SHL.U32 R14, R15.reuse, 0x10, RZ ;  /* 0x000000100f0e7824 */ /* 0x042fe200078e00ff */
[----:B------:R-:W-:-:S04]  /*203d0*/  LOP3.LUT R15, R15, 0x7f, RZ, 0xc0, !PT ;  /* 0x0000007f0f0f7812 */ /* 0x000fc800078ec0ff */
[----:B------:R-:W-:-:S05]  /*203e0*/  LOP3.LUT R6, R14, 0x70, RZ, 0xc0, !PT ;  /* 0x000000700e067812 */ /* 0x000fca00078ec0ff */
[----:B------:R-:W-:Y:S01]  /*203f0*/  IMAD R6, R15, 0x80, R6 ;  /* 0x000000800f067824 */ /* 0x000fe200078e0206 */
[----:B--2---:R-:W-:-:S06]  /*20400*/  WARPGROUP.ARRIVE ;  /* 0x00000000000079c5 */ /* 0x004fcc0000000000 */
[----:B------:R-:W-:Y:S01]  /*20410*/  HGMMA.64x256x8.F32.TF32 R24, gdesc[UR20], R24, gsb0 ;  /* 0x07e00000141879f0 */ /* 0x000fe20008002818 */
[----:B---3--:R-:W-:-:S05]  /*20420*/  IADD3 R7, P1, R7, R5, RZ ;  /* 0x0000000507077210 */ /* 0x008fca0007f3e0ff */
[----:B------:R-:W-:Y:S01]  /*20430*/  IMAD.X R11, R11, 0x1, R4, P1 ;  /* 0x000000010b0b7824 */ /* 0x000fe200008e0604 */
[----:B------:R-:W-:Y:S04]  /*20440*/  STL [R1+0xe3c], R7 ;  /* 0x000e3c0701007387 */ /* 0x000fe80000100800 */
[----:B------:R-:W-:Y:S04]  /*20450*/  STL [R1+0xe38], R11 ;  /* 0x000e380b01007387 */ /* 0x000fe80000100800 */
[----:B------:R-:W2:Y:S04]  /*20460*/  LDL.LU R14, [R1+0xe40] ;  /* 0x000e4000010e7983 */ /* 0x000ea80000300800 */
[----:B------:R-:W3:Y:S04]  /*20470*/  LDL.LU R10, [R1+0xe44] ;  /* 0x000e4400010a7983 */ /* 0x000ee80000300800 */
[----:B------:R-:W4:Y:S01]  /*20480*/  LDL.LU R8, [R1+0xe48] ;  /* 0x000e480001087983 */ /* 0x000f220000300800 */
[----:B------:R-:W-:-:S02]  /*20490*/  WARPGROUP.DEPBAR.LE gsb0, 0x0 ;  /* 0x00008000000079c5 */ /* 0x000fc40000010000 */
[----:B------:R-:W-:-:S06]  /*204a0*/  WARPGROUP.ARRIVE ;  /* 0x00000000000079c5 */ /* 0x000fcc0000000000 */
[----:B------:R-:W-:Y:S03]  /*204b0*/  HGMMA.64x256x8.F32.TF32 R24, gdesc[UR16], R24, gsb0 ;  /* 0x07e00000101879f0 */ /* 0x000fe60008002818 */
[----:B------:R-:W-:Y:S02]  /*204c0*/  WARPGROUP.DEPBAR.LE gsb0, 0x0 ;  /* 0x00008000000079c5 */ /* 0x000fe40000010000 */
[----:B------:R-:W-:-:S15]  /*204d0*/  WARPGROUP.ARRIVE ;  /* 0x00000000000079c5 */ /* 0x000fde0000000000 */
[----:B------:R-:W-:-:S08]  /*204e0*/  NOP ;  /* 0x0000000000007918 */ /* 0x000fd00000000000 */
[----:B------:R-:W-:Y:S01]  /*204f0*/  HGMMA.64x256x8.F32.TF32 R24, gdesc[UR12], R24, gsb0 ;  /* 0x07e000000c1879f0 */ /* 0x000fe20008002818 */
[----:B------:R-:W-:-:S06]  /*20500*/  ULEA UR12, UR5, UR4, 0xf ;  /* 0x00000004050c7291 */ /* 0x000fcc000f8e783f */
[----:B------:R-:W-:Y:S02]  /*20510*/  VIADD R9, R6, UR12 ;  /* 0x0000000c06097c36 */ /* 0x000fe40008000000 */
[----:B------:R-:W4:Y:S01]  /*20520*/  LDL.LU R6, [R1+0xe4c] ;  /* 0x000e4c0001067983 */ /* 0x000f220000300800 */
[----:B------:R-:W-:Y:S02]  /*20530*/  ISETP.GT.AND P1, PT, R3, 0x1, PT ;  /* 0x000000010300780c */ /* 0x000fe40003f24270 */
[----:B---3--:R-:W-:-:S05]  /*20540*/  IADD3 R10, P3, R10, R5, RZ ;  /* 0x000000050a0a7210 */ /* 0x008fca0007f7e0ff */
[----:B--2---:R-:W-:Y:S01]  /*20550*/  IMAD.X R14, R14, 0x1, R4, P3 ;  /* 0x000000010e0e7824 */ /* 0x004fe200018e0604 */
[----:B------:R-:W-:Y:S02]  /*20560*/  WARPGROUP.DEPBAR.LE gsb0, 0x0 ;  /* 0x00008000000079c5 */ /* 0x000fe40000010000 */
[----:B------:R-:W-:-:S08]  /*20570*/  WARPGROUP.ARRIVE ;  /* 0x00000000000079c5 */ /* 0x000fd00000000000 */
[----:B------:R-:W-:Y:S01]  /*20580*/  HGMMA.64x256x8.F32.TF32 R24, gdesc[UR8], R24, gsb0 ;  /* 0x07e00000081879f0 */ /* 0x000fe20008002818 */
[----:B----4-:R-:W-:-:S05]  /*20590*/  IADD3 R6, P4, R6, R5, RZ ;  /* 0x0000000506067210 */ /* 0x010fca0007f9e0ff */
[----:B------:R-:W-:Y:S01]  /*205a0*/  IMAD.X R8, R8, 0x1, R4, P4 ;  /* 0x0000000108087824 */ /* 0x000fe200020e0604 */
[----:B------:R-:W-:Y:S02]  /*205b0*/  WARPGROUP.DEPBAR.LE gsb0, 0x0 ;  /* 0x00008000000079c5 */ /* 0x000fe40000010000 */
[----:B------:R-:W-:Y:S04]  /*205c0*/  STL [R1+0x1778], R145 ;  /* 0x0017789101007387 */ /* 0x000fe80000100800 */
[----:B------:R1:W-:Y:S02]  /*205d0*/  STL [R1+0x1774], R146 ;  /* 0x0017749201007387 */ /* 0x0003e40000100800 */
[----:B-1----:R-:W-:Y:S01]  /*205e0*/  IMAD.MOV.U32 R146, RZ, RZ, R7 ;  /* 0x000000ffff927224 */ /* 0x002fe200078e0007 */
[----:B------:R-:W-:Y:S01]  /*205f0*/  SEL R7, RZ, 0x4, !P1 ;  /* 0x00000004ff077807 */ /* 0x000fe20004800000 */
[----:B------:R1:W-:Y:S03]  /*20600*/  STL [R1+0x1770], R147 ;  /* 0x0017709301007387 */ /* 0x0003e60000100800 */
[----:B------:R-:W-:Y:S01]  /*20610*/  SEL R7, R7, RZ, !P0 ;  /* 0x000000ff07077207 */ /* 0x000fe20004000000 */
[----:B------:R-:W-:Y:S01]  /*20620*/  STL.64 [R1+0x1760], R148 ;  /* 0x0017609401007387 */ /* 0x000fe20000100a00 */
[----:B------:R-:W-:Y:S02]  /*20630*/  BAR.SYNC.DEFER_BLOCKING 0x0 ;  /* 0x0000000000007b1d */ /* 0x000fe40000010000 */
[----:B------:R-:W-:Y:S01]  /*20640*/  ISETP.NE.U32.AND P1, PT, R7, RZ, PT ;  /* 0x000000ff0700720c */ /* 0x000fe20003f25070 */
[----:B-1----:R-:W-:-:S03]  /*20650*/  IMAD.MOV.U32 R147, RZ, RZ, R11 ;  /* 0x000000ffff937224 */ /* 0x002fc600078e000b */
[----:B------:R-:W-:Y:S04]  /*20660*/  STL.64 [R1+0x1758], R150 ;  /* 0x0017589601007387 */ /* 0x000fe80000100a00 */
[----:B------:R-:W2:Y:S04]  /*20670*/  LDL.LU R11, [R1+0xe50] ;  /* 0x000e5000010b7983 */ /* 0x000ea80000300800 */
[----:B------:R-:W3:Y:S04]  /*20680*/  LDL.LU R7, [R1+0xe54] ;  /* 0x000e540001077983 */ /* 0x000ee80000300800 */
[----:B------:R-:W4:Y:S04]  /*20690*/  LDL.LU R145, [R1+0xe58] ;  /* 0x000e580001917983 */ /* 0x000f280000300800 */
[----:B------:R-:W-:Y:S01]  /*206a0*/  @!PT LDS RZ, [RZ] ;  /* 0x00000000fffff984 */ /* 0x000fe20000000800 */
[----:B------:R-:W-:Y:S01]  /*206b0*/  @!PT LDS RZ, [RZ] ;  /* 0x00000000fffff984 */ /* 0x000fe20000000800 */
[----:B------:R-:W-:Y:S01]  /*206c0*/  @!PT LDS RZ, [RZ] ;  /* 0x00000000fffff984 */ /* 0x000fe20000000800 */
[----:B------:R1:W-:Y:S04]  /*206d0*/  LDGSTS.E [R9+0x40000], desc[UR6][R146.64], P2 ;  /* 0x4000000092097fae */ /* 0x0003e80009121846 */
[----:B------:R-:W4:Y:S04]  /*206e0*/  LDL.LU R15, [R1+0xe5c] ;  /* 0x000e5c00010f7983 */ /* 0x000f280000300800 */
[----:B------:R-:W-:Y:S01]  /*206f0*/  STL [R1+0xe44], R10 ;  /* 0x000e440a01007387 */ /* 0x000fe20000100800 */
[----:B-1----:R-:W-:-:S02]  /*20700*/  IMAD.MOV.U32 R146, RZ, RZ, R10 ;  /* 0x000000ffff927224 */ /* 0x002fc400078e000a */
[----:B------:R-:W-:Y:S01]  /*20710*/  IMAD.MOV.U32 R147, RZ, RZ, R14 ;  /* 0x000000ffff937224 */ /* 0x000fe200078e000e */
[----:B------:R-:W-:Y:S04]  /*20720*/  STL [R1+0xe40], R14 ;  /* 0x000e400e01007387 */ /* 0x000fe80000100800 */
[----:B------:R-:W-:Y:S04]  /*20730*/  STL [R1+0xe4c], R6 ;  /* 0x000e4c0601007387 */ /* 0x000fe80000100800 */
[----:B------:R1:W-:Y:S04]  /*20740*/  LDGSTS.E [R9+0x44000], desc[UR6][R146.64], P2 ;  /* 0x4400000092097fae */ /* 0x0003e80009121846 */
[----:B------:R1:W-:Y:S02]  /*20750*/  STL [R1+0xe48], R8 ;  /* 0x000e480801007387 */ /* 0x0003e40000100800 */
[----:B-1----:R-:W-:-:S02]  /*20760*/  IMAD.MOV.U32 R147, RZ, RZ, R8 ;  /* 0x000000ffff937224 */ /* 0x002fc400078e0008 */
[----:B------:R-:W4:Y:S04]  /*20770*/  LDL.LU R8, [R1+0xe64] ;  /* 0x000e640001087983 */ /* 0x000f280000300800 */
[----:B------:R-:W4:Y:S01]  /*20780*/  LDL.LU R14, [R1+0xe60] ;  /* 0x000e6000010e7983 */ /* 0x000f220000300800 */
[----:B------:R-:W-:Y:S01]  /*20790*/  ISETP.GT.AND P2, PT, R3, 0x2, PT ;  /* 0x000000020300780c */ /* 0x000fe20003f44270 */
[----:B------:R-:W-:Y:S02]  /*207a0*/  IMAD.MOV.U32 R146, RZ, RZ, R6 ;  /* 0x000000ffff927224 */ /* 0x000fe400078e0006 */
[----:B------:R-:W4:Y:S01]  /*207b0*/  LDL.LU R10, [R1+0xe6c] ;  /* 0x000e6c00010a7983 */ /* 0x000f220000300800 */
[----:B------:R-:W-:-:S03]  /*207c0*/  SEL R6, RZ, 0x4, !P2 ;  /* 0x00000004ff067807 */ /* 0x000fc60005000000 */
[----:B------:R1:W-:Y:S01]  /*207d0*/  LDGSTS.E [R9+0x40004], desc[UR6][R146.64], P1 ;  /* 0x4000400092097fae */ /* 0x0003e20008921846 */
[----:B------:R-:W-:-:S04]  /*207e0*/  SEL R6, R6, RZ, !P0 ;  /* 0x000000ff06067207 */ /* 0x000fc80004000000 */
[----:B------:R-:W-:Y:S02]  /*207f0*/  ISETP.NE.U32.AND P2, PT, R6, RZ, PT ;  /* 0x000000ff0600720c */ /* 0x000fe40003f45070 */
[----:B------:R-:W4:Y:S01]  /*20800*/  LDL.LU R6, [R1+0xe74] ;  /* 0x000e740001067983 */ /* 0x000f220000300800 */
[----:B---3--:R-:W-:-:S05]  /*20810*/  IADD3 R7, P3, R7, R5, RZ ;  /* 0x0000000507077210 */ /* 0x008fca0007f7e0ff */
[----:B--2---:R-:W-:Y:S02]  /*20820*/  IMAD.X R11, R11, 0x1, R4, P3 ;  /* 0x000000010b0b7824 */ /* 0x004fe400018e0604 */
[----:B-1----:R-:W-:Y:S02]  /*20830*/  IMAD.MOV.U32 R146, RZ, RZ, R7 ;  /* 0x000000ffff927224 */ /* 0x002fe400078e0007 */
[----:B------:R-:W-:Y:S01]  /*20840*/  IMAD.MOV.U32 R147, RZ, RZ, R11 ;  /* 0x000000ffff937224 */ /* 0x000fe200078e000b */
[----:B----4-:R-:W-:-:S04]  /*20850*/  IADD3 R15, P4, R15, R5, RZ ;  /* 0x000000050f0f7210 */ /* 0x010fc80007f9e0ff */
[----:B------:R1:W-:Y:S01]  /*20860*/  LDGSTS.E [R9+0x44004], desc[UR6][R146.64], P1 ;  /* 0x4400400092097fae */ /* 0x0003e20008921846 */
[----:B------:R-:W-:-:S03]  /*20870*/  ISETP.GT.AND P1, PT, R3, 0x3, PT ;  /* 0x000000030300780c */ /* 0x000fc60003f24270 */
[----:B------:R-:W-:Y:S01]  /*20880*/  STL [R1+0xe54], R7 ;  /* 0x000e540701007387 */ /* 0x000fe20000100800 */
[----:B------:R-:W-:-:S03]  /*20890*/  IMAD.X R145, R145, 0x1, R4, P4 ;  /* 0x0000000191917824 */ /* 0x000fc600020e0604 */
[----:B------:R2:W-:Y:S04]  /*208a0*/  STL [R1+0xe50], R11 ;  /* 0x000e500b01007387 */ /* 0x0005e80000100800 */
[----:B------:R3:W-:Y:S01]  /*208b0*/  STL [R1+0xe5c], R15 ;  /* 0x000e5c0f01007387 */ /* 0x0007e20000100800 */
[----:B-1----:R-:W-:-:S03]  /*208c0*/  IMAD.MOV.U32 R146, RZ, RZ, R15 ;  /* 0x000000ffff927224 */ /* 0x002fc600078e000f */
[----:B------:R-:W-:Y:S04]  /*208d0*/  STL [R1+0xe58], R145 ;  /* 0x000e589101007387 */ /* 0x000fe80000100800 */
[----:B--2---:R-:W2:Y:S01]  /*208e0*/  LDL.LU R11, [R1+0xe68] ;  /* 0x000e6800010b7983 */ /* 0x004ea20000300800 */
[----:B---3--:R-:W-:-:S03]  /*208f0*/  SEL R15, RZ, 0x4, !P1 ;  /* 0x00000004ff0f7807 */ /* 0x008fc60004800000 */
[----:B------:R-:W3:Y:S01]  /*20900*/  LDL.LU R7, [R1+0xe70] ;  /* 0x000e700001077983 */ /* 0x000ee20000300800 */
[----:B------:R-:W-:Y:S02]  /*20910*/  SEL R15, R15, RZ, !P0 ;  /* 0x000000ff0f0f7207 */ /* 0x000fe40004000000 */
[----:B------:R-:W-:-:S05]  /*20920*/  IADD3 R8, P3, R8, R5, RZ ;  /* 0x0000000508087210 */ /* 0x000fca0007f7e0ff */
[----:B------:R-:W-:Y:S01]  /*20930*/  IMAD.X R14, R14, 0x1, R4, P3 ;  /* 0x000000010e0e7824 */ /* 0x000fe200018e0604 */
[----:B------:R-:W-:Y:S01]  /*20940*/  STL [R1+0xe64], R8 ;  /* 0x000e640801007387 */ /* 0x000fe20000100800 */
[----:B------:R-:W-:Y:S01]  /*20950*/  ISETP.NE.U32.AND P1, PT, R15, RZ, PT ;  /* 0x000000ff0f00720c */ /* 0x000fe20003f25070 */
[----:B------:R-:W-:Y:S02]  /*20960*/  IMAD.MOV.U32 R147, RZ, RZ, R145 ;  /* 0x000000ffff937224 */ /* 0x000fe400078e0091 */
[----:B------:R1:W-:Y:S01]  /*20970*/  STL [R1+0xe60], R14 ;  /* 0x000e600e01007387 */ /* 0x0003e20000100800 */
[----:B------:R-:W-:-:S03]  /*20980*/  IMAD.MOV.U32 R15, RZ, RZ, R14 ;  /* 0x000000ffff0f7224 */ /* 0x000fc600078e000e */
[----:B------:R-:W-:Y:S01]  /*20990*/  LDGSTS.E [R9+0x40008], desc[UR6][R146.64], P2 ;  /* 0x4000800092097fae */ /* 0x000fe20009121846 */
[----:B-1----:R-:W-:-:S05]  /*209a0*/  IMAD.MOV.U32 R14, RZ, RZ, R8 ;  /* 0x000000ffff0e7224 */ /* 0x002fca00078e0008 */
[----:B------:R1:W-:Y:S04]  /*209b0*/  LDGSTS.E [R9+0x44008], desc[UR6][R14.64], P2 ;  /* 0x440080000e097fae */ /* 0x0003e80009121846 */
[----:B------:R-:W4:Y:S04]  /*209c0*/  LDL.LU R14, [R1+0xe78] ;  /* 0x000e7800010e7983 */ /* 0x000f280000300800 */
[----:B------:R-:W4:Y:S01]  /*209d0*/  LDL.LU R8, [R1+0xe7c] ;  /* 0x000e7c0001087983 */ /* 0x000f220000300800 */
[----:B------:R-:W1:Y:S01]  /*209e0*/  S2R R252, SR_TID.X ;  /* 0x0000000000fc7919 */ /* 0x000e620000002100 */
[----:B------:R-:W-:-:S02]  /*209f0*/  IADD3 R10, P2, R10, R5, RZ ;  /* 0x000000050a0a7210 */ /* 0x000fc40007f5e0ff */
[----:B------:R-:W-:-:S03]  /*20a00*/  IADD3 R6, P3, R6, R5, RZ ;  /* 0x0000000506067210 */ /* 0x000fc60007f7e0ff */
[----:B------:R-:W-:Y:S01]  /*20a10*/  STL [R1+0xe6c], R10 ;  /* 0x000e6c0a01007387 */ /* 0x000fe20000100800 */
[C---:B-1----:R-:W-:Y:S01]  /*20a20*/  IMAD.SHL.U32 R15, R252.reuse, 0x10, RZ ;  /* 0x00000010fc0f7824 */ /* 0x042fe200078e00ff */
[----:B------:R-:W-:-:S04]  /*20a30*/  LOP3.LUT R252, R252, 0x7f, RZ, 0xc0, !PT ;  /* 0x0000007ffcfc7812 */ /* 0x000fc800078ec0ff */
[----:B------:R-:W-:-:S05]  /*20a40*/  LOP3.LUT R15, R15, 0x70, RZ, 0xc0, !PT ;  /* 0x000000700f0f7812 */ /* 0x000fca00078ec0ff */
[----:B------:R-:W-:-:S05]  /*20a50*/  IMAD R15, R252, 0x80, R15 ;  /* 0x00000080fc0f7824 */ /* 0x000fca00078e020f */
[----:B------:R-:W-:Y:S01]  /*20a60*/  LOP3.LUT R15, R15, 0x10, RZ, 0x3c, !PT ;  /* 0x000000100f0f7812 */ /* 0x000fe200078e3cff */
[--C-:B--2---:R-:W-:Y:S02]  /*20a70*/  IMAD.X R11, R11, 0x1, R4.reuse, P2 ;  /* 0x000000010b0b7824 */ /* 0x104fe400010e0604 */
[----:B---3--:R-:W-:-:S03]  /*20a80*/  IMAD.X R7, R7, 0x1, R4, P3 ;  /* 0x0000000107077824 */ /* 0x008fc600018e0604 */
[----:B------:R-:W-:Y:S04]  /*20a90*/  LDGSTS.E [R9+0x4000c], desc[UR6][R10.64], P1 ;  /* 0x4000c0000a097fae */ /* 0x000fe80008921846 */
[----:B------:R1:W-:Y:S01]  /*20aa0*/  LDGSTS.E [R9+0x4400c], desc[UR6][R6.64], P1 ;  /* 0x4400c00006097fae */ /* 0x0003e20008921846 */
[----:B------:R-:W-:-:S03]  /*20ab0*/  ISETP.GT.AND P1, PT, R3, 0x4, PT ;  /* 0x000000040300780c */ /* 0x000fc60003f24270 */
[----:B------:R2:W-:Y:S04]  /*20ac0*/  STL [R1+0xe68], R11 ;  /* 0x000e680b01007387 */ /* 0x0005e80000100800 */
[----:B------:R-:W-:Y:S01]  /*20ad0*/  STL [R1+0xe74], R6 ;  /* 0x000e740601007387 */ /* 0x000fe20000100800 */
[----:B-1----:R-:W-:-:S03]  /*20ae0*/  SEL R9, RZ, 0x4, !P1 ;  /* 0x00000004ff097807 */ /* 0x002fc60004800000 */
[----:B------:R1:W-:Y:S04]  /*20af0*/  STL [R1+0xe70], R7 ;  /* 0x000e700701007387 */ /* 0x0003e80000100800 */
[----:B--2---:R-:W2:Y:S01]  /*20b00*/  LDL.LU R11, [R1+0xe80] ;  /* 0x000e8000010b7983 */ /* 0x004ea20000300800 */
[----:B------:R-:W-:-:S03]  /*20b10*/  SEL R9, R9, RZ, !P0 ;  /* 0x000000ff09097207 */ /* 0x000fc60004000000 */
[----:B------:R-:W3:Y:S04]  /*20b20*/  LDL.LU R10, [R1+0xe84] ;  /* 0x000e8400010a7983 */ /* 0x000ee80000300800 */
[----:B-1----:R-:W2:Y:S01]  /*20b30*/  LDL.LU R7, [R1+0xe88] ;  /* 0x000e880001077983 */ /* 0x002ea20000300800 */
[----:B------:R-:W-:-:S03]  /*20b40*/  ISETP.NE.U32.AND P2, PT, R9, RZ, PT ;  /* 0x000000ff0900720c */ /* 0x000fc60003f45070 */
[----:B------:R-:W2:Y:S01]  /*20b50*/  LDL.LU R6, [R1+0xe8c] ;  /* 0x000e8c0001067983 */ /* 0x000ea20000300800 */
[----:B------:R-:W-:Y:S01]  /*20b60*/  VIADD R9, R15, UR12 ;  /* 0x0000000c0f097c36 */ /* 0x000fe20008000000 */
[----:B----4-:R-:W-:-:S05]  /*20b70*/  IADD3 R8, P1, R8, R5, RZ ;  /* 0x0000000508087210 */ /* 0x010fca0007f3e0ff */
[----:B------:R-:W-:Y:S01]  /*20b80*/  IMAD.X R14, R14, 0x1, R4, P1 ;  /* 0x000000010e0e7824 */ /* 0x000fe200008e0604 */
[----:B------:R-:W-:Y:S01]  /*20b90*/  ISETP.GT.AND P1, PT, R3, 0x5, PT ;  /* 0x000000050300780c */ /* 0x000fe20003f24270 */
[----:B------:R-:W-:Y:S02]  /*20ba0*/  STL [R1+0xe7c], R8 ;  /* 0x000e7c0801007387 */ /* 0x000fe40000100800 */
[----:B------:R-:W-:Y:S02]  /*20bb0*/  IMAD.MOV.U32 R15, RZ, RZ, R14 ;  /* 0x000000ffff0f7224 */ /* 0x000fe400078e000e */
[----:B------:R1:W-:Y:S02]  /*20bc0*/  STL [R1+0xe78], R14 ;  /* 0x000e780e01007387 */ /* 0x0003e40000100800 */
[----:B-1----:R-:W-:Y:S01]  /*20bd0*/  IMAD.MOV.U32 R14, RZ, RZ, R8 ;  /* 0x000000ffff0e7224 */ /* 0x002fe200078e0008 */
[----:B------:R-:W-:-:S04]  /*20be0*/  SEL R8, RZ, 0x4, !P1 ;  /* 0x00000004ff087807 */ /* 0x000fc80004800000 */
[----:B------:R-:W-:Y:S01]  /*20bf0*/  SEL R8, R8, RZ, !P0 ;  /* 0x000000ff08087207 */ /* 0x000fe20004000000 */
[----:B------:R-:W-:Y:S03]  /*20c00*/  LDGSTS.E [R9+0x40000], desc[UR6][R14.64], P2 ;  /* 0x400000000e097fae */ /* 0x000fe60009121846 */
[----:B------:R-:W-:Y:S01]  /*20c10*/  ISETP.NE.U32.AND P1, PT, R8, RZ, PT ;  /* 0x000000ff0800720c */ /* 0x000fe20003f25070 */
[----:B------:R-:W4:Y:S04]  /*20c20*/  LDL.LU R14, [R1+0xe90] ;  /* 0x000e9000010e7983 */ /* 0x000f280000300800 */
[----:B------:R-:W4:Y:S04]  /*20c30*/  LDL.LU R8, [R1+0xe94] ;  /* 0x000e940001087983 */ /* 0x000f280000300800 */
[----:B------:R-:W4:Y:S04]  /*20c40*/  LDL.LU R145, [R1+0xe98] ;  /* 0x000e980001917983 */ /* 0x000f280000300800 */
[----:B------:R-:W4:Y:S01]  /*20c50*/  LDL.LU R15, [R1+0xe9c] ;  /* 0x000e9c00010f7983 */ /* 0x000f220000300800 */
[----:B---3--:R-:W-:-:S05]  /*20c60*/  IADD3 R10, P3, R10, R5, RZ ;  /* 0x000000050a0a7210 */ /* 0x008fca0007f7e0ff */
[--C-:B--2---:R-:W-:Y:S01]  /*20c70*/  IMAD.X R11, R11, 0x1, R4.reuse, P3 ;  /* 0x000000010b0b7824 */ /* 0x104fe200018e0604 */
[----:B------:R-:W-:Y:S01]  /*20c80*/  IADD3 R6, P4, R6, R5, RZ ;  /* 0x0000000506067210 */ /* 0x000fe20007f9e0ff */
[----:B------:R-:W-:Y:S04]  /*20c90*/  STL [R1+0xe84], R10 ;  /* 0x000e840a01007387 */ /* 0x000fe80000100800 */
[----:B------:R-:W-:Y:S01]  /*20ca0*/  IMAD.X R7, R7, 0x1, R4, P4 ;  /* 0x0000000107077824 */ /* 0x000fe200020e0604 */
[----:B------:R-:W-:Y:S04]  /*20cb0*/  STL [R1+0xe80], R11 ;  /* 0x000e800b01007387 */ /* 0x000fe80000100800 */
[----:B------:R-:W-:Y:S04]  /*20cc0*/  STL [R1+0xe8c], R6 ;  /* 0x000e8c0601007387 */ /* 0x000fe80000100800 */
[----:B------:R-:W-:Y:S01]  /*20cd0*/  LDGSTS.E [R9+0x44000], desc[UR6][R10.64], P2 ;  /* 0x440000000a097fae */ /* 0x000fe20009121846 */
[----:B------:R-:W-:-:S03]  /*20ce0*/  ISETP.GT.AND P2, PT, R3, 0x6, PT ;  /* 0x000000060300780c */ /* 0x000fc60003f44270 */
[----:B------:R1:W-:Y:S04]  /*20cf0*/  STL [R1+0xe88], R7 ;  /* 0x000e880701007387 */ /* 0x0003e80000100800 */
[----:B------:R2:W-:Y:S04]  /*20d00*/  LDGSTS.E [R9+0x40004], desc[UR6][R6.64], P1 ;  /* 0x4000400006097fae */ /* 0x0005e80008921846 */
[----:B-1----:R-:W3:Y:S01]  /*20d10*/  LDL.LU R7, [R1+0xea4] ;  /* 0x000ea40001077983 */ /* 0x002ee20000300800 */
[----:B--2---:R-:W-:-:S03]  /*20d20*/  SEL R6, RZ, 0x4, !P2 ;  /* 0x00000004ff067807 */ /* 0x004fc60005000000 */
[----:B------:R-:W2:Y:S01]  /*20d30*/  LDL.LU R11, [R1+0xea0] ;  /* 0x000ea000010b7983 */ /* 0x000ea20000300800 */
[----:B------:R-:W-:-:S03]  /*20d40*/  SEL R6, R6, RZ, !P0 ;  /* 0x000000ff06067207 */ /* 0x000fc60004000000 */
[----:B------:R-:W2:Y:S01]  /*20d50*/  LDL.LU R10, [R1+0xeac] ;  /* 0x000eac00010a7983 */ /* 0x000ea20000300800 */
[----:B------:R-:W-:-:S03]  /*20d60*/  ISETP.NE.U32.AND P2, PT, R6, RZ, PT ;  /* 0x000000ff0600720c */ /* 0x000fc60003f45070 */
[----:B------:R-:W2:Y:S01]  /*20d70*/  LDL.LU R6, [R1+0xeb4] ;  /* 0x000eb40001067983 */ /* 0x000ea20000300800 */
[----:B----4-:R-:W-:-:S05]  /*20d80*/  IADD3 R8, P3, R8, R5, RZ ;  /* 0x0000000508087210 */ /* 0x010fca0007f7e0ff */
[--C-:B------:R-:W-:Y:S01]  /*20d90*/  IMAD.X R14, R14, 0x1, R4.reuse, P3 ;  /* 0x000000010e0e7824 */ /* 0x100fe200018e0604 */
[----:B------:R-:W-:Y:S01]  /*20da0*/  IADD3 R15, P4, R15, R5, RZ ;  /* 0x000000050f0f7210 */ /* 0x000fe20007f9e0ff */
[----:B------:R-:W-:Y:S04]  /*20db0*/  STL [R1+0xe94], R8 ;  /* 0x000e940801007387 */ /* 0x000fe80000100800 */
[----:B------:R-:W-:Y:S01]  /*20dc0*/  IMAD.X R145, R145, 0x1, R4, P4 ;  /* 0x0000000191917824 */ /* 0x000fe200020e0604 */
[----:B------:R1:W-:Y:S01]  /*20dd0*/  STL [R1+0xe90], R14 ;  /* 0x000e900e01007387 */ /* 0x0003e20000100800 */
[----:B------:R-:W-:-:S03]  /*20de0*/  IMAD.MOV.U32 R147, RZ, RZ, R14 ;  /* 0x000000ffff937224 */ /* 0x000fc600078e000e */
[----:B------:R4:W-:Y:S04]  /*20df0*/  STL [R1+0xe9c], R15 ;  /* 0x000e9c0f01007387 */ /* 0x0009e80000100800 */
[----:B------:R-:W-:Y:S04]  /*20e00*/  STL [R1+0xe98], R145 ;  /* 0x000e989101007387 */ /* 0x000fe80000100800 */
[----:B-1----:R-:W2:Y:S01]  /*20e10*/  LDL.LU R14, [R1+0xea8] ;  /* 0x000ea800010e7983 */ /* 0x002ea20000300800 */
[----:B------:R-:W-:-:S03]  /*20e20*/  IMAD.MOV.U32 R146, RZ, RZ, R8 ;  /* 0x000000ffff927224 */ /* 0x000fc600078e0008 */
[----:B------:R-:W2:Y:S04]  /*20e30*/  LDL.LU R8, [R1+0xeb0] ;  /* 0x000eb00001087983 */ /* 0x000ea80000300800 */
[----:B------:R1:W-:Y:S01]  /*20e40*/  LDGSTS.E [R9+0x44004], desc[UR6][R146.64], P1 ;  /* 0x4400400092097fae */ /* 0x0003e20008921846 */
[----:B------:R-:W-:Y:S01]  /*20e50*/  ISETP.GT.AND P1, PT, R3, 0x7, PT ;  /* 0x000000070300780c */ /* 0x000fe20003f24270 */
[----:B-1----:R-:W-:Y:S02]  /*20e60*/  IMAD.MOV.U32 R146, RZ, RZ, R15 ;  /* 0x000000ffff927224 */ /* 0x002fe400078e000f */
[----:B------:R-:W-:Y:S01]  /*20e70*/  IMAD.MOV.U32 R147, RZ, RZ, R145 ;  /* 0x000000ffff937224 */ /* 0x000fe200078e0091 */
[----:B----4-:R-:W-:-:S04]  /*20e80*/  SEL R15, RZ, 0x4, !P1 ;  /* 0x00000004ff0f7807 */ /* 0x010fc80004800000 */
[----:B------:R1:W-:Y:S01]  /*20e90*/  LDGSTS.E [R9+0x40008], desc[UR6][R146.64], P2 ;  /* 0x4000800092097fae */ /* 0x0003e20009121846 */
[----:B------:R-:W-:-:S04]  /*20ea0*/  SEL R15, R15, RZ, !P0 ;  /* 0x000000ff0f0f7207 */ /* 0x000fc80004000000 */
[----:B------:R-:W-:Y:S02]  /*20eb0*/  ISETP.NE.U32.AND P1, PT, R15, RZ, PT ;  /* 0x000000ff0f00720c */ /* 0x000fe40003f25070 */
[----:B---3--:R-:W-:-:S05]  /*20ec0*/  IADD3 R7, P3, R7, R5, RZ ;  /* 0x0000000507077210 */ /* 0x008fca0007f7e0ff */
[----:B--2---:R-:W-:Y:S02]  /*20ed0*/  IMAD.X R11, R11, 0x1, R4, P3 ;  /* 0x000000010b0b7824 */ /* 0x004fe400018e0604 */
[----:B-1----:R-:W-:Y:S02]  /*20ee0*/  IMAD.MOV.U32 R146, RZ, RZ, R7 ;  /* 0x000000ffff927224 */ /* 0x002fe400078e0007 */
[----:B------:R-:W-:Y:S01]  /*20ef0*/  IMAD.MOV.U32 R147, RZ, RZ, R11 ;  /* 0x000000ffff937224 */ /* 0x000fe200078e000b */
[----:B------:R-:W-:Y:S04]  /*20f00*/  STL [R1+0xea4], R7 ;  /* 0x000ea40701007387 */ /* 0x000fe80000100800 */
[----:B------:R-:W-:Y:S01]  /*20f10*/  LDGSTS.E [R9+0x44008], desc[UR6][R146.64], P2 ;  /* 0x4400800092097fae */ /* 0x000fe20009121846 */
[----:B------:R-:W-:-:S03]  /*20f20*/  IADD3 R10, P2, R10, R5, RZ ;  /* 0x000000050a0a7210 */ /* 0x000fc60007f5e0ff */
[----:B------:R1:W-:Y:S01]  /*20f30*/  STL [R1+0xea0], R11 ;  /* 0x000ea00b01007387 */ /* 0x0003e20000100800 */
[----:B------:R-:W-:-:S03]  /*20f40*/  IADD3 R6, P3, R6, R5, RZ ;  /* 0x0000000506067210 */ /* 0x000fc60007f7e0ff */
[----:B-1----:R-:W2:Y:S04]  /*20f50*/  LDL.LU R11, [R1+0xeb8] ;  /* 0x000eb800010b7983 */ /* 0x002ea80000300800 */
[----:B------:R-:W3:Y:S04]  /*20f60*/  LDL.LU R7, [R1+0xebc] ;  /* 0x000ebc0001077983 */ /* 0x000ee80000300800 */
[----:B------:R-:W-:Y:S01]  /*20f70*/  STL [R1+0xeac], R10 ;  /* 0x000eac0a01007387 */ /* 0x000fe20000100800 */
[----:B------:R-:W-:-:S04]  /*20f80*/  IMAD.X R14, R14, 0x1, R4, P2 ;  /* 0x000000010e0e7824 */ /* 0x000fc800010e0604 */
[----:B------:R-:W-:Y:S01]  /*20f90*/  IMAD.MOV.U32 R15, RZ, RZ, R14 ;  /* 0x000000ffff0f7224 */ /* 0x000fe200078e000e */
[----:B------:R1:W-:Y:S01]  /*20fa0*/  STL [R1+0xea8], R14 ;  /* 0x000ea80e01007387 */ /* 0x0003e20000100800 */
[----:B------:R-:W-:Y:S02]  /*20fb0*/  IMAD.X R8, R8, 0x1, R4, P3 ;  /* 0x0000000108087824 */ /* 0x000fe400018e0604 */
[----:B-1----:R-:W-:-:S05]  /*20fc0*/  IMAD.MOV.U32 R14, RZ, RZ, R10 ;  /* 0x000000ffff0e7224 */ /* 0x002fca00078e000a */
[----:B------:R1:W-:Y:S04]  /*20fd0*/  LDGSTS.E [R9+0x4000c], desc[UR6][R14.64], P1 ;  /* 0x4000c0000e097fae */ /* 0x0003e80008921846 */
[----:B------:R-:W-:Y:S01]  /*20fe0*/  STL [R1+0xeb4], R6 ;  /* 0x000eb40601007387 */ /* 0x000fe20000100800 */
[----:B-1----:R-:W-:Y:S02]  /*20ff0*/  IMAD.MOV.U32 R14, RZ, RZ, R6 ;  /* 0x000000ffff0e7224 */ /* 0x002fe400078e0006 */
[----:B------:R-:W-:Y:S01]  /*21000*/  IMAD.MOV.U32 R15, RZ, RZ, R8 ;  /* 0x000000ffff0f7224 */ /* 0x000fe200078e0008 */
[----:B------:R1:W-:Y:S04]  /*21010*/  STL [R1+0xeb0], R8 ;  /* 0x000eb00801007387 */ /* 0x0003e80000100800 */
[----:B------:R4:W-:Y:S04]  /*21020*/  LDGSTS.E [R9+0x4400c], desc[UR6][R14.64], P1 ;  /* 0x4400c0000e097fae */ /* 0x0009e80008921846 */
[----:B------:R-:W2:Y:S04]  /*21030*/  LDL.LU R14, [R1+0xec0] ;  /* 0x000ec000010e7983 */ /* 0x000ea80000300800 */
[----:B------:R-:W2:Y:S04]  /*21040*/  LDL.LU R10, [R1+0xec4] ;  /* 0x000ec400010a7983 */ /* 0x000ea80000300800 */
[----:B-1----:R-:W2:Y:S04]  /*21050*/  LDL.LU R8, [R1+0xec8] ;  /* 0x000ec80001087983 */ /* 0x002ea80000300800 */
[----:B------:R-:W2:Y:S01]  /*21060*/  LDL.LU R6, [R1+0xecc] ;  /* 0x000ecc0001067983 */ /* 0x000ea20000300800 */
[----:B------:R-:W1:Y:S01]  /*21070*/  S2R R252, SR_TID.X ;  /* 0x0000000000fc7919 */ /* 0x000e620000002100 */
[----:B------:R-:W-:-:S04]  /*21080*/  ISETP.GT.AND P1, PT, R3, 0x8, PT ;  /* 0x000000080300780c */ /* 0x000fc80003f24270 */
[----:B----4-:R-:W-:-:S04]  /*21090*/  SEL R9, RZ, 0x4, !P1 ;  /* 0x00000004ff097807 */ /* 0x010fc80004800000 */
[----:B------:R-:W-:-:S04]  /*210a0*/  SEL R9, R9, RZ, !P0 ;  /* 0x000000ff09097207 */ /* 0x000fc80004000000 */
[----:B------:R-:W-:Y:S01]  /*210b0*/  ISETP.NE.U32.AND P2, PT, R9, RZ, PT ;  /* 0x000000ff0900720c */ /* 0x000fe20003f45070 */
[C---:B-1----:R-:W-:Y:S01]  /*210c0*/  IMAD.SHL.U32 R15, R252.reuse, 0x10, RZ ;  /* 0x00000010fc0f7824 */ /* 0x042fe200078e00ff */
[----:B------:R-:W-:-:S04]  /*210d0*/  LOP3.LUT R252, R252, 0x7f, RZ, 0xc0, !PT ;  /* 0x0000007ffcfc7812 */ /* 0x000fc800078ec0ff */
[----:B------:R-:W-:-:S05]  /*210e0*/  LOP3.LUT R15, R15, 0x70, RZ, 0xc0, !PT ;  /* 0x000000700f0f7812 */ /* 0x000fca00078ec0ff */
[----:B------:R-:W-:-:S05]  /*210f0*/  IMAD R15, R252, 0x80, R15 ;  /* 0x00000080fc0f7824 */ /* 0x000fca00078e020f */
[----:B------:R-:W-:-:S05]  /*21100*/  LOP3.LUT R15, R15, 0x20, RZ, 0x3c, !PT ;  /* 0x000000200f0f7812 */ /* 0x000fca00078e3cff */
[----:B------:R-:W-:Y:S01]  /*21110*/  VIADD R9, R15, UR12 ;  /* 0x0000000c0f097c36 */ /* 0x000fe20008000000 */
[----:B---3--:R-:W-:-:S05]  /*21120*/  IADD3 R7, P1, R7, R5, RZ ;  /* 0x0000000507077210 */ /* 0x008fca0007f3e0ff */
[----:B--2---:R-:W-:Y:S01]  /*21130*/  IMAD.X R11, R11, 0x1, R4, P1 ;  /* 0x000000010b0b7824 */ /* 0x004fe200008e0604 */
[----:B------:R-:W-:Y:S01]  /*21140*/  ISETP.GT.AND P1, PT, R3, 0x9, PT ;  /* 0x000000090300780c */ /* 0x000fe20003f24270 */
[----:B------:R1:W-:Y:S01]  /*21150*/  STL [R1+0xebc], R7 ;  /* 0x000ebc0701007387 */ /* 0x0003e20000100800 */
[----:B------:R-:W-:Y:S02]  /*21160*/  IMAD.MOV.U32 R146, RZ, RZ, R7 ;  /* 0x000000ffff927224 */ /* 0x000fe400078e0007 */
[----:B-1----:R-:W-:-:S04]  /*21170*/  SEL R7, RZ, 0x4, !P1 ;  /* 0x00000004ff077807 */ /* 0x002fc80004800000 */
[----:B------:R-:W-:Y:S01]  /*21180*/  SEL R7, R7, RZ, !P0 ;  /* 0x000000ff07077207 */ /* 0x000fe20004000000 */
[----:B------:R1:W-:Y:S01]  /*21190*/  STL [R1+0xeb8], R11 ;  /* 0x000eb80b01007387 */ /* 0x0003e20000100800 */
[----:B------:R-:W-:Y:S02]  /*211a0*/  IMAD.MOV.U32 R147, RZ, RZ, R11 ;  /* 0x000000ffff937224 */ /* 0x000fe400078e000b */
[----:B------:R-:W-:-:S03]  /*211b0*/  ISETP.NE.U32.AND P1, PT, R7, RZ, PT ;  /* 0x000000ff0700720c */ /* 0x000fc60003f25070 */
[----:B------:R2:W-:Y:S04]  /*211c0*/  LDGSTS.E [R9+0x40000], desc[UR6][R146.64], P2 ;  /* 0x4000000092097fae */ /* 0x0005e80009121846 */
[----:B-1----:R-:W3:Y:S04]  /*211d0*/  LDL.LU R11, [R1+0xed0] ;  /* 0x000ed000010b7983 */ /* 0x002ee80000300800 */
[----:B------:R-:W4:Y:S04]  /*211e0*/  LDL.LU R7, [R1+0xed4] ;  /* 0x000ed40001077983 */ /* 0x000f280000300800 */
[----:B------:R-:W3:Y:S04]  /*211f0*/  LDL.LU R145, [R1+0xed8] ;  /* 0x000ed80001917983 */ /* 0x000ee80000300800 */
[----:B------:R-:W3:Y:S01]  /*21200*/  LDL.LU R15, [R1+0xedc] ;  /* 0x000edc00010f7983 */ /* 0x000ee20000300800 */
[----:B------:R-:W-:-:S05]  /*21210*/  IADD3 R10, P3, R10, R5, RZ ;  /* 0x000000050a0a7210 */ /* 0x000fca0007f7e0ff */
[----:B------:R-:W-:Y:S01]  /*21220*/  IMAD.X R14, R14, 0x1, R4, P3 ;  /* 0x000000010e0e7824 */ /* 0x000fe200018e0604 */
[----:B------:R-:W-:Y:S01]  /*21230*/  IADD3 R6, P4, R6, R5, RZ ;  /* 0x0000000506067210 */ /* 0x000fe20007f9e0ff */
[----:B--2---:R-:W-:Y:S02]  /*21240*/  IMAD.MOV.U32 R146, RZ, RZ, R10 ;  /* 0x000000ffff927224 */ /* 0x004fe400078e000a */
[----:B------:R-:W-:Y:S02]  /*21250*/  IMAD.MOV.U32 R147, RZ, RZ, R14 ;  /* 0x000000ffff937224 */ /* 0x000fe400078e000e */
[----:B------:R-:W-:Y:S01]  /*21260*/  IMAD.X R8, R8, 0x1, R4, P4 ;  /* 0x0000000108087824 */ /* 0x000fe200020e0604 */
[----:B------:R-:W-:Y:S04]  /*21270*/  STL [R1+0xec4], R10 ;  /* 0x000ec40a01007387 */ /* 0x000fe80000100800 */
[----:B------:R-:W-:Y:S04]  /*21280*/  STL [R1+0xec0], R14 ;  /* 0x000ec00e01007387 */ /* 0x000fe80000100800 */
[----:B------:R-:W-:Y:S04]  /*21290*/  STL [R1+0xecc], R6 ;  /* 0x000ecc0601007387 */ /* 0x000fe80000100800 */
[----:B------:R1:W-:Y:S04]  /*212a0*/  LDGSTS.E [R9+0x44000], desc[UR6][R146.64], P2 ;  /* 0x4400000092097fae */ /* 0x0003e80009121846 */
[----:B------:R2:W-:Y:S01]  /*212b0*/  STL [R1+0xec8], R8 ;  /* 0x000ec80801007387 */ /* 0x0005e20000100800 */
[----:B-1----:R-:W-:-:S03]  /*212c0*/  IMAD.MOV.U32 R147, RZ, RZ, R8 ;  /* 0x000000ffff937224 */ /* 0x002fc600078e0008 */
[----:B--2---:R-:W2:Y:S04]  /*212d0*/  LDL.LU R8, [R1+0xee4] ;  /* 0x000ee40001087983 */ /* 0x004ea80000300800 */
[----:B------:R-:W2:Y:S01]  /*212e0*/  LDL.LU R14, [R1+0xee0] ;  /* 0x000ee000010e7983 */ /* 0x000ea20000300800 */
[----:B------:R-:W-:Y:S01]  /*212f0*/  ISETP.GT.AND P2, PT, R3, 0xa, PT ;  /* 0x0000000a0300780c */ /* 0x000fe20003f44270 */
[----:B------:R-:W-:Y:S02]  /*21300*/  IMAD.MOV.U32 R146, RZ, RZ, R6 ;  /* 0x000000ffff927224 */ /* 0x000fe400078e0006 */
[----:B------:R-:W2:Y:S01]  /*21310*/  LDL.LU R10, [R1+0xeec] ;  /* 0x000eec00010a7983 */ /* 0x000ea20000300800 */
[----:B------:R-:W-:-:S03]  /*21320*/  SEL R6, RZ, 0x4, !P2 ;  /* 0x00000004ff067807 */ /* 0x000fc60005000000 */
[----:B------:R1:W-:Y:S01]  /*21330*/  LDGSTS.E [R9+0x40004], desc[UR6][R146.64], P1 ;  /* 0x4000400092097fae */ /* 0x0003e20008921846 */
[----:B------:R-:W-:-:S04]  /*21340*/  SEL R6, R6, RZ, !P0 ;  /* 0x000000ff06067207 */ /* 0x000fc80004000000 */
[----:B------:R-:W-:Y:S02]  /*21350*/  ISETP.NE.U32.AND P2, PT, R6, RZ, PT ;  /* 0x000000ff0600720c */ /* 0x000fe40003f45070 */
[----:B------:R-:W2:Y:S01]  /*21360*/  LDL.LU R6, [R1+0xef4] ;  /* 0x000ef40001067983 */ /* 0x000ea20000300800 */
[----:B----4-:R-:W-:-:S05]  /*21370*/  IADD3 R7, P3, R7, R5, RZ ;  /* 0x0000000507077210 */ /* 0x010fca0007f7e0ff */
[--C-:B---3--:R-:W-:Y:S02]  /*21380*/  IMAD.X R11, R11, 0x1, R4.reuse, P3 ;  /* 0x000000010b0b7824 */ /* 0x108fe400018e0604 */
[----:B-1----:R-:W-:Y:S02]  /*21390*/  IMAD.MOV.U32 R146, RZ, RZ, R7 ;  /* 0x000000ffff927224 */ /* 0x002fe400078e0007 */
[----:B------:R-:W-:Y:S01]  /*213a0*/  IMAD.MOV.U32 R147, RZ, RZ, R11 ;  /* 0x000000ffff937224 */ /* 0x000fe200078e000b */
[----:B------:R-:W-:Y:S01]  /*213b0*/  IADD3 R15, P4, R15, R5, RZ ;  /* 0x000000050f0f7210 */ /* 0x000fe20007f9e0ff */
[----:B------:R-:W-:Y:S04]  /*213c0*/  STL [R1+0xed4], R7 ;  /* 0x000ed40701007387 */ /* 0x000fe80000100800 */
[----:B------:R1:W-:Y:S01]  /*213d0*/  LDGSTS.E [R9+0x44004], desc[UR6][R146.64], P1 ;  /* 0x4400400092097fae */ /* 0x0003e20008921846 */
[----:B------:R-:W-:Y:S01]  /*213e0*/  ISETP.GT.AND P1, PT, R3, 0xb, PT ;  /* 0x0000000b0300780c */ /* 0x000fe20003f24270 */
[----:B------:R-:W-:-:S02]  /*213f0*/  IMAD.X R145, R145, 0x1, R4, P4 ;  /* 0x0000000191917824 */ /* 0x000fc400020e0604 */
[----:B------:R3:W-:Y:S04]  /*21400*/  STL [R1+0xed0], R11 ;  /* 0x000ed00b01007387 */ /* 0x0007e80000100800 */
[----:B------:R4:W-:Y:S01]  /*21410*/  STL [R1+0xedc], R15 ;  /* 0x000edc0f01007387 */ /* 0x0009e20000100800 */
[----:B-1----:R-:W-:-:S03]  /*21420*/  IMAD.MOV.U32 R146, RZ, RZ, R15 ;  /* 0x000000ffff927224 */ /* 0x002fc600078e000f */
[----:B------:R-:W-:Y:S04]  /*21430*/  STL [R1+0xed8], R145 ;  /* 0x000ed89101007387 */ /* 0x000fe80000100800 */
[----:B---3--:R-:W3:Y:S01]  /*21440*/  LDL.LU R11, [R1+0xee8] ;  /* 0x000ee800010b7983 */ /* 0x008ee20000300800 */
[----:B----4-:R-:W-:-:S03]  /*21450*/  SEL R15, RZ, 0x4, !P1 ;  /* 0x00000004ff0f7807 */ /* 0x010fc60004800000 */
[----:B------:R-:W4:Y:S01]  /*21460*/  LDL.LU R7, [R1+0xef0] ;  /* 0x000ef00001077983 */ /* 0x000f220000300800 */
[----:B------:R-:W-:Y:S01]  /*21470*/  SEL R15, R15, RZ, !P0 ;  /* 0x000000ff0f0f7207 */ /* 0x000fe20004000000 */
[----:B------:R-:W-:-:S03]  /*21480*/  IMAD.MOV.U32 R147, RZ, RZ, R145 ;  /* 0x000000ffff937224 */ /* 0x000fc600078e0091 */
[----:B------:R-:W-:Y:S02]  /*21490*/  ISETP.NE.U32.AND P1, PT, R15, RZ, PT ;  /* 0x000000ff0f00720c */ /* 0x000fe40003f25070 */
[----:B------:R-:W-:Y:S01]  /*214a0*/  LDGSTS.E [R9+0x40008], desc[UR6][R146.64], P2 ;  /* 0x4000800092097fae */ /* 0x000fe20009121846 */
[----:B--2---:R-:W-:-:S05]  /*214b0*/  IADD3 R8, P3, R8, R5, RZ ;  /* 0x0000000508087210 */ /* 0x004fca0007f7e0ff */
[----:B------:R-:W-:Y:S01]  /*214c0*/  IMAD.X R14, R14, 0x1, R4, P3 ;  /* 0x000000010e0e7824 */ /* 0x000fe200018e0604 */
[----:B------:R-:W-:Y:S03]  /*214d0*/  STL [R1+0xee4], R8 ;  /* 0x000ee40801007387 */ /* 0x000fe60000100800 */
[----:B------:R-:W-:Y:S01]  /*214e0*/  IMAD.MOV.U32 R15, RZ, RZ, R14 ;  /* 0x000000ffff0f7224 */ /* 0x000fe200078e000e */
[----:B------:R1:W-:Y:S02]  /*214f0*/  STL [R1+0xee0], R14 ;  /* 0x000ee00e01007387 */ /* 0x0003e40000100800 */
[----:B-1----:R-:W-:-:S05]  /*21500*/  IMAD.MOV.U32 R14, RZ, RZ, R8 ;  /* 0x000000ffff0e7224 */ /* 0x002fca00078e0008 */
[----:B------:R1:W-:Y:S04]  /*21510*/  LDGSTS.E [R9+0x44008], desc[UR6][R14.64], P2 ;  /* 0x440080000e097fae */ /* 0x0003e80009121846 */
[----:B------:R-:W2:Y:S04]  /*21520*/  LDL.LU R14, [R1+0xef8] ;  /* 0x000ef800010e7983 */ /* 0x000ea80000300800 */
[----:B------:R-:W2:Y:S01]  /*21530*/  LDL.LU R8, [R1+0xefc] ;  /* 0x000efc0001087983 */ /* 0x000ea20000300800 */
        /* <DEDUP_REMOVED lines=9> */
[--C-:B---3--:R-:W-:Y:S02]  /*215d0*/  IMAD.X R11, R11, 0x1, R4.reuse, P2 ;  /* 0x000000010b0b7824 */ /* 0x108fe400010e0604 */
[----:B----4-:R-:W-:-:S03]  /*215e0*/  IMAD.X R7, R7, 0x1, R4, P3 ;  /* 0x0000000107077824 */ /* 0x010fc600018e0604 */
[----:B------:R-:W-:Y:S04]  /*215f0*/  LDGSTS.E [R9+0x4000c], desc[UR6][R10.64], P1 ;  /* 0x4000c0000a097fae */ /* 0x000fe80008921846 */
[----:B------:R1:W-:Y:S01]  /*21600*/  LDGSTS.E [R9+0x4400c], desc[UR6][R6.64], P1 ;  /* 0x4400c00006097fae */ /* 0x0003e20008921846 */
[----:B------:R-:W-:-:S03]  /*21610*/  ISETP.GT.AND P1, PT, R3, 0xc, PT ;  /* 0x0000000c0300780c */ /* 0x000fc60003f24270 */
[----:B------:R3:W-:Y:S04]  /*21620*/  STL [R1+0xee8], R11 ;  /* 0x000ee80b01007387 */ /* 0x0007e80000100800 */
[----:B------:R-:W-:Y:S01]  /*21630*/  STL [R1+0xef4], R6 ;  /* 0x000ef40601007387 */ /* 0x000fe20000100800 */
[----:B-1----:R-:W-:-:S03]  /*21640*/  SEL R9, RZ, 0x4, !P1 ;  /* 0x00000004ff097807 */ /* 0x002fc60004800000 */
[----:B------:R1:W-:Y:S04]  /*21650*/  STL [R1+0xef0], R7 ;  /* 0x000ef00701007387 */ /* 0x0003e80000100800 */
[----:B---3--:R-:W3:Y:S01]  /*21660*/  LDL.LU R11, [R1+0xf00] ;  /* 0x000f0000010b7983 */ /* 0x008ee20000300800 */
[----:B------:R-:W-:-:S03]  /*21670*/  SEL R9, R9, RZ, !P0 ;  /* 0x000000ff09097207 */ /* 0x000fc60004000000 */
[----:B------:R-:W4:Y:S04]  /*21680*/  LDL.LU R10, [R1+0xf04] ;  /* 0x000f0400010a7983 */ /* 0x000f280000300800 */
[----:B-1----:R-:W3:Y:S01]  /*21690*/  LDL.LU R7, [R1+0xf08] ;  /* 0x000f080001077983 */ /* 0x002ee20000300800 */
[----:B------:R-:W-:-:S03]  /*216a0*/  ISETP.NE.U32.AND P2, PT, R9, RZ, PT ;  /* 0x000000ff0900720c */ /* 0x000fc60003f45070 */
[----:B------:R-:W3:Y:S01]  /*216b0*/  LDL.LU R6, [R1+0xf0c] ;  /* 0x000f0c0001067983 */ /* 0x000ee20000300800 */
[----:B------:R-:W-:Y:S01]  /*216c0*/  VIADD R9, R15, UR12 ;  /* 0x0000000c0f097c36 */ /* 0x000fe20008000000 */
[----:B--2---:R-:W-:-:S05]  /*216d0*/  IADD3 R8, P1, R8, R5, RZ ;  /* 0x0000000508087210 */ /* 0x004fca0007f3e0ff */
        /* <DEDUP_REMOVED lines=10> */
[----:B------:R-:W2:Y:S04]  /*21780*/  LDL.LU R14, [R1+0xf10] ;  /* 0x000f1000010e7983 */ /* 0x000ea80000300800 */
[----:B------:R-:W2:Y:S04]  /*21790*/  LDL.LU R8, [R1+0xf14] ;  /* 0x000f140001087983 */ /* 0x000ea80000300800 */
[----:B------:R-:W2:Y:S04]  /*217a0*/  LDL.LU R145, [R1+0xf18] ;  /* 0x000f180001917983 */ /* 0x000ea80000300800 */
[----:B------:R-:W2:Y:S01]  /*217b0*/  LDL.LU R15, [R1+0xf1c] ;  /* 0x000f1c00010f7983 */ /* 0x000ea20000300800 */
[----:B----4-:R-:W-:-:S05]  /*217c0*/  IADD3 R10, P3, R10, R5, RZ ;  /* 0x000000050a0a7210 */ /* 0x010fca0007f7e0ff */
[--C-:B---3--:R-:W-:Y:S01]  /*217d0*/  IMAD.X R11, R11, 0x1, R4.reuse, P3 ;  /* 0x000000010b0b7824 */ /* 0x108fe200018e0604 */
        /* <DEDUP_REMOVED lines=9> */
[----:B-1----:R-:W4:Y:S01]  /*21870*/  LDL.LU R7, [R1+0xf24] ;  /* 0x000f240001077983 */ /* 0x002f220000300800 */
[----:B---3--:R-:W-:-:S03]  /*21880*/  SEL R6, RZ, 0x4, !P2 ;  /* 0x00000004ff067807 */ /* 0x008fc60005000000 */
[----:B------:R-:W3:Y:S01]  /*21890*/  LDL.LU R11, [R1+0xf20] ;  /* 0x000f2000010b7983 */ /* 0x000ee20000300800 */
[----:B------:R-:W-:-:S03]  /*218a0*/  SEL R6, R6, RZ, !P0 ;  /* 0x000000ff06067207 */ /* 0x000fc60004000000 */
[----:B------:R-:W3:Y:S01]  /*218b0*/  LDL.LU R10, [R1+0xf2c] ;  /* 0x000f2c00010a7983 */ /* 0x000ee20000300800 */
[----:B------:R-:W-:-:S03]  /*218c0*/  ISETP.NE.U32.AND P2, PT, R6, RZ, PT ;  /* 0x000000ff0600720c */ /* 0x000fc60003f45070 */
[----:B------:R-:W3:Y:S01]  /*218d0*/  LDL.LU R6, [R1+0xf34] ;  /* 0x000f340001067983 */ /* 0x000ee20000300800 */
[----:B--2---:R-:W-:-:S05]  /*218e0*/  IADD3 R8, P3, R8, R5, RZ ;  /* 0x0000000508087210 */ /* 0x004fca0007f7e0ff */
        /* <DEDUP_REMOVED lines=8> */
[----:B-1----:R-:W3:Y:S01]  /*21970*/  LDL.LU R14, [R1+0xf28] ;  /* 0x000f2800010e7983 */ /* 0x002ee20000300800 */
[----:B------:R-:W-:-:S03]  /*21980*/  IMAD.MOV.U32 R146, RZ, RZ, R8 ;  /* 0x000000ffff927224 */ /* 0x000fc600078e0008 */
[----:B------:R-:W3:Y:S04]  /*21990*/  LDL.LU R8, [R1+0xf30] ;  /* 0x000f300001087983 */ /* 0x000ee80000300800 */
[----:B------:R1:W-:Y:S01]  /*219a0*/  LDGSTS.E [R9+0x44004], desc[UR6][R146.64], P1 ;  /* 0x4400400092097fae */ /* 0x0003e20008921846 */
[----:B------:R-:W-:Y:S01]  /*219b0*/  ISETP.GT.AND P1, PT, R3, 0xf, PT ;  /* 0x0000000f0300780c */ /* 0x000fe20003f24270 */
[----:B-1----:R-:W-:Y:S02]  /*219c0*/  IMAD.MOV.U32 R146, RZ, RZ, R15 ;  /* 0x000000ffff927224 */ /* 0x002fe400078e000f */
[----:B------:R-:W-:Y:S01]  /*219d0*/  IMAD.MOV.U32 R147, RZ, RZ, R145 ;  /* 0x000000ffff937224 */ /* 0x000fe200078e0091 */
[----:B--2---:R-:W-:-:S04]  /*219e0*/  SEL R15, RZ, 0x4, !P1 ;  /* 0x00000004ff0f7807 */ /* 0x004fc80004800000 */
[----:B------:R1:W-:Y:S01]  /*219f0*/  LDGSTS.E [R9+0x40008], desc[UR6][R146.64], P2 ;  /* 0x4000800092097fae */ /* 0x0003e20009121846 */
[----:B------:R-:W-:-:S04]  /*21a00*/  SEL R15, R15, RZ, !P0 ;  /* 0x000000ff0f0f7207 */ /* 0x000fc80004000000 */
[----:B------:R-:W-:Y:S02]  /*21a10*/  ISETP.NE.U32.AND P1, PT, R15, RZ, PT ;  /* 0x000000ff0f00720c */ /* 0x000fe40003f25070 */
[----:B----4-:R-:W-:-:S05]  /*21a20*/  IADD3 R7, P3, R7, R5, RZ ;  /* 0x0000000507077210 */ /* 0x010fca0007f7e0ff */
[----:B---3--:R-:W-:Y:S02]  /*21a30*/  IMAD.X R11, R11, 0x1, R4, P3 ;  /* 0x000000010b0b7824 */ /* 0x008fe400018e0604 */
        /* <DEDUP_REMOVED lines=257> */
[----:B-1----:R-:W-:Y:S01]  /*22a50*/  IMAD.MOV.U32 R146, RZ, RZ, R7 ;  /* 0x000000ffff927224 */ /* 0x002fe200078e0007 */
[----:B------:R-:W-:Y:S01]  /*22a60*/  IADD3 R15, P4, R15, R5, RZ ;  /* 0x000000050f0f7210 */ /* 0x000fe20007f9e0ff */
[----:B------:R-:W-:Y:S01]  /*22a70*/  IMAD.MOV.U32 R147, RZ, RZ, R11 ;  /* 0x000000ffff937224 */ /* 0x000fe200078e000b */
[----:B------:R-:W-:Y:S03]  /*22a80*/  STL [R1+0xfd4], R7 ;  /* 0x000fd40701007387 */ /* 0x000fe60000100800 */
[----:B------:R-:W-:Y:S01]  /*22a90*/  IMAD.X R145, R145, 0x1, R4, P4 ;  /* 0x0000000191917824 */ /* 0x000fe200020e0604 */
[----:B------:R1:W-:Y:S01]  /*22aa0*/  LDGSTS.E [R9+0x44004], desc[UR6][R146.64], P1 ;  /* 0x4400400092097fae */ /* 0x0003e20008921846 */
[----:B------:R-:W-:-:S03]  /*22ab0*/  ISETP.GT.AND P1, PT, R3, 0x1b, PT ;  /* 0x0000001b0300780c */ /* 0x000fc60003f24270 */
        /* <DEDUP_REMOVED lines=31> */
[----:B------:R1:W-:Y:S04]  /*22cb0*/  STL [R1+0xfe8], R11 ;  /* 0x000fe80b01007387 */ /* 0x0003e80000100800 */
[----:B------:R-:W-:Y:S04]  /*22cc0*/  STL [R1+0xff4], R6 ;  /* 0x000ff40601007387 */ /* 0x000fe80000100800 */
[----:B------:R-:W-:Y:S04]  /*22cd0*/  LDGSTS.E [R9+0x4000c], desc[UR6][R10.64], P1 ;  /* 0x4000c0000a097fae */ /* 0x000fe80008921846 */
[----:B------:R3:W-:Y:S04]  /*22ce0*/  STL [R1+0xff0], R7 ;  /* 0x000ff00701007387 */ /* 0x0007e80000100800 */
[----:B------:R4:W-:Y:S01]  /*22cf0*/  LDGSTS.E [R9+0x4400c], desc[UR6][R6.64], P1 ;  /* 0x4400c00006097fae */ /* 0x0009e20008921846 */
[----:B------:R-:W-:-:S03]  /*22d00*/  ISETP.GT.AND P1, PT, R3, 0x1c, PT ;  /* 0x0000001c0300780c */ /* 0x000fc60003f24270 */
[----:B-1----:R-:W2:Y:S04]  /*22d10*/  LDL.LU R11, [R1+0x1000] ;  /* 0x00100000010b7983 */ /* 0x002ea80000300800 */
[----:B------:R-:W2:Y:S04]  /*22d20*/  LDL.LU R10, [R1+0x1004] ;  /* 0x00100400010a7983 */ /* 0x000ea80000300800 */
[----:B---3--:R-:W3:Y:S01]  /*22d30*/  LDL.LU R7, [R1+0x1008] ;  /* 0x0010080001077983 */ /* 0x008ee20000300800 */
[----:B----4-:R-:W-:-:S03]  /*22d40*/  SEL R9, RZ, 0x4, !P1 ;  /* 0x00000004ff097807 */ /* 0x010fc60004800000 */
[----:B------:R-:W4:Y:S01]  /*22d50*/  LDL.LU R6, [R1+0x100c] ;  /* 0x00100c0001067983 */ /* 0x000f220000300800 */
[----:B------:R-:W-:-:S04]  /*22d60*/  SEL R9, R9, RZ, !P0 ;  /* 0x000000ff09097207 */ /* 0x000fc80004000000 */
[----:B------:R-:W-:Y:S01]  /*22d70*/  ISETP.NE.U32.AND P2, PT, R9, RZ, PT ;  /* 0x000000ff0900720c */ /* 0x000fe20003f45070 */
        /* <DEDUP_REMOVED lines=16> */
[----:B------:R-:W-:-:S05]  /*22e80*/  IADD3 R10, P3, R10, R5, RZ ;  /* 0x000000050a0a7210 */ /* 0x000fca0007f7e0ff */
[--C-:B------:R-:W-:Y:S01]  /*22e90*/  IMAD.X R11, R11, 0x1, R4.reuse, P3 ;  /* 0x000000010b0b7824 */ /* 0x100fe200018e0604 */
[----:B----4-:R-:W-:Y:S01]  /*22ea0*/  IADD3 R6, P4, R6, R5, RZ ;  /* 0x0000000506067210 */ /* 0x010fe20007f9e0ff */
[----:B------:R-:W-:Y:S04]  /*22eb0*/  STL [R1+0x1004], R10 ;  /* 0x0010040a01007387 */ /* 0x000fe80000100800 */
[----:B---3--:R-:W-:Y:S01]  /*22ec0*/  IMAD.X R7, R7, 0x1, R4, P4 ;  /* 0x0000000107077824 */ /* 0x008fe200020e0604 */
[----:B------:R-:W-:Y:S04]  /*22ed0*/  STL [R1+0x1000], R11 ;  /* 0x0010000b01007387 */ /* 0x000fe80000100800 */
[----:B------:R-:W-:Y:S04]  /*22ee0*/  STL [R1+0x100c], R6 ;  /* 0x00100c0601007387 */ /* 0x000fe80000100800 */
[----:B------:R-:W-:Y:S04]  /*22ef0*/  LDGSTS.E [R9+0x44000], desc[UR6][R10.64], P2 ;  /* 0x440000000a097fae */ /* 0x000fe80009121846 */
[----:B------:R1:W-:Y:S04]  /*22f00*/  STL [R1+0x1008], R7 ;  /* 0x0010080701007387 */ /* 0x0003e80000100800 */
[----:B------:R3:W-:Y:S01]  /*22f10*/  LDGSTS.E [R9+0x40004], desc[UR6][R6.64], P1 ;  /* 0x4000400006097fae */ /* 0x0007e20008921846 */
[----:B------:R-:W-:-:S03]  /*22f20*/  ISETP.GT.AND P2, PT, R3, 0x1e, PT ;  /* 0x0000001e0300780c */ /* 0x000fc60003f44270 */
[----:B-1----:R-:W4:Y:S04]  /*22f30*/  LDL.LU R7, [R1+0x1024] ;  /* 0x0010240001077983 */ /* 0x002f280000300800 */
[----:B------:R-:W4:Y:S01]  /*22f40*/  LDL.LU R11, [R1+0x1020] ;  /* 0x00102000010b7983 */ /* 0x000f220000300800 */
[----:B---3--:R-:W-:-:S03]  /*22f50*/  SEL R6, RZ, 0x4, !P2 ;  /* 0x00000004ff067807 */ /* 0x008fc60005000000 */
[----:B------:R-:W3:Y:S01]  /*22f60*/  LDL.LU R10, [R1+0x102c] ;  /* 0x00102c00010a7983 */ /* 0x000ee20000300800 */
[----:B------:R-:W-:-:S04]  /*22f70*/  SEL R6, R6, RZ, !P0 ;  /* 0x000000ff06067207 */ /* 0x000fc80004000000 */
[----:B------:R-:W-:Y:S02]  /*22f80*/  ISETP.NE.U32.AND P2, PT, R6, RZ, PT ;  /* 0x000000ff0600720c */ /* 0x000fe40003f45070 */
        /* <DEDUP_REMOVED lines=9> */
[----:B------:R4:W-:Y:S04]  /*23020*/  STL [R1+0x1018], R145 ;  /* 0x0010189101007387 */ /* 0x0009e80000100800 */
[----:B-1----:R-:W3:Y:S01]  /*23030*/  LDL.LU R14, [R1+0x1028] ;  /* 0x00102800010e7983 */ /* 0x002ee20000300800 */
[----:B------:R-:W-:-:S03]  /*23040*/  IMAD.MOV.U32 R146, RZ, RZ, R8 ;  /* 0x000000ffff927224 */ /* 0x000fc600078e0008 */
[----:B------:R-:W3:Y:S04]  /*23050*/  LDL.LU R8, [R1+0x1030] ;  /* 0x0010300001087983 */ /* 0x000ee80000300800 */
[----:B------:R1:W-:Y:S01]  /*23060*/  LDGSTS.E [R9+0x44004], desc[UR6][R146.64], P1 ;  /* 0x4400400092097fae */ /* 0x0003e20008921846 */
[----:B------:R-:W-:Y:S01]  /*23070*/  ISETP.GT.AND P1, PT, R3, 0x1f, PT ;  /* 0x0000001f0300780c */ /* 0x000fe20003f24270 */
[----:B-1----:R-:W-:Y:S02]  /*23080*/  IMAD.MOV.U32 R146, RZ, RZ, R15 ;  /* 0x000000ffff927224 */ /* 0x002fe400078e000f */
[----:B------:R-:W-:-:S05]  /*23090*/  IMAD.MOV.U32 R147, RZ, RZ, R145 ;  /* 0x000000ffff937224 */ /* 0x000fca00078e0091 */
[----:B------:R1:W-:Y:S01]  /*230a0*/  LDGSTS.E [R9+0x40008], desc[UR6][R146.64], P2 ;  /* 0x4000800092097fae */ /* 0x0003e20009121846 */
[----:B--2---:R-:W-:-:S04]  /*230b0*/  SEL R15, RZ, 0x4, !P1 ;  /* 0x00000004ff0f7807 */ /* 0x004fc80004800000 */
[----:B------:R-:W-:-:S04]  /*230c0*/  SEL R15, R15, RZ, !P0 ;  /* 0x000000ff0f0f7207 */ /* 0x000fc80004000000 */
[----:B------:R-:W-:Y:S02]  /*230d0*/  ISETP.NE.U32.AND P1, PT, R15, RZ, PT ;  /* 0x000000ff0f00720c */ /* 0x000fe40003f25070 */
[----:B----4-:R-:W-:-:S05]  /*230e0*/  IADD3 R7, P3, R7, R5, RZ ;  /* 0x0000000507077210 */ /* 0x010fca0007f7e0ff */
[----:B------:R-:W-:Y:S01]  /*230f0*/  IMAD.X R11, R11, 0x1, R4, P3 ;  /* 0x000000010b0b7824 */ /* 0x000fe200018e0604 */
[----:B------:R2:W-:Y:S03]  /*23100*/  STL [R1+0x1024], R7 ;  /* 0x0010240701007387 */ /* 0x0005e60000100800 */
[----:B-1----:R-:W-:Y:S01]  /*23110*/  IMAD.MOV.U32 R147, RZ, RZ, R11 ;  /* 0x000000ffff937224 */ /* 0x002fe200078e000b */
[----:B------:R1:W-:Y:S01]  /*23120*/  STL [R1+0x1020], R11 ;  /* 0x0010200b01007387 */ /* 0x0003e20000100800 */
[----:B------:R-:W-:-:S03]  /*23130*/  IMAD.MOV.U32 R146, RZ, RZ, R7 ;  /* 0x000000ffff927224 */ /* 0x000fc600078e0007 */
[----:B------:R-:W4:Y:S04]  /*23140*/  LDL.LU R145, [R1+0x1038] ;  /* 0x0010380001917983 */ /* 0x000f280000300800 */
[----:B--2---:R-:W2:Y:S01]  /*23150*/  LDL.LU R7, [R1+0x103c] ;  /* 0x00103c0001077983 */ /* 0x004ea20000300800 */
[----:B-1----:R-:W1:Y:S03]  /*23160*/  S2R R11, SR_TID.X ;  /* 0x00000000000b7919 */ /* 0x002e660000002100 */
[----:B------:R-:W-:Y:S01]  /*23170*/  LDGSTS.E [R9+0x44008], desc[UR6][R146.64], P2 ;  /* 0x4400800092097fae */ /* 0x000fe20009121846 */
[-C--:B---3--:R-:W-:Y:S02]  /*23180*/  IADD3 R10, P2, R10, R5.reuse, RZ ;  /* 0x000000050a0a7210 */ /* 0x088fe40007f5e0ff */
[----:B------:R-:W-:-:S03]  /*23190*/  IADD3 R6, P3, R6, R5, RZ ;  /* 0x0000000506067210 */ /* 0x000fc60007f7e0ff */
[----:B------:R-:W-:Y:S01]  /*231a0*/  STL [R1+0x102c], R10 ;  /* 0x00102c0a01007387 */ /* 0x000fe20000100800 */
[----:B------:R-:W-:-:S04]  /*231b0*/  IMAD.X R14, R14, 0x1, R4, P2 ;  /* 0x000000010e0e7824 */ /* 0x000fc800010e0604 */
[----:B------:R-:W-:Y:S01]  /*231c0*/  IMAD.MOV.U32 R15, RZ, RZ, R14 ;  /* 0x000000ffff0f7224 */ /* 0x000fe200078e000e */
[----:B------:R3:W-:Y:S01]  /*231d0*/  STL [R1+0x1028], R14 ;  /* 0x0010280e01007387 */ /* 0x0007e20000100800 */
[----:B------:R-:W-:Y:S02]  /*231e0*/  IMAD.X R8, R8, 0x1, R4, P3 ;  /* 0x0000000108087824 */ /* 0x000fe400018e0604 */
[----:B---3--:R-:W-:Y:S01]  /*231f0*/  IMAD.MOV.U32 R14, RZ, RZ, R10 ;  /* 0x000000ffff0e7224 */ /* 0x008fe200078e000a */
[----:B------:R1:W-:Y:S04]  /*23200*/  STL [R1+0x1034], R6 ;  /* 0x0010340601007387 */ /* 0x0003e80000100800 */
[----:B------:R3:W-:Y:S04]  /*23210*/  LDGSTS.E [R9+0x4000c], desc[UR6][R14.64], P1 ;  /* 0x4000c0000e097fae */ /* 0x0007e80008921846 */
[----:B------:R1:W-:Y:S01]  /*23220*/  STL [R1+0x1030], R8 ;  /* 0x0010300801007387 */ /* 0x0003e20000100800 */
[----:B---3--:R-:W-:-:S02]  /*23230*/  IMAD.MOV.U32 R14, RZ, RZ, R6 ;  /* 0x000000ffff0e7224 */ /* 0x008fc400078e0006 */
[----:B------:R-:W-:Y:S01]  /*23240*/  IMAD.MOV.U32 R15, RZ, RZ, R8 ;  /* 0x000000ffff0f7224 */ /* 0x000fe200078e0008 */
[----:B-1----:R-:W-:Y:S02]  /*23250*/  LOP3.LUT R6, R11, 0x1f, RZ, 0xc0, !PT ;  /* 0x0000001f0b067812 */ /* 0x002fe400078ec0ff */
[----:B------:R-:W3:Y:S04]  /*23260*/  LDL.LU R11, [R1+0x1048] ;  /* 0x00104800010b7983 */ /* 0x000ee80000300800 */
[----:B------:R-:W3:Y:S04]  /*23270*/  LDL.LU R10, [R1+0x104c] ;  /* 0x00104c00010a7983 */ /* 0x000ee80000300800 */
[----:B------:R1:W-:Y:S04]  /*23280*/  LDGSTS.E [R9+0x4400c], desc[UR6][R14.64], P1 ;  /* 0x4400c0000e097fae */ /* 0x0003e80008921846 */
[----:B------:R-:W3:Y:S04]  /*23290*/  LDL.LU R15, [R1+0x1058] ;  /* 0x00105800010f7983 */ /* 0x000ee80000300800 */
[----:B------:R-:W1:Y:S01]  /*232a0*/  LDL.LU R14, [R1+0x105c] ;  /* 0x00105c00010e7983 */ /* 0x000e620000300800 */
[----:B------:R-:W-:-:S02]  /*232b0*/  ISETP.GE.AND P1, PT, R6, R3, PT ;  /* 0x000000030600720c */ /* 0x000fc40003f26270 */
[----:B------:R-:W4:Y:S02]  /*232c0*/  S2R R6, SR_TID.X ;  /* 0x0000000000067919 */ /* 0x000f240000002100 */
[----:B------:R-:W-:Y:S01]  /*232d0*/  SEL R3, RZ, 0x4, P1 ;  /* 0x00000004ff037807 */ /* 0x000fe20000800000 */
[----:B------:R-:W-:Y:S01]  /*232e0*/  ULEA UR8, UR5, UR4, 0x10 ;  /* 0x0000000405087291 */ /* 0x000fe2000f8e803f */
[----:B------:R-:W0:Y:S02]  /*232f0*/  LDGDEPBAR ;  /* 0x00000000000079af */ /* 0x000e240000000000 */
[----:B------:R-:W-:-:S04]  /*23300*/  SEL R3, R3, RZ, !P0 ;  /* 0x000000ff03037207 */ /* 0x000fc80004000000 */
[----:B------:R-:W-:Y:S02]  /*23310*/  ISETP.NE.U32.AND P0, PT, R3, RZ, PT ;  /* 0x000000ff0300720c */ /* 0x000fe40003f05070 */
[C---:B----4-:R-:W-:Y:S02]  /*23320*/  LOP3.LUT R8, R6.reuse, 0x60, RZ, 0xc0, !PT ;  /* 0x0000006006087812 */ /* 0x050fe400078ec0ff */
[----:B------:R-:W-:Y:S02]  /*23330*/  LOP3.LUT R6, R6, 0x7f, RZ, 0xc0, !PT ;  /* 0x0000007f06067812 */ /* 0x000fe400078ec0ff */
[----:B------:R-:W-:-:S03]  /*23340*/  SHF.R.U32.HI R8, RZ, 0x1, R8 ;  /* 0x00000001ff087819 */ /* 0x000fc60000011608 */
[----:B------:R-:W-:-:S05]  /*23350*/  IMAD.SHL.U32 R6, R6, 0x4, RZ ;  /* 0x0000000406067824 */ /* 0x000fca00078e00ff */
[----:B------:R-:W-:-:S05]  /*23360*/  LOP3.LUT R6, R6, R8, RZ, 0x3c, !PT ;  /* 0x0000000806067212 */ /* 0x000fca00078e3cff */
[----:B------:R-:W-:Y:S02]  /*23370*/  VIADD R3, R6, UR8 ;  /* 0x0000000806037c36 */ /* 0x000fe40008000000 */
[----:B------:R-:W4:Y:S01]  /*23380*/  LDL.LU R6, [R1+0x106c] ;  /* 0x00106c0001067983 */ /* 0x000f220000300800 */
[----:B--2---:R-:W-:-:S05]  /*23390*/  IADD3 R7, P1, R7, R2, RZ ;  /* 0x0000000207077210 */ /* 0x004fca0007f3e0ff */
[----:B------:R-:W-:Y:S01]  /*233a0*/  IMAD.X R145, R145, 0x1, R0, P1 ;  /* 0x0000000191917824 */ /* 0x000fe200008e0600 */
[----:B------:R2:W-:Y:S01]  /*233b0*/  STL [R1+0x103c], R7 ;  /* 0x00103c0701007387 */ /* 0x0005e20000100800 */
[----:B------:R-:W-:-:S03]  /*233c0*/  IMAD.MOV.U32 R146, RZ, RZ, R7 ;  /* 0x000000ffff927224 */ /* 0x000fc600078e0007 */
[----:B------:R-:W-:Y:S04]  /*233d0*/  STL [R1+0x1038], R145 ;  /* 0x0010389101007387 */ /* 0x000fe80000100800 */
[----:B------:R-:W4:Y:S04]  /*233e0*/  LDL.LU R8, [R1+0x107c] ;  /* 0x00107c0001087983 */ /* 0x000f280000300800 */
[----:B--2---:R-:W2:Y:S04]  /*233f0*/  LDL.LU R7, [R1+0x1068] ;  /* 0x0010680001077983 */ /* 0x004ea80000300800 */
[----:B------:R-:W2:Y:S01]  /*23400*/  LDL.LU R9, [R1+0x1078] ;  /* 0x0010780001097983 */ /* 0x000ea20000300800 */
[----:B------:R-:W-:-:S05]  /*23410*/  IMAD.MOV.U32 R147, RZ, RZ, R145 ;  /* 0x000000ffff937224 */ /* 0x000fca00078e0091 */
[----:B------:R-:W-:Y:S01]  /*23420*/  LDGSTS.E [R3], desc[UR6][R146.64], P0 ;  /* 0x0000000092037fae */ /* 0x000fe20008121846 */
[----:B---3--:R-:W-:-:S05]  /*23430*/  IADD3 R10, P1, R10, R2, RZ ;  /* 0x000000020a0a7210 */ /* 0x008fca0007f3e0ff */
[----:B------:R-:W-:Y:S01]  /*23440*/  IMAD.X R11, R11, 0x1, R0, P1 ;  /* 0x000000010b0b7824 */ /* 0x000fe200008e0600 */
[----:B------:R3:W-:Y:S04]  /*23450*/  STL [R1+0x104c], R10 ;  /* 0x00104c0a01007387 */ /* 0x0007e80000100800 */
[----:B------:R3:W-:Y:S04]  /*23460*/  STL [R1+0x1048], R11 ;  /* 0x0010480b01007387 */ /* 0x0007e80000100800 */
[----:B------:R2:W-:Y:S01]  /*23470*/  LDGSTS.E [R3+0x400], desc[UR6][R10.64], P0 ;  /* 0x004000000a037fae */ /* 0x0005e20008121846 */
[----:B-1----:R-:W-:-:S05]  /*23480*/  IADD3 R14, P2, R14, R2, RZ ;  /* 0x000000020e0e7210 */ /* 0x002fca0007f5e0ff */
[----:B------:R-:W-:Y:S01]  /*23490*/  IMAD.X R15, R15, 0x1, R0, P2 ;  /* 0x000000010f0f7824 */ /* 0x000fe200010e0600 */
[----:B------:R1:W-:Y:S04]  /*234a0*/  STL [R1+0x105c], R14 ;  /* 0x00105c0e01007387 */ /* 0x0003e80000100800 */
[----:B------:R1:W-:Y:S04]  /*234b0*/  STL [R1+0x1058], R15 ;  /* 0x0010580f01007387 */ /* 0x0003e80000100800 */
[----:B---3--:R-:W3:Y:S04]  /*234c0*/  LDL.LU R10, [R1+0x108c] ;  /* 0x00108c00010a7983 */ /* 0x008ee80000300800 */
[----:B------:R-:W3:Y:S04]  /*234d0*/  LDL.LU R11, [R1+0x109c] ;  /* 0x00109c00010b7983 */ /* 0x000ee80000300800 */
[----:B------:R3:W-:Y:S04]  /*234e0*/  LDGSTS.E [R3+0x800], desc[UR6][R14.64], P0 ;  /* 0x008000000e037fae */ /* 0x0007e80008121846 */
[----:B-1----:R-:W3:Y:S04]  /*234f0*/  LDL.LU R14, [R1+0x1088] ;  /* 0x00108800010e7983 */ /* 0x002ee80000300800 */
[----:B------:R-:W3:Y:S01]  /*23500*/  LDL.LU R15, [R1+0x1098] ;  /* 0x00109800010f7983 */ /* 0x000ee20000300800 */
[----:B----4-:R-:W-:-:S05]  /*23510*/  IADD3 R6, P1, R6, R2, RZ ;  /* 0x0000000206067210 */ /* 0x010fca0007f3e0ff */
[----:B------:R1:W-:Y:S01]  /*23520*/  STL [R1+0x106c], R6 ;  /* 0x00106c0601007387 */ /* 0x0003e20000100800 */
[----:B------:R-:W-:Y:S01]  /*23530*/  IADD3 R8, P2, R8, R2, RZ ;  /* 0x0000000208087210 */ /* 0x000fe20007f5e0ff */
[----:B--2---:R-:W-:-:S04]  /*23540*/  IMAD.X R7, R7, 0x1, R0, P1 ;  /* 0x0000000107077824 */ /* 0x004fc800008e0600 */
[----:B------:R-:W-:Y:S01]  /*23550*/  IMAD.X R9, R9, 0x1, R0, P2 ;  /* 0x0000000109097824 */ /* 0x000fe200010e0600 */
[----:B------:R2:W-:Y:S04]  /*23560*/  STL [R1+0x1068], R7 ;  /* 0x0010680701007387 */ /* 0x0005e80000100800 */
[----:B------:R4:W-:Y:S04]  /*23570*/  STL [R1+0x107c], R8 ;  /* 0x00107c0801007387 */ /* 0x0009e80000100800 */
[----:B------:R-:W-:Y:S04]  /*23580*/  LDGSTS.E [R3+0xc00], desc[UR6][R6.64], P0 ;  /* 0x00c0000006037fae */ /* 0x000fe80008121846 */
[----:B------:R4:W-:Y:S04]  /*23590*/  STL [R1+0x1078], R9 ;  /* 0x0010780901007387 */ /* 0x0009e80000100800 */
[----:B------:R-:W-:Y:S04]  /*235a0*/  LDGSTS.E [R3+0x1000], desc[UR6][R8.64], P0 ;  /* 0x0100000008037fae */ /* 0x000fe80008121846 */
[----:B-1----:R-:W3:Y:S04]  /*235b0*/  LDL.LU R6, [R1+0x10ac] ;  /* 0x0010ac0001067983 */ /* 0x002ee80000300800 */
[----:B--2---:R-:W2:Y:S04]  /*235c0*/  LDL.LU R7, [R1+0x10bc] ;  /* 0x0010bc0001077983 */ /* 0x004ea80000300800 */
[----:B----4-:R-:W4:Y:S04]  /*235d0*/  LDL.LU R8, [R1+0x10a8] ;  /* 0x0010a80001087983 */ /* 0x010f280000300800 */
[----:B------:R-:W4:Y:S01]  /*235e0*/  LDL.LU R9, [R1+0x10b8] ;  /* 0x0010b80001097983 */ /* 0x000f220000300800 */
[----:B---3--:R-:W-:-:S02]  /*235f0*/  IADD3 R10, P1, R10, R2, RZ ;  /* 0x000000020a0a7210 */ /* 0x008fc40007f3e0ff */
[----:B------:R-:W-:-:S03]  /*23600*/  IADD3 R11, P2, R11, R2, RZ ;  /* 0x000000020b0b7210 */ /* 0x000fc60007f5e0ff */
[----:B------:R1:W-:Y:S01]  /*23610*/  STL [R1+0x108c], R10 ;  /* 0x00108c0a01007387 */ /* 0x0003e20000100800 */
[----:B------:R-:W-:Y:S02]  /*23620*/  IMAD.MOV.U32 R146, RZ, RZ, R10 ;  /* 0x000000ffff927224 */ /* 0x000fe400078e000a */
[--C-:B------:R-:W-:Y:S02]  /*23630*/  IMAD.X R14, R14, 0x1, R0.reuse, P1 ;  /* 0x000000010e0e7824 */ /* 0x100fe400008e0600 */
[----:B------:R-:W-:-:S03]  /*23640*/  IMAD.X R15, R15, 0x1, R0, P2 ;  /* 0x000000010f0f7824 */ /* 0x000fc600010e0600 */
[----:B------:R3:W-:Y:S01]  /*23650*/  STL [R1+0x1088], R14 ;  /* 0x0010880e01007387 */ /* 0x0007e20000100800 */
[----:B------:R-:W-:-:S03]  /*23660*/  IMAD.MOV.U32 R147, RZ, RZ, R14 ;  /* 0x000000ffff937224 */ /* 0x000fc600078e000e */
[----:B------:R3:W-:Y:S04]  /*23670*/  STL [R1+0x109c], R11 ;  /* 0x00109c0b01007387 */ /* 0x0007e80000100800 */
[----:B------:R3:W-:Y:S04]  /*23680*/  STL [R1+0x1098], R15 ;  /* 0x0010980f01007387 */ /* 0x0007e80000100800 */
[----:B-1----:R-:W4:Y:S04]  /*23690*/  LDL.LU R10, [R1+0x10cc] ;  /* 0x0010cc00010a7983 */ /* 0x002f280000300800 */
[----:B---3--:R-:W3:Y:S04]  /*236a0*/  LDL.LU R14, [R1+0x10dc] ;  /* 0x0010dc00010e7983 */ /* 0x008ee80000300800 */
[----:B------:R1:W-:Y:S02]  /*236b0*/  LDGSTS.E [R3+0x1400], desc[UR6][R146.64], P0 ;  /* 0x0140000092037fae */ /* 0x0003e40008121846 */
[----:B-1----:R-:W-:-:S02]  /*236c0*/  IMAD.MOV.U32 R146, RZ, RZ, R11 ;  /* 0x000000ffff927224 */ /* 0x002fc400078e000b */
[----:B------:R-:W3:Y:S01]  /*236d0*/  LDL.LU R11, [R1+0x10c8] ;  /* 0x0010c800010b7983 */ /* 0x000ee20000300800 */
[----:B------:R-:W-:-:S03]  /*236e0*/  IMAD.MOV.U32 R147, RZ, RZ, R15 ;  /* 0x000000ffff937224 */ /* 0x000fc600078e000f */
[----:B------:R-:W3:Y:S04]  /*236f0*/  LDL.LU R15, [R1+0x10d8] ;  /* 0x0010d800010f7983 */ /* 0x000ee80000300800 */
[----:B------:R1:W-:Y:S01]  /*23700*/  LDGSTS.E [R3+0x1800], desc[UR6][R146.64], P0 ;  /* 0x0180000092037fae */ /* 0x0003e20008121846 */
[-C--:B------:R-:W-:Y:S02]  /*23710*/  IADD3 R6, P1, R6, R2.reuse, RZ ;  /* 0x0000000206067210 */ /* 0x080fe40007f3e0ff */
[----:B--2---:R-:W-:-:S03]  /*23720*/  IADD3 R7, P2, R7, R2, RZ ;  /* 0x0000000207077210 */ /* 0x004fc60007f5e0ff */
[--C-:B----4-:R-:W-:Y:S01]  /*23730*/  IMAD.X R8, R8, 0x1, R0.reuse, P1 ;  /* 0x0000000108087824 */ /* 0x110fe200008e0600 */
[----:B------:R2:W-:Y:S01]  /*23740*/  STL [R1+0x10ac], R6 ;  /* 0x0010ac0601007387 */ /* 0x0005e20000100800 */
[----:B------:R-:W-:-:S03]  /*23750*/  IMAD.X R9, R9, 0x1, R0, P2 ;  /* 0x0000000109097824 */ /* 0x000fc600010e0600 */
[----:B------:R4:W-:Y:S01]  /*23760*/  STL [R1+0x10a8], R8 ;  /* 0x0010a80801007387 */ /* 0x0009e20000100800 */
[----:B-1----:R-:W-:Y:S02]  /*23770*/  IMAD.MOV.U32 R146, RZ, RZ, R6 ;  /* 0x000000ffff927224 */ /* 0x002fe400078e0006 */
[----:B------:R-:W-:Y:S01]  /*23780*/  IMAD.MOV.U32 R147, RZ, RZ, R8 ;  /* 0x000000ffff937224 */ /* 0x000fe200078e0008 */
[----:B------:R1:W-:Y:S04]  /*23790*/  STL [R1+0x10bc], R7 ;  /* 0x0010bc0701007387 */ /* 0x0003e80000100800 */
[----:B------:R1:W-:Y:S04]  /*237a0*/  STL [R1+0x10b8], R9 ;  /* 0x0010b80901007387 */ /* 0x0003e80000100800 */
[----:B--2---:R-:W2:Y:S04]  /*237b0*/  LDL.LU R6, [R1+0x10ec] ;  /* 0x0010ec0001067983 */ /* 0x004ea80000300800 */
[----:B----4-:R-:W4:Y:S04]  /*237c0*/  LDL.LU R8, [R1+0x10fc] ;  /* 0x0010fc0001087983 */ /* 0x010f280000300800 */
[----:B------:R1:W-:Y:S02]  /*237d0*/  LDGSTS.E [R3+0x1c00], desc[UR6][R146.64], P0 ;  /* 0x01c0000092037fae */ /* 0x0003e40008121846 */
[----:B-1----:R-:W-:-:S02]  /*237e0*/  IMAD.MOV.U32 R146, RZ, RZ, R7 ;  /* 0x000000ffff927224 */ /* 0x002fc400078e0007 */
[----:B------:R-:W4:Y:S01]  /*237f0*/  LDL.LU R7, [R1+0x10e8] ;  /* 0x0010e80001077983 */ /* 0x000f220000300800 */
[----:B------:R-:W-:-:S03]  /*23800*/  IMAD.MOV.U32 R147, RZ, RZ, R9 ;  /* 0x000000ffff937224 */ /* 0x000fc600078e0009 */
[----:B------:R-:W4:Y:S04]  /*23810*/  LDL.LU R9, [R1+0x10f8] ;  /* 0x0010f80001097983 */ /* 0x000f280000300800 */
[----:B------:R-:W-:Y:S01]  /*23820*/  LDGSTS.E [R3+0x2000], desc[UR6][R146.64], P0 ;  /* 0x0200000092037fae */ /* 0x000fe20008121846 */
[-C--:B------:R-:W-:Y:S02]  /*23830*/  IADD3 R10, P1, R10, R2.reuse, RZ ;  /* 0x000000020a0a7210 */ /* 0x080fe40007f3e0ff */
[----:B---3--:R-:W-:-:S03]  /*23840*/  IADD3 R14, P2, R14, R2, RZ ;  /* 0x000000020e0e7210 */ /* 0x008fc60007f5e0ff */
[----:B------:R1:W-:Y:S01]  /*23850*/  STL [R1+0x10cc], R10 ;  /* 0x0010cc0a01007387 */ /* 0x0003e20000100800 */
[--C-:B------:R-:W-:Y:S02]  /*23860*/  IMAD.X R11, R11, 0x1, R0.reuse, P1 ;  /* 0x000000010b0b7824 */ /* 0x100fe400008e0600 */
[----:B------:R-:W-:-:S03]  /*23870*/  IMAD.X R15, R15, 0x1, R0, P2 ;  /* 0x000000010f0f7824 */ /* 0x000fc600010e0600 */
[----:B------:R3:W-:Y:S04]  /*23880*/  STL [R1+0x10c8], R11 ;  /* 0x0010c80b01007387 */ /* 0x0007e80000100800 */
[----:B------:R3:W-:Y:S04]  /*23890*/  STL [R1+0x10dc], R14 ;  /* 0x0010dc0e01007387 */ /* 0x0007e80000100800 */
[----:B------:R4:W-:Y:S04]  /*238a0*/  LDGSTS.E [R3+0x2400], desc[UR6][R10.64], P0 ;  /* 0x024000000a037fae */ /* 0x0009e80008121846 */
[----:B------:R3:W-:Y:S04]  /*238b0*/  STL [R1+0x10d8], R15 ;  /* 0x0010d80f01007387 */ /* 0x0007e80000100800 */
[----:B------:R4:W-:Y:S04]  /*238c0*/  LDGSTS.E [R3+0x2800], desc[UR6][R14.64], P0 ;  /* 0x028000000e037fae */ /* 0x0009e80008121846 */
[----:B-1----:R-:W4:Y:S04]  /*238d0*/  LDL.LU R10, [R1+0x110c] ;  /* 0x00110c00010a7983 */ /* 0x002f280000300800 */
[----:B---3--:R-:W3:Y:S04]  /*238e0*/  LDL.LU R11, [R1+0x111c] ;  /* 0x00111c00010b7983 */ /* 0x008ee80000300800 */
[----:B------:R-:W3:Y:S04]  /*238f0*/  LDL.LU R14, [R1+0x1108] ;  /* 0x00110800010e7983 */ /* 0x000ee80000300800 */
[----:B------:R-:W3:Y:S01]  /*23900*/  LDL.LU R15, [R1+0x1118] ;  /* 0x00111800010f7983 */ /* 0x000ee20000300800 */
[----:B--2---:R-:W-:-:S02]  /*23910*/  IADD3 R6, P1, R6, R2, RZ ;  /* 0x0000000206067210 */ /* 0x004fc40007f3e0ff */
[----:B----4-:R-:W-:-:S03]  /*23920*/  IADD3 R8, P2, R8, R2, RZ ;  /* 0x0000000208087210 */ /* 0x010fc60007f5e0ff */
[----:B------:R1:W-:Y:S01]  /*23930*/  STL [R1+0x10ec], R6 ;  /* 0x0010ec0601007387 */ /* 0x0003e20000100800 */
[--C-:B------:R-:W-:Y:S02]  /*23940*/  IMAD.X R7, R7, 0x1, R0.reuse, P1 ;  /* 0x0000000107077824 */ /* 0x100fe400008e0600 */
[----:B------:R-:W-:-:S03]  /*23950*/  IMAD.X R9, R9, 0x1, R0, P2 ;  /* 0x0000000109097824 */ /* 0x000fc600010e0600 */
        /* <DEDUP_REMOVED lines=9> */
[----:B------:R-:W-:-:S02]  /*239f0*/  IADD3 R10, P1, R10, R2, RZ ;  /* 0x000000020a0a7210 */ /* 0x000fc40007f3e0ff */
[----:B---3--:R-:W-:-:S03]  /*23a00*/  IADD3 R11, P2, R11, R2, RZ ;  /* 0x000000020b0b7210 */ /* 0x008fc60007f5e0ff */
[--C-:B------:R-:W-:Y:S01]  /*23a10*/  IMAD.X R14, R14, 0x1, R0.reuse, P1 ;  /* 0x000000010e0e7824 */ /* 0x100fe200008e0600 */
[----:B------:R1:W-:Y:S01]  /*23a20*/  STL [R1+0x110c], R10 ;  /* 0x00110c0a01007387 */ /* 0x0003e20000100800 */
[----:B------:R-:W-:-:S03]  /*23a30*/  IMAD.X R15, R15, 0x1, R0, P2 ;  /* 0x000000010f0f7824 */ /* 0x000fc600010e0600 */
[----:B------:R3:W-:Y:S01]  /*23a40*/  STL [R1+0x1108], R14 ;  /* 0x0011080e01007387 */ /* 0x0007e20000100800 */
[----:B------:R-:W-:Y:S02]  /*23a50*/  IMAD.MOV.U32 R146, RZ, RZ, R10 ;  /* 0x000000ffff927224 */ /* 0x000fe400078e000a */
[----:B------:R-:W-:Y:S01]  /*23a60*/  IMAD.MOV.U32 R147, RZ, RZ, R14 ;  /* 0x000000ffff937224 */ /* 0x000fe200078e000e */
        /* <DEDUP_REMOVED lines=59> */
[----:B------:R-:W-:Y:S01]  /*23e20*/  STL [R1+0x118c], R10 ;  /* 0x00118c0a01007387 */ /* 0x000fe20000100800 */
[----:B------:R-:W-:-:S03]  /*23e30*/  IMAD.X R15, R15, 0x1, R0, P2 ;  /* 0x000000010f0f7824 */ /* 0x000fc600010e0600 */
[----:B------:R1:W-:Y:S01]  /*23e40*/  STL [R1+0x1188], R14 ;  /* 0x0011880e01007387 */ /* 0x0003e20000100800 */
[----:B------:R-:W-:Y:S02]  /*23e50*/  IMAD.MOV.U32 R146, RZ, RZ, R10 ;  /* 0x000000ffff927224 */ /* 0x000fe400078e000a */
[----:B------:R-:W-:Y:S01]  /*23e60*/  IMAD.MOV.U32 R147, RZ, RZ, R14 ;  /* 0x000000ffff937224 */ /* 0x000fe200078e000e */
[----:B------:R-:W-:Y:S04]  /*23e70*/  STL [R1+0x119c], R11 ;  /* 0x00119c0b01007387 */ /* 0x000fe80000100800 */
[----:B------:R3:W-:Y:S04]  /*23e80*/  STL [R1+0x1198], R15 ;  /* 0x0011980f01007387 */ /* 0x0007e80000100800 */
[----:B-1----:R-:W4:Y:S04]  /*23e90*/  LDL.LU R14, [R1+0x11cc] ;  /* 0x0011cc00010e7983 */ /* 0x002f280000300800 */
[----:B------:R-:W4:Y:S04]  /*23ea0*/  LDL.LU R10, [R1+0x11dc] ;  /* 0x0011dc00010a7983 */ /* 0x000f280000300800 */
[----:B------:R1:W-:Y:S02]  /*23eb0*/  LDGSTS.E [R3+0x5400], desc[UR6][R146.64], P0 ;  /* 0x0540000092037fae */ /* 0x0003e40008121846 */
[----:B-1----:R-:W-:-:S02]  /*23ec0*/  IMAD.MOV.U32 R147, RZ, RZ, R15 ;  /* 0x000000ffff937224 */ /* 0x002fc400078e000f */
[----:B---3--:R-:W3:Y:S01]  /*23ed0*/  LDL.LU R15, [R1+0x11c8] ;  /* 0x0011c800010f7983 */ /* 0x008ee20000300800 */
[----:B------:R-:W-:-:S03]  /*23ee0*/  IMAD.MOV.U32 R146, RZ, RZ, R11 ;  /* 0x000000ffff927224 */ /* 0x000fc600078e000b */
[----:B------:R-:W3:Y:S04]  /*23ef0*/  LDL.LU R11, [R1+0x11d8] ;  /* 0x0011d800010b7983 */ /* 0x000ee80000300800 */
[----:B------:R1:W-:Y:S01]  /*23f00*/  LDGSTS.E [R3+0x5800], desc[UR6][R146.64], P0 ;  /* 0x0580000092037fae */ /* 0x0003e20008121846 */
[-C--:B------:R-:W-:Y:S02]  /*23f10*/  IADD3 R6, P1, R6, R2.reuse, RZ ;  /* 0x0000000206067210 */ /* 0x080fe40007f3e0ff */
[----:B--2---:R-:W-:-:S03]  /*23f20*/  IADD3 R7, P2, R7, R2, RZ ;  /* 0x0000000207077210 */ /* 0x004fc60007f5e0ff */
[--C-:B----4-:R-:W-:Y:S01]  /*23f30*/  IMAD.X R8, R8, 0x1, R0.reuse, P1 ;  /* 0x0000000108087824 */ /* 0x110fe200008e0600 */
[----:B------:R-:W-:Y:S01]  /*23f40*/  STL [R1+0x11ac], R6 ;  /* 0x0011ac0601007387 */ /* 0x000fe20000100800 */
[----:B------:R-:W-:-:S03]  /*23f50*/  IMAD.X R9, R9, 0x1, R0, P2 ;  /* 0x0000000109097824 */ /* 0x000fc600010e0600 */
[----:B------:R2:W-:Y:S01]  /*23f60*/  STL [R1+0x11a8], R8 ;  /* 0x0011a80801007387 */ /* 0x0005e20000100800 */
[----:B-1----:R-:W-:Y:S02]  /*23f70*/  IMAD.MOV.U32 R146, RZ, RZ, R6 ;  /* 0x000000ffff927224 */ /* 0x002fe400078e0006 */
[----:B------:R-:W-:Y:S01]  /*23f80*/  IMAD.MOV.U32 R147, RZ, RZ, R8 ;  /* 0x000000ffff937224 */ /* 0x000fe200078e0008 */
[----:B------:R-:W-:Y:S04]  /*23f90*/  STL [R1+0x11bc], R7 ;  /* 0x0011bc0701007387 */ /* 0x000fe80000100800 */
[----:B------:R1:W-:Y:S04]  /*23fa0*/  STL [R1+0x11b8], R9 ;  /* 0x0011b80901007387 */ /* 0x0003e80000100800 */
[----:B--2---:R-:W2:Y:S04]  /*23fb0*/  LDL.LU R8, [R1+0x11ec] ;  /* 0x0011ec0001087983 */ /* 0x004ea80000300800 */
[----:B------:R4:W-:Y:S04]  /*23fc0*/  LDGSTS.E [R3+0x5c00], desc[UR6][R146.64], P0 ;  /* 0x05c0000092037fae */ /* 0x0009e80008121846 */
[----:B------:R-:W2:Y:S01]  /*23fd0*/  LDL.LU R6, [R1+0x11fc] ;  /* 0x0011fc0001067983 */ /* 0x000ea20000300800 */
[----:B----4-:R-:W-:-:S03]  /*23fe0*/  IMAD.MOV.U32 R147, RZ, RZ, R9 ;  /* 0x000000ffff937224 */ /* 0x010fc600078e0009 */
[----:B-1----:R-:W4:Y:S01]  /*23ff0*/  LDL.LU R9, [R1+0x11e8] ;  /* 0x0011e80001097983 */ /* 0x002f220000300800 */
[----:B------:R-:W-:-:S03]  /*24000*/  IMAD.MOV.U32 R146, RZ, RZ, R7 ;  /* 0x000000ffff927224 */ /* 0x000fc600078e0007 */
[----:B------:R-:W4:Y:S04]  /*24010*/  LDL.LU R7, [R1+0x11f8] ;  /* 0x0011f80001077983 */ /* 0x000f280000300800 */
[----:B------:R-:W-:Y:S01]  /*24020*/  LDGSTS.E [R3+0x6000], desc[UR6][R146.64], P0 ;  /* 0x0600000092037fae */ /* 0x000fe20008121846 */
[-C--:B------:R-:W-:Y:S02]  /*24030*/  IADD3 R14, P1, R14, R2.reuse, RZ ;  /* 0x000000020e0e7210 */ /* 0x080fe40007f3e0ff */
[----:B------:R-:W-:-:S03]  /*24040*/  IADD3 R10, P2, R10, R2, RZ ;  /* 0x000000020a0a7210 */ /* 0x000fc60007f5e0ff */
[----:B------:R-:W-:Y:S01]  /*24050*/  STL [R1+0x11cc], R14 ;  /* 0x0011cc0e01007387 */ /* 0x000fe20000100800 */
[--C-:B---3--:R-:W-:Y:S02]  /*24060*/  IMAD.X R15, R15, 0x1, R0.reuse, P1 ;  /* 0x000000010f0f7824 */ /* 0x108fe400008e0600 */
[----:B------:R-:W-:-:S03]  /*24070*/  IMAD.X R11, R11, 0x1, R0, P2 ;  /* 0x000000010b0b7824 */ /* 0x000fc600010e0600 */
[----:B------:R1:W-:Y:S04]  /*24080*/  STL [R1+0x11c8], R15 ;  /* 0x0011c80f01007387 */ /* 0x0003e80000100800 */
[----:B------:R3:W-:Y:S04]  /*24090*/  STL [R1+0x11dc], R10 ;  /* 0x0011dc0a01007387 */ /* 0x0007e80000100800 */
[----:B------:R-:W-:Y:S04]  /*240a0*/  LDGSTS.E [R3+0x6400], desc[UR6][R14.64], P0 ;  /* 0x064000000e037fae */ /* 0x000fe80008121846 */
[----:B------:R-:W-:Y:S04]  /*240b0*/  STL [R1+0x11d8], R11 ;  /* 0x0011d80b01007387 */ /* 0x000fe80000100800 */
[----:B------:R3:W-:Y:S04]  /*240c0*/  LDGSTS.E [R3+0x6800], desc[UR6][R10.64], P0 ;  /* 0x068000000a037fae */ /* 0x0007e80008121846 */
[----:B-1----:R-:W3:Y:S04]  /*240d0*/  LDL.LU R15, [R1+0x1208] ;  /* 0x00120800010f7983 */ /* 0x002ee80000300800 */
[----:B------:R-:W3:Y:S04]  /*240e0*/  LDL.LU R14, [R1+0x120c] ;  /* 0x00120c00010e7983 */ /* 0x000ee80000300800 */
[----:B------:R-:W3:Y:S04]  /*240f0*/  LDL.LU R148, [R1+0x1218] ;  /* 0x0012180001947983 */ /* 0x000ee80000300800 */
[----:B------:R-:W3:Y:S01]  /*24100*/  LDL.LU R147, [R1+0x121c] ;  /* 0x00121c0001937983 */ /* 0x000ee20000300800 */
[----:B--2---:R-:W-:-:S02]  /*24110*/  IADD3 R8, P1, R8, R2, RZ ;  /* 0x0000000208087210 */ /* 0x004fc40007f3e0ff */
[----:B------:R-:W-:-:S03]  /*24120*/  IADD3 R6, P2, R6, R2, RZ ;  /* 0x0000000206067210 */ /* 0x000fc60007f5e0ff */
[----:B------:R1:W-:Y:S01]  /*24130*/  STL [R1+0x11ec], R8 ;  /* 0x0011ec0801007387 */ /* 0x0003e20000100800 */
[--C-:B----4-:R-:W-:Y:S02]  /*24140*/  IMAD.X R9, R9, 0x1, R0.reuse, P1 ;  /* 0x0000000109097824 */ /* 0x110fe400008e0600 */
[----:B------:R-:W-:-:S03]  /*24150*/  IMAD.X R7, R7, 0x1, R0, P2 ;  /* 0x0000000107077824 */ /* 0x000fc600010e0600 */
[----:B------:R2:W-:Y:S04]  /*24160*/  STL [R1+0x11e8], R9 ;  /* 0x0011e80901007387 */ /* 0x0005e80000100800 */
[----:B------:R-:W-:Y:S01]  /*24170*/  STL [R1+0x11fc], R6 ;  /* 0x0011fc0601007387 */ /* 0x000fe20000100800 */
[----:B---3--:R-:W-:-:S03]  /*24180*/  IMAD.MOV.U32 R10, RZ, RZ, R8 ;  /* 0x000000ffff0a7224 */ /* 0x008fc600078e0008 */
[----:B------:R-:W3:Y:S04]  /*24190*/  LDL.LU R145, [R1+0x122c] ;  /* 0x00122c0001917983 */ /* 0x000ee80000300800 */
[----:B------:R4:W-:Y:S04]  /*241a0*/  STL [R1+0x11f8], R7 ;  /* 0x0011f80701007387 */ /* 0x0009e80000100800 */
[----:B-1----:R-:W3:Y:S04]  /*241b0*/  LDL.LU R8, [R1+0x123c] ;  /* 0x00123c0001087983 */ /* 0x002ee80000300800 */
[----:B------:R-:W3:Y:S01]  /*241c0*/  LDL.LU R146, [R1+0x1228] ;  /* 0x0012280001927983 */ /* 0x000ee20000300800 */
[----:B------:R-:W-:-:S03]  /*241d0*/  IMAD.MOV.U32 R11, RZ, RZ, R9 ;  /* 0x000000ffff0b7224 */ /* 0x000fc600078e0009 */
[----:B--2---:R-:W2:Y:S04]  /*241e0*/  LDL.LU R9, [R1+0x1238] ;  /* 0x0012380001097983 */ /* 0x004ea80000300800 */
[----:B------:R-:W-:Y:S04]  /*241f0*/  LDGSTS.E [R3+0x6c00], desc[UR6][R10.64], P0 ;  /* 0x06c000000a037fae */ /* 0x000fe80008121846 */
[----:B------:R-:W-:Y:S04]  /*24200*/  LDGSTS.E [R3+0x7000], desc[UR6][R6.64], P0 ;  /* 0x0700000006037fae */ /* 0x000fe80008121846 */
[----:B------:R-:W2:Y:S04]  /*24210*/  LDL.LU.64 R10, [R1+0xe20] ;  /* 0x000e2000010a7983 */ /* 0x000ea80000300a00 */
[----:B----4-:R-:W4:Y:S01]  /*24220*/  LDL.LU.64 R6, [R1+0xe10] ;  /* 0x000e100001067983 */ /* 0x010f220000300a00 */
[----:B------:R-:W-:-:S05]  /*24230*/  IADD3 R14, P1, R14, R2, RZ ;  /* 0x000000020e0e7210 */ /* 0x000fca0007f3e0ff */
[----:B------:R-:W-:Y:S01]  /*24240*/  IMAD.X R15, R15, 0x1, R0, P1 ;  /* 0x000000010f0f7824 */ /* 0x000fe200008e0600 */
[----:B------:R-:W-:Y:S01]  /*24250*/  IADD3 R147, P2, R147, R2, RZ ;  /* 0x0000000293937210 */ /* 0x000fe20007f5e0ff */
[----:B------:R-:W-:Y:S01]  /*24260*/  STL [R1+0x120c], R14 ;  /* 0x00120c0e01007387 */ /* 0x000fe20000100800 */
[----:B------:R-:W-:Y:S02]  /*24270*/  IMAD.MOV.U32 R150, RZ, RZ, R14 ;  /* 0x000000ffff967224 */ /* 0x000fe400078e000e */
[----:B------:R-:W-:Y:S01]  /*24280*/  IMAD.MOV.U32 R151, RZ, RZ, R15 ;  /* 0x000000ffff977224 */ /* 0x000fe200078e000f */
[----:B------:R1:W-:Y:S04]  /*24290*/  STL [R1+0x1208], R15 ;  /* 0x0012080f01007387 */ /* 0x0003e80000100800 */
[----:B------:R-:W-:Y:S01]  /*242a0*/  STL [R1+0x121c], R147 ;  /* 0x00121c9301007387 */ /* 0x000fe20000100800 */
[----:B------:R-:W-:-:S03]  /*242b0*/  IMAD.X R148, R148, 0x1, R0, P2 ;  /* 0x0000000194947824 */ /* 0x000fc600010e0600 */
[----:B------:R-:W-:Y:S04]  /*242c0*/  LDGSTS.E [R3+0x7400], desc[UR6][R150.64], P0 ;  /* 0x0740000096037fae */ /* 0x000fe80008121846 */
[----:B-1----:R-:W4:Y:S01]  /*242d0*/  LDL.LU.64 R14, [R1+0xe00] ;  /* 0x000e0000010e7983 */ /* 0x002f220000300a00 */
[----:B------:R-:W-:-:S03]  /*242e0*/  IMAD.MOV.U32 R149, RZ, RZ, R148 ;  /* 0x000000ffff957224 */ /* 0x000fc600078e0094 */
[----:B------:R1:W-:Y:S02]  /*242f0*/  STL [R1+0x1218], R148 ;  /* 0x0012189401007387 */ /* 0x0003e40000100800 */
[----:B-1----:R-:W-:-:S05]  /*24300*/  IMAD.MOV.U32 R148, RZ, RZ, R147 ;  /* 0x000000ffff947224 */ /* 0x002fca00078e0093 */
[----:B------:R-:W-:Y:S01]  /*24310*/  LDGSTS.E [R3+0x7800], desc[UR6][R148.64], P0 ;  /* 0x0780000094037fae */ /* 0x000fe20008121846 */
[----:B---3--:R-:W-:-:S05]  /*24320*/  IADD3 R145, P1, R145, R2, RZ ;  /* 0x0000000291917210 */ /* 0x008fca0007f3e0ff */
[----:B------:R-:W-:Y:S01]  /*24330*/  STL [R1+0x122c], R145 ;  /* 0x00122c9101007387 */ /* 0x000fe20000100800 */
[----:B------:R-:W-:Y:S01]  /*24340*/  IADD3 R8, P2, R8, R2, RZ ;  /* 0x0000000208087210 */ /* 0x000fe20007f5e0ff */
[----:B------:R-:W-:-:S04]  /*24350*/  IMAD.X R146, R146, 0x1, R0, P1 ;  /* 0x0000000192927824 */ /* 0x000fc800008e0600 */
[----:B------:R-:W-:Y:S01]  /*24360*/  IMAD.MOV.U32 R147, RZ, RZ, R146 ;  /* 0x000000ffff937224 */ /* 0x000fe200078e0092 */
[----:B------:R1:W-:Y:S01]  /*24370*/  STL [R1+0x1228], R146 ;  /* 0x0012289201007387 */ /* 0x0003e20000100800 */
[----:B--2---:R-:W-:-:S03]  /*24380*/  IMAD.X R9, R9, 0x1, R0, P2 ;  /* 0x0000000109097824 */ /* 0x004fc600010e0600 */
[----:B------:R2:W-:Y:S01]  /*24390*/  STL [R1+0x123c], R8 ;  /* 0x00123c0801007387 */ /* 0x0005e20000100800 */
[----:B-1----:R-:W-:-:S05]  /*243a0*/  IMAD.MOV.U32 R146, RZ, RZ, R145 ;  /* 0x000000ffff927224 */ /* 0x002fca00078e0091 */
[----:B------:R-:W-:Y:S04]  /*243b0*/  LDGSTS.E [R3+0x7c00], desc[UR6][R146.64], P0 ;  /* 0x07c0000092037fae */ /* 0x000fe80008121846 */
[----:B------:R2:W-:Y:S04]  /*243c0*/  LDGSTS.E [R3+0x8000], desc[UR6][R8.64], P0 ;  /* 0x0800000008037fae */ /* 0x0005e80008121846 */
[----:B------:R1:W-:Y:S01]  /*243d0*/  STL [R1+0x1238], R9 ;  /* 0x0012380901007387 */ /* 0x0003e20000100800 */
[----:B--2---:R-:W-:-:S05]  /*243e0*/  IADD3 R8, P1, R10, R2, RZ ;  /* 0x000000020a087210 */ /* 0x004fca0007f3e0ff */
[----:B-1----:R-:W-:Y:S01]  /*243f0*/  IMAD.X R9, R11, 0x1, R0, P1 ;  /* 0x000000010b097824 */ /* 0x002fe200008e0600 */
[----:B----4-:R-:W-:-:S04]  /*24400*/  IADD3 R10, P1, R6, R2, RZ ;  /* 0x00000002060a7210 */ /* 0x010fc80007f3e0ff */
[----:B------:R-:W-:Y:S01]  /*24410*/  LDGSTS.E [R3+0x8400], desc[UR6][R8.64], P0 ;  /* 0x0840000008037fae */ /* 0x000fe20008121846 */
[----:B------:R-:W-:-:S03]  /*24420*/  IMAD.X R11, R7, 0x1, R0, P1 ;  /* 0x00000001070b7824 */ /* 0x000fc600008e0600 */
[----:B------:R-:W-:Y:S01]  /*24430*/  STL.64 [R1+0xe20], R8 ;  /* 0x000e200801007387 */ /* 0x000fe20000100a00 */
[----:B------:R-:W-:-:S03]  /*24440*/  IADD3 R6, P1, R14, R2, RZ ;  /* 0x000000020e067210 */ /* 0x000fc60007f3e0ff */
[----:B------:R-:W-:Y:S02]  /*24450*/  LDGSTS.E [R3+0x8800], desc[UR6][R10.64], P0 ;  /* 0x088000000a037fae */ /* 0x000fe40008121846 */
[--C-:B------:R-:W-:Y:S01]  /*24460*/  IMAD.X R7, R15, 0x1, R0.reuse, P1 ;  /* 0x000000010f077824 */ /* 0x100fe200008e0600 */
[-C--:B------:R-:W-:Y:S01]  /*24470*/  IADD3 R150, P1, R248, R2.reuse, RZ ;  /* 0x00000002f8967210 */ /* 0x080fe20007f3e0ff */
[----:B------:R1:W-:Y:S04]  /*24480*/  STL.64 [R1+0xe10], R10 ;  /* 0x000e100a01007387 */ /* 0x0003e80000100a00 */
[--C-:B------:R-:W-:Y:S01]  /*24490*/  IMAD.X R248, R249, 0x1, R0.reuse, P1 ;  /* 0x00000001f9f87824 */ /* 0x100fe200008e0600 */
[-C--:B------:R-:W-:Y:S01]  /*244a0*/  IADD3 R148, P1, R244, R2.reuse, RZ ;  /* 0x00000002f4947210 */ /* 0x080fe20007f3e0ff */
[----:B------:R-:W-:Y:S04]  /*244b0*/  LDGSTS.E [R3+0x8c00], desc[UR6][R6.64], P0 ;  /* 0x08c0000006037fae */ /* 0x000fe80008121846 */
[----:B------:R-:W-:Y:S01]  /*244c0*/  IMAD.X R244, R245, 0x1, R0, P1 ;  /* 0x00000001f5f47824 */ /* 0x000fe200008e0600 */
[----:B------:R-:W-:-:S05]  /*244d0*/  IADD3 R146, P1, R240, R2, RZ ;  /* 0x00000002f0927210 */ /* 0x000fca0007f3e0ff */
        /* <DEDUP_REMOVED lines=29> */
[----:B------:R-:W-:Y:S01]  /*246b0*/  IADD3 R221, P1, R180, R2, RZ ;  /* 0x00000002b4dd7210 */ /* 0x000fe20007f3e0ff */
[----:B------:R-:W-:-:S04]  /*246c0*/  IMAD.MOV.U32 R213, RZ, RZ, R252 ;  /* 0x000000ffffd57224 */ /* 0x000fc800078e00fc */
[----:B------:R-:W-:Y:S01]  /*246d0*/  IMAD.X R180, R181, 0x1, R0, P1 ;  /* 0x00000001b5b47824 */ /* 0x000fe200008e0600 */
[----:B------:R-:W-:Y:S01]  /*246e0*/  IADD3 R252, P1, R176, R2, RZ ;  /* 0x00000002b0fc7210 */ /* 0x000fe20007f3e0ff */
[----:B------:R-:W-:-:S04]  /*246f0*/  IMAD.MOV.U32 R217, RZ, RZ, R151 ;  /* 0x000000ffffd97224 */ /* 0x000fc800078e0097 */
[----:B------:R-:W-:Y:S01]  /*24700*/  IMAD.X R176, R177, 0x1, R0, P1 ;  /* 0x00000001b1b07824 */ /* 0x000fe200008e0600 */
[-C--:B------:R-:W-:Y:S01]  /*24710*/  IADD3 R151, P1, R172, R2.reuse, RZ ;  /* 0x00000002ac977210 */ /* 0x080fe20007f3e0ff */
[----:B------:R-:W-:Y:S02]  /*24720*/  IMAD.MOV.U32 R209, RZ, RZ, R249 ;  /* 0x000000ffffd17224 */ /* 0x000fe400078e00f9 */
[----:B------:R-:W-:Y:S02]  /*24730*/  IMAD.MOV.U32 R249, RZ, RZ, R150 ;  /* 0x000000fffff97224 */ /* 0x000fe400078e0096 */
[----:B------:R-:W-:Y:S01]  /*24740*/  IMAD.X R172, R173, 0x1, R0, P1 ;  /* 0x00000001adac7824 */ /* 0x000fe200008e0600 */
[----:B------:R-:W-:Y:S01]  /*24750*/  IADD3 R150, P1, R168, R2, RZ ;  /* 0x00000002a8967210 */ /* 0x000fe20007f3e0ff */
[----:B------:R-:W-:Y:S02]  /*24760*/  IMAD.MOV.U32 R181, RZ, RZ, R221 ;  /* 0x000000ffffb57224 */ /* 0x000fe400078e00dd */
[----:B------:R-:W-:-:S02]  /*24770*/  IMAD.MOV.U32 R221, RZ, RZ, R149 ;  /* 0x000000ffffdd7224 */ /* 0x000fc400078e0095 */
        /* <DEDUP_REMOVED lines=16> */
[--C-:B------:R-:W-:Y:S01]  /*24880*/  IMAD.X R152, R153, 0x1, R0.reuse, P1 ;  /* 0x0000000199987824 */ /* 0x100fe200008e0600 */
        /* <DEDUP_REMOVED lines=8> */
[----:B------:R-:W-:Y:S01]  /*24910*/  IADD3 R14, P1, R12, R2, RZ ;  /* 0x000000020c0e7210 */ /* 0x000fe20007f3e0ff */
[----:B------:R2:W-:Y:S04]  /*24920*/  STL.64 [R1+0xe00], R6 ;  /* 0x000e000601007387 */ /* 0x0005e80000100a00 */
[----:B------:R-:W-:Y:S01]  /*24930*/  IMAD.X R12, R13, 0x1, R0, P1 ;  /* 0x000000010d0c7824 */ /* 0x000fe200008e0600 */
[----:B-1----:R-:W3:Y:S01]  /*24940*/  LDL.LU R11, [R1+0x1040] ;  /* 0x00104000010b7983 */ /* 0x002ee20000300800 */
[----:B------:R-:W-:Y:S02]  /*24950*/  IMAD.MOV.U32 R17, RZ, RZ, R16 ;  /* 0x000000ffff117224 */ /* 0x000fe400078e0010 */
[----:B------:R-:W-:Y:S01]  /*24960*/  IMAD.MOV.U32 R16, RZ, RZ, R15 ;  /* 0x000000ffff107224 */ /* 0x000fe200078e000f */
[----:B------:R-:W4:Y:S01]  /*24970*/  LDL.LU R10, [R1+0x1044] ;  /* 0x00104400010a7983 */ /* 0x000f220000300800 */
[----:B------:R-:W-:-:S02]  /*24980*/  IMAD.MOV.U32 R13, RZ, RZ, R12 ;  /* 0x000000ffff0d7224 */ /* 0x000fc400078e000c */
[----:B------:R-:W-:Y:S01]  /*24990*/  IMAD.MOV.U32 R12, RZ, RZ, R14 ;  /* 0x000000ffff0c7224 */ /* 0x000fe200078e000e */
[----:B------:R-:W3:Y:S04]  /*249a0*/  LDL.LU R15, [R1+0x1050] ;  /* 0x00105000010f7983 */ /* 0x000ee80000300800 */
[----:B------:R-:W3:Y:S01]  /*249b0*/  LDL.LU R14, [R1+0x1054] ;  /* 0x00105400010e7983 */ /* 0x000ee20000300800 */
[----:B------:R-:W-:Y:S02]  /*249c0*/  IMAD.MOV.U32 R177, RZ, RZ, R176 ;  /* 0x000000ffffb17224 */ /* 0x000fe400078e00b0 */
[----:B------:R-:W-:Y:S01]  /*249d0*/  IMAD.MOV.U32 R176, RZ, RZ, R252 ;  /* 0x000000ffffb07224 */ /* 0x000fe200078e00fc */
[----:B------:R-:W-:Y:S01]  /*249e0*/  LOP3.LUT R249, R249, R248, RZ, 0x3c, !PT ;  /* 0x000000f8f9f97212 */ /* 0x000fe200078e3cff */
[----:B------:R-:W1:Y:S01]  /*249f0*/  S2R R252, SR_TID.X ;  /* 0x0000000000fc7919 */ /* 0x000e620000002100 */
[----:B------:R-:W-:-:S02]  /*24a00*/  LOP3.LUT R245, R245, R244, RZ, 0x3c, !PT ;  /* 0x000000f4f5f57212 */ /* 0x000fc400078e3cff */
[----:B------:R-:W-:Y:S01]  /*24a10*/  LOP3.LUT R241, R241, R240, RZ, 0x3c, !PT ;  /* 0x000000f0f1f17212 */ /* 0x000fe200078e3cff */
[----:B--2---:R-:W2:Y:S01]  /*24a20*/  LDL.LU R7, [R1+0x1060] ;  /* 0x0010600001077983 */ /* 0x004ea20000300800 */
[----:B------:R-:W-:Y:S02]  /*24a30*/  LOP3.LUT R237, R237, R236, RZ, 0x3c, !PT ;  /* 0x000000eceded7212 */ /* 0x000fe400078e3cff */
[----:B------:R-:W-:Y:S01]  /*24a40*/  LOP3.LUT R248, R249, R248, RZ, 0x3c, !PT ;  /* 0x000000f8f9f87212 */ /* 0x000fe200078e3cff */
[----:B------:R-:W2:Y:S01]  /*24a50*/  LDL.LU R6, [R1+0x1064] ;  /* 0x0010640001067983 */ /* 0x000ea20000300800 */
[----:B------:R-:W-:Y:S02]  /*24a60*/  LOP3.LUT R233, R233, R232, RZ, 0x3c, !PT ;  /* 0x000000e8e9e97212 */ /* 0x000fe400078e3cff */
[----:B------:R-:W-:Y:S01]  /*24a70*/  LOP3.LUT R244, R245, R244, RZ, 0x3c, !PT ;  /* 0x000000f4f5f47212 */ /* 0x000fe200078e3cff */
[----:B------:R-:W2:Y:S01]  /*24a80*/  LDL.LU R9, [R1+0x1070] ;  /* 0x0010700001097983 */ /* 0x000ea20000300800 */
[----:B------:R-:W-:-:S02]  /*24a90*/  LOP3.LUT R229, R229, R228, RZ, 0x3c, !PT ;  /* 0x000000e4e5e57212 */ /* 0x000fc400078e3cff */
[----:B------:R-:W-:Y:S02]  /*24aa0*/  LOP3.LUT R240, R241, R240, RZ, 0x3c, !PT ;  /* 0x000000f0f1f07212 */ /* 0x000fe400078e3cff */
[----:B------:R-:W-:Y:S02]  /*24ab0*/  LOP3.LUT R225, R225, R224, RZ, 0x3c, !PT ;  /* 0x000000e0e1e17212 */ /* 0x000fe400078e3cff */
[----:B------:R-:W-:Y:S02]  /*24ac0*/  LOP3.LUT R221, R221, R220, RZ, 0x3c, !PT ;  /* 0x000000dcdddd7212 */ /* 0x000fe400078e3cff */
[----:B------:R-:W-:Y:S02]  /*24ad0*/  LOP3.LUT R217, R217, R216, RZ, 0x3c, !PT ;  /* 0x000000d8d9d97212 */ /* 0x000fe400078e3cff */
[----:B------:R-:W-:Y:S02]  /*24ae0*/  LOP3.LUT R213, R213, R212, RZ, 0x3c, !PT ;  /* 0x000000d4d5d57212 */ /* 0x000fe400078e3cff */
[----:B------:R-:W-:-:S02]  /*24af0*/  LOP3.LUT R209, R209, R208, RZ, 0x3c, !PT ;  /* 0x000000d0d1d17212 */ /* 0x000fc400078e3cff */
[----:B------:R-:W-:Y:S02]  /*24b00*/  LOP3.LUT R205, R205, R204, RZ, 0x3c, !PT ;  /* 0x000000cccdcd7212 */ /* 0x000fe400078e3cff */
[----:B------:R-:W-:Y:S02]  /*24b10*/  LOP3.LUT R201, R201, R200, RZ, 0x3c, !PT ;  /* 0x000000c8c9c97212 */ /* 0x000fe400078e3cff */
[----:B------:R-:W-:Y:S02]  /*24b20*/  LOP3.LUT R197, R197, R196, RZ, 0x3c, !PT ;  /* 0x000000c4c5c57212 */ /* 0x000fe400078e3cff */
[----:B------:R-:W-:Y:S02]  /*24b30*/  LOP3.LUT R189, R189, R188, RZ, 0x3c, !PT ;  /* 0x000000bcbdbd7212 */ /* 0x000fe400078e3cff */
[----:B------:R-:W-:Y:S02]  /*24b40*/  LOP3.LUT R185, R185, R184, RZ, 0x3c, !PT ;  /* 0x000000b8b9b97212 */ /* 0x000fe400078e3cff */
[----:B------:R-:W-:Y:S01]  /*24b50*/  LOP3.LUT R181, R181, R180, RZ, 0x3c, !PT ;  /* 0x000000b4b5b57212 */ /* 0x000fe200078e3cff */
[----:B------:R-:W-:Y:S01]  /*24b60*/  IMAD.MOV.U32 R21, RZ, RZ, R20 ;  /* 0x000000ffff157224 */ /* 0x000fe200078e0014 */
[----:B------:R-:W-:Y:S01]  /*24b70*/  LOP3.LUT R236, R237, R236, RZ, 0x3c, !PT ;  /* 0x000000ecedec7212 */ /* 0x000fe200078e3cff */
[----:B------:R-:W2:Y:S01]  /*24b80*/  LDL.LU R8, [R1+0x1074] ;  /* 0x0010740001087983 */ /* 0x000ea20000300800 */
[----:B------:R-:W-:-:S02]  /*24b90*/  LOP3.LUT R249, R249, R248, RZ, 0x3c, !PT ;  /* 0x000000f8f9f97212 */ /* 0x000fc400078e3cff */
[----:B------:R-:W-:Y:S02]  /*24ba0*/  LOP3.LUT R232, R233, R232, RZ, 0x3c, !PT ;  /* 0x000000e8e9e87212 */ /* 0x000fe400078e3cff */
[----:B------:R-:W-:Y:S01]  /*24bb0*/  LOP3.LUT R245, R245, R244, RZ, 0x3c, !PT ;  /* 0x000000f4f5f57212 */ /* 0x000fe200078e3cff */
[----:B------:R-:W-:Y:S01]  /*24bc0*/  LDGSTS.E [R3+0x9000], desc[UR6][R248.64], P0 ;  /* 0x09000000f8037fae */ /* 0x000fe20008121846 */
[----:B------:R-:W-:Y:S02]  /*24bd0*/  LOP3.LUT R228, R229, R228, RZ, 0x3c, !PT ;  /* 0x000000e4e5e47212 */ /* 0x000fe400078e3cff */
[----:B------:R-:W-:Y:S01]  /*24be0*/  LOP3.LUT R241, R241, R240, RZ, 0x3c, !PT ;  /* 0x000000f0f1f17212 */ /* 0x000fe200078e3cff */
[----:B------:R-:W-:Y:S01]  /*24bf0*/  LDGSTS.E [R3+0x9400], desc[UR6][R244.64], P0 ;  /* 0x09400000f4037fae */ /* 0x000fe20008121846 */
[----:B------:R-:W-:Y:S02]  /*24c00*/  LOP3.LUT R224, R225, R224, RZ, 0x3c, !PT ;  /* 0x000000e0e1e07212 */ /* 0x000fe400078e3cff */
[----:B------:R-:W-:Y:S01]  /*24c10*/  LOP3.LUT R237, R237, R236, RZ, 0x3c, !PT ;  /* 0x000000eceded7212 */ /* 0x000fe200078e3cff */
[----:B------:R-:W-:Y:S01]  /*24c20*/  LDGSTS.E [R3+0x9800], desc[UR6][R240.64], P0 ;  /* 0x09800000f0037fae */ /* 0x000fe20008121846 */
[----:B------:R-:W-:-:S02]  /*24c30*/  LOP3.LUT R220, R221, R220, RZ, 0x3c, !PT ;  /* 0x000000dcdddc7212 */ /* 0x000fc400078e3cff */
        /* <DEDUP_REMOVED lines=12> */
[----:B------:R-:W-:Y:S02]  /*24d00*/  LOP3.LUT R204, R205, R204, RZ, 0x3c, !PT ;  /* 0x000000cccdcc7212 */ /* 0x000fe400078e3cff */
[----:B------:R-:W-:Y:S02]  /*24d10*/  LOP3.LUT R217, R217, R216, RZ, 0x3c, !PT ;  /* 0x000000d8d9d97212 */ /* 0x000fe400078e3cff */
[----:B------:R-:W-:Y:S02]  /*24d20*/  LOP3.LUT R200, R201, R200, RZ, 0x3c, !PT ;  /* 0x000000c8c9c87212 */ /* 0x000fe400078e3cff */
[----:B------:R-:W-:Y:S01]  /*24d30*/  LOP3.LUT R196, R197, R196, RZ, 0x3c, !PT ;  /* 0x000000c4c5c47212 */ /* 0x000fe200078e3cff */
[----:B------:R-:W-:Y:S01]  /*24d40*/  IMAD.MOV.U32 R20, RZ, RZ, R145 ;  /* 0x000000ffff147224 */ /* 0x000fe200078e0091 */
        /* <DEDUP_REMOVED lines=13> */
[----:B------:R-:W-:Y:S01]  /*24e20*/  IMAD.MOV.U32 R153, RZ, RZ, R152 ;  /* 0x000000ffff997224 */ /* 0x000fe200078e0098 */
[C---:B-1----:R-:W-:Y:S01]  /*24e30*/  LOP3.LUT R145, R252.reuse, 0x60, RZ, 0xc0, !PT ;  /* 0x00000060fc917812 */ /* 0x042fe200078ec0ff */
[----:B------:R-:W-:Y:S01]  /*24e40*/  LDGSTS.E [R3+0xbc00], desc[UR6][R204.64], P0 ;  /* 0x0bc00000cc037fae */ /* 0x000fe20008121846 */
[----:B------:R-:W-:Y:S02]  /*24e50*/  LOP3.LUT R193, R193, R192, RZ, 0x3c, !PT ;  /* 0x000000c0c1c17212 */ /* 0x000fe400078e3cff */
[----:B------:R-:W-:Y:S02]  /*24e60*/  LOP3.LUT R252, R252, 0x7f, RZ, 0xc0, !PT ;  /* 0x0000007ffcfc7812 */ /* 0x000fe400078ec0ff */
[----:B------:R-:W-:Y:S01]  /*24e70*/  LOP3.LUT R189, R189, R188, RZ, 0x3c, !PT ;  /* 0x000000bcbdbd7212 */ /* 0x000fe200078e3cff */
[----:B------:R-:W-:Y:S01]  /*24e80*/  IMAD.MOV.U32 R152, RZ, RZ, R146 ;  /* 0x000000ffff987224 */ /* 0x000fe200078e0092 */
[----:B------:R-:W-:Y:S01]  /*24e90*/  LOP3.LUT R185, R185, R184, RZ, 0x3c, !PT ;  /* 0x000000b8b9b97212 */ /* 0x000fe200078e3cff */
[----:B------:R-:W-:Y:S01]  /*24ea0*/  LDGSTS.E [R3+0xc000], desc[UR6][R200.64], P0 ;  /* 0x0c000000c8037fae */ /* 0x000fe20008121846 */
[----:B------:R-:W-:Y:S01]  /*24eb0*/  LOP3.LUT R181, R181, R180, RZ, 0x3c, !PT ;  /* 0x000000b4b5b57212 */ /* 0x000fe200078e3cff */
[----:B------:R-:W-:Y:S01]  /*24ec0*/  IMAD.MOV.U32 R173, RZ, RZ, R172 ;  /* 0x000000ffffad7224 */ /* 0x000fe200078e00ac */
[----:B------:R-:W-:Y:S01]  /*24ed0*/  SHF.R.U32.HI R146, RZ, 0x1, R145 ;  /* 0x00000001ff927819 */ /* 0x000fe20000011691 */
[----:B------:R-:W-:Y:S01]  /*24ee0*/  LDGSTS.E [R3+0xc400], desc[UR6][R196.64], P0 ;  /* 0x0c400000c4037fae */ /* 0x000fe20008121846 */
[----:B------:R-:W-:-:S02]  /*24ef0*/  IMAD.MOV.U32 R172, RZ, RZ, R151 ;  /* 0x000000ffffac7224 */ /* 0x000fc400078e0097 */
[----:B------:R-:W-:Y:S01]  /*24f00*/  IMAD.MOV.U32 R169, RZ, RZ, R168 ;  /* 0x000000ffffa97224 */ /* 0x000fe200078e00a8 */
[----:B------:R-:W-:Y:S01]  /*24f10*/  LDGSTS.E [R3+0xc800], desc[UR6][R192.64], P0 ;  /* 0x0c800000c0037fae */ /* 0x000fe20008121846 */
[----:B------:R-:W-:Y:S02]  /*24f20*/  IMAD.SHL.U32 R145, R252, 0x4, RZ ;  /* 0x00000004fc917824 */ /* 0x000fe400078e00ff */
[----:B------:R-:W-:Y:S01]  /*24f30*/  IMAD.MOV.U32 R168, RZ, RZ, R150 ;  /* 0x000000ffffa87224 */ /* 0x000fe200078e0096 */
[----:B------:R-:W-:Y:S01]  /*24f40*/  LDGSTS.E [R3+0xcc00], desc[UR6][R188.64], P0 ;  /* 0x0cc00000bc037fae */ /* 0x000fe20008121846 */
[----:B------:R-:W-:Y:S02]  /*24f50*/  IMAD.MOV.U32 R165, RZ, RZ, R164 ;  /* 0x000000ffffa57224 */ /* 0x000fe400078e00a4 */
[----:B------:R-:W-:Y:S01]  /*24f60*/  IMAD.MOV.U32 R164, RZ, RZ, R149 ;  /* 0x000000ffffa47224 */ /* 0x000fe200078e0095 */
[----:B------:R-:W-:Y:S01]  /*24f70*/  LDGSTS.E [R3+0xd000], desc[UR6][R184.64], P0 ;  /* 0x0d000000b8037fae */ /* 0x000fe20008121846 */
[----:B------:R-:W-:-:S02]  /*24f80*/  IMAD.MOV.U32 R161, RZ, RZ, R160 ;  /* 0x000000ffffa17224 */ /* 0x000fc400078e00a0 */
[----:B------:R-:W-:Y:S01]  /*24f90*/  IMAD.MOV.U32 R160, RZ, RZ, R148 ;  /* 0x000000ffffa07224 */ /* 0x000fe200078e0094 */
[----:B------:R-:W-:Y:S01]  /*24fa0*/  LDGSTS.E [R3+0xd400], desc[UR6][R180.64], P0 ;  /* 0x0d400000b4037fae */ /* 0x000fe20008121846 */
[----:B------:R-:W-:Y:S01]  /*24fb0*/  IMAD.MOV.U32 R157, RZ, RZ, R156 ;  /* 0x000000ffff9d7224 */ /* 0x000fe200078e009c */
[----:B------:R-:W-:Y:S01]  /*24fc0*/  LOP3.LUT R145, R145, R146, RZ, 0x3c, !PT ;  /* 0x0000009291917212 */ /* 0x000fe200078e3cff */
[----:B------:R-:W-:Y:S01]  /*24fd0*/  IMAD.MOV.U32 R156, RZ, RZ, R147 ;  /* 0x000000ffff9c7224 */ /* 0x000fe200078e0093 */
[----:B------:R-:W-:Y:S04]  /*24fe0*/  LDGSTS.E [R3+0xd800], desc[UR6][R176.64], P0 ;  /* 0x0d800000b0037fae */ /* 0x000fe80008121846 */
[----:B------:R-:W-:Y:S01]  /*24ff0*/  LDGSTS.E [R3+0xdc00], desc[UR6][R172.64], P0 ;  /* 0x0dc00000ac037fae */ /* 0x000fe20008121846 */
[----:B------:R-:W-:-:S03]  /*25000*/  LOP3.LUT R145, R145, 0x40, RZ, 0x3c, !PT ;  /* 0x0000004091917812 */ /* 0x000fc600078e3cff */
[----:B------:R-:W-:Y:S04]  /*25010*/  LDGSTS.E [R3+0xe000], desc[UR6][R168.64], P0 ;  /* 0x0e000000a8037fae */ /* 0x000fe80008121846 */
[----:B------:R-:W-:Y:S04]  /*25020*/  LDGSTS.E [R3+0xe400], desc[UR6][R164.64], P0 ;  /* 0x0e400000a4037fae */ /* 0x000fe80008121846 */
[----:B------:R-:W-:Y:S04]  /*25030*/  LDGSTS.E [R3+0xe800], desc[UR6][R160.64], P0 ;  /* 0x0e800000a0037fae */ /* 0x000fe80008121846 */
[----:B------:R-:W-:Y:S04]  /*25040*/  LDGSTS.E [R3+0xec00], desc[UR6][R156.64], P0 ;  /* 0x0ec000009c037fae */ /* 0x000fe80008121846 */
[----:B------:R-:W-:Y:S04]  /*25050*/  LDGSTS.E [R3+0xf000], desc[UR6][R152.64], P0 ;  /* 0x0f00000098037fae */ /* 0x000fe80008121846 */
[----:B------:R-:W-:Y:S04]  /*25060*/  LDGSTS.E [R3+0xf400], desc[UR6][R20.64], P0 ;  /* 0x0f40000014037fae */ /* 0x000fe80008121846 */
[----:B------:R-:W-:Y:S04]  /*25070*/  LDGSTS.E [R3+0xf800], desc[UR6][R16.64], P0 ;  /* 0x0f80000010037fae */ /* 0x000fe80008121846 */
[----:B------:R1:W-:Y:S02]  /*25080*/  LDGSTS.E [R3+0xfc00], desc[UR6][R12.64], P0 ;  /* 0x0fc000000c037fae */ /* 0x0003e40008121846 */
[----:B-1----:R-:W-:Y:S01]  /*25090*/  VIADD R3, R145, UR8 ;  /* 0x0000000891037c36 */ /* 0x002fe20008000000 */
[----:B----4-:R-:W-:-:S05]  /*250a0*/  IADD3 R10, P1, R10, R2, RZ ;  /* 0x000000020a0a7210 */ /* 0x010fca0007f3e0ff */
[--C-:B---3--:R-:W-:Y:S01]  /*250b0*/  IMAD.X R11, R11, 0x1, R0.reuse, P1 ;  /* 0x000000010b0b7824 */ /* 0x108fe200008e0600 */
[-C--:B------:R-:W-:Y:S01]  /*250c0*/  IADD3 R14, P2, R14, R2.reuse, RZ ;  /* 0x000000020e0e7210 */ /* 0x080fe20007f5e0ff */
[----:B------:R1:W-:Y:S04]  /*250d0*/  STL [R1+0x1044], R10 ;  /* 0x0010440a01007387 */ /* 0x0003e80000100800 */
[----:B------:R-:W-:Y:S01]  /*250e0*/  IMAD.X R15, R15, 0x1, R0, P2 ;  /* 0x000000010f0f7824 */ /* 0x000fe200010e0600 */
[----:B------:R3:W-:Y:S04]  /*250f0*/  STL [R1+0x1040], R11 ;  /* 0x0010400b01007387 */ /* 0x0007e80000100800 */
[----:B------:R4:W-:Y:S04]  /*25100*/  STL [R1+0x1054], R14 ;  /* 0x0010540e01007387 */ /* 0x0009e80000100800 */
[----:B------:R4:W-:Y:S04]  /*25110*/  STL [R1+0x1050], R15 ;  /* 0x0010500f01007387 */ /* 0x0009e80000100800 */
[----:B------:R2:W-:Y:S04]  /*25120*/  LDGSTS.E [R3+0x200], desc[UR6][R10.64], P0 ;  /* 0x002000000a037fae */ /* 0x0005e80008121846 */
[----:B------:R2:W-:Y:S04]  /*25130*/  LDGSTS.E [R3+0x600], desc[UR6][R14.64], P0 ;  /* 0x006000000e037fae */ /* 0x0005e80008121846 */
[----:B-1----:R-:W2:Y:S04]  /*25140*/  LDL.LU R10, [R1+0x1084] ;  /* 0x00108400010a7983 */ /* 0x002ea80000300800 */
[----:B---3--:R-:W3:Y:S04]  /*25150*/  LDL.LU R11, [R1+0x1094] ;  /* 0x00109400010b7983 */ /* 0x008ee80000300800 */
[----:B----4-:R-:W4:Y:S04]  /*25160*/  LDL.LU R14, [R1+0x1080] ;  /* 0x00108000010e7983 */ /* 0x010f280000300800 */
[----:B------:R-:W4:Y:S01]  /*25170*/  LDL.LU R15, [R1+0x1090] ;  /* 0x00109000010f7983 */ /* 0x000f220000300800 */
[----:B--2---:R-:W-:-:S02]  /*25180*/  IADD3 R6, P1, R6, R2, RZ ;  /* 0x0000000206067210 */ /* 0x004fc40007f3e0ff */
[----:B------:R-:W-:-:S03]  /*25190*/  IADD3 R8, P2, R8, R2, RZ ;  /* 0x0000000208087210 */ /* 0x000fc60007f5e0ff */
[--C-:B------:R-:W-:Y:S02]  /*251a0*/  IMAD.X R7, R7, 0x1, R0.reuse, P1 ;  /* 0x0000000107077824 */ /* 0x100fe400008e0600 */
[----:B------:R-:W-:Y:S01]  /*251b0*/  IMAD.X R9, R9, 0x1, R0, P2 ;  /* 0x0000000109097824 */ /* 0x000fe200010e0600 */
[----:B------:R1:W-:Y:S04]  /*251c0*/  STL [R1+0x1064], R6 ;  /* 0x0010640601007387 */ /* 0x0003e80000100800 */
[----:B------:R2:W-:Y:S04]  /*251d0*/  STL [R1+0x1060], R7 ;  /* 0x0010600701007387 */ /* 0x0005e80000100800 */
[----:B------:R2:W-:Y:S04]  /*251e0*/  STL [R1+0x1074], R8 ;  /* 0x0010740801007387 */ /* 0x0005e80000100800 */
[----:B------:R-:W-:Y:S04]  /*251f0*/  LDGSTS.E [R3+0xa00], desc[UR6][R6.64], P0 ;  /* 0x00a0000006037fae */ /* 0x000fe80008121846 */
[----:B------:R2:W-:Y:S04]  /*25200*/  STL [R1+0x1070], R9 ;  /* 0x0010700901007387 */ /* 0x0005e80000100800 */
[----:B------:R-:W-:Y:S04]  /*25210*/  LDGSTS.E [R3+0xe00], desc[UR6][R8.64], P0 ;  /* 0x00e0000008037fae */ /* 0x000fe80008121846 */
[----:B-1----:R-:W4:Y:S04]  /*25220*/  LDL.LU R6, [R1+0x10a4] ;  /* 0x0010a40001067983 */ /* 0x002f280000300800 */
[----:B--2---:R-:W2:Y:S04]  /*25230*/  LDL.LU R7, [R1+0x10b4] ;  /* 0x0010b40001077983 */ /* 0x004ea80000300800 */
[----:B------:R-:W2:Y:S04]  /*25240*/  LDL.LU R8, [R1+0x10a0] ;  /* 0x0010a00001087983 */ /* 0x000ea80000300800 */
[----:B------:R-:W2:Y:S01]  /*25250*/  LDL.LU R9, [R1+0x10b0] ;  /* 0x0010b00001097983 */ /* 0x000ea20000300800 */
[----:B------:R-:W-:-:S02]  /*25260*/  IADD3 R10, P1, R10, R2, RZ ;  /* 0x000000020a0a7210 */ /* 0x000fc40007f3e0ff */
[----:B---3--:R-:W-:-:S03]  /*25270*/  IADD3 R11, P2, R11, R2, RZ ;  /* 0x000000020b0b7210 */ /* 0x008fc60007f5e0ff */
[--C-:B----4-:R-:W-:Y:S01]  /*25280*/  IMAD.X R14, R14, 0x1, R0.reuse, P1 ;  /* 0x000000010e0e7824 */ /* 0x110fe200008e0600 */
[----:B------:R1:W-:Y:S01]  /*25290*/  STL [R1+0x1084], R10 ;  /* 0x0010840a01007387 */ /* 0x0003e20000100800 */
[----:B------:R-:W-:-:S03]  /*252a0*/  IMAD.X R15, R15, 0x1, R0, P2 ;  /* 0x000000010f0f7824 */ /* 0x000fc600010e0600 */
[----:B------:R3:W-:Y:S01]  /*252b0*/  STL [R1+0x1080], R14 ;  /* 0x0010800e01007387 */ /* 0x0007e20000100800 */
[----:B------:R-:W-:Y:S02]  /*252c0*/  IMAD.MOV.U32 R146, RZ, RZ, R10 ;  /* 0x000000ffff927224 */ /* 0x000fe400078e000a */
[----:B------:R-:W-:Y:S01]  /*252d0*/  IMAD.MOV.U32 R147, RZ, RZ, R14 ;  /* 0x000000ffff937224 */ /* 0x000fe200078e000e */
[----:B------:R4:W-:Y:S04]  /*252e0*/  STL [R1+0x1094], R11 ;  /* 0x0010940b01007387 */ /* 0x0009e80000100800 */
[----:B------:R4:W-:Y:S04]  /*252f0*/  STL [R1+0x1090], R15 ;  /* 0x0010900f01007387 */ /* 0x0009e80000100800 */
[----:B-1----:R-:W2:Y:S04]  /*25300*/  LDL.LU R10, [R1+0x10c4] ;  /* 0x0010c400010a7983 */ /* 0x002ea80000300800 */
[----:B---3--:R-:W3:Y:S04]  /*25310*/  LDL.LU R14, [R1+0x10d4] ;  /* 0x0010d400010e7983 */ /* 0x008ee80000300800 */
[----:B------:R1:W-:Y:S02]  /*25320*/  LDGSTS.E [R3+0x1200], desc[UR6][R146.64], P0 ;  /* 0x0120000092037fae */ /* 0x0003e40008121846 */
[----:B-1----:R-:W-:-:S02]  /*25330*/  IMAD.MOV.U32 R146, RZ, RZ, R11 ;  /* 0x000000ffff927224 */ /* 0x002fc400078e000b */
[----:B----4-:R-:W4:Y:S01]  /*25340*/  LDL.LU R11, [R1+0x10c0] ;  /* 0x0010c000010b7983 */ /* 0x010f220000300800 */
[----:B------:R-:W-:-:S03]  /*25350*/  IMAD.MOV.U32 R147, RZ, RZ, R15 ;  /* 0x000000ffff937224 */ /* 0x000fc600078e000f */
[----:B------:R-:W4:Y:S01]  /*25360*/  LDL.LU R15, [R1+0x10d0] ;  /* 0x0010d000010f7983 */ /* 0x000f220000300800 */
[-C--:B------:R-:W-:Y:S02]  /*25370*/  IADD3 R6, P1, R6, R2.reuse, RZ ;  /* 0x0000000206067210 */ /* 0x080fe40007f3e0ff */
[----:B--2---:R-:W-:Y:S01]  /*25380*/  IADD3 R7, P2, R7, R2, RZ ;  /* 0x0000000207077210 */ /* 0x004fe20007f5e0ff */
[----:B------:R1:W-:Y:S02]  /*25390*/  LDGSTS.E [R3+0x1600], desc[UR6][R146.64], P0 ;  /* 0x0160000092037fae */ /* 0x0003e40008121846 */
[--C-:B------:R-:W-:Y:S02]  /*253a0*/  IMAD.X R8, R8, 0x1, R0.reuse, P1 ;  /* 0x0000000108087824 */ /* 0x100fe400008e0600 */
[----:B------:R-:W-:Y:S01]  /*253b0*/  IMAD.X R9, R9, 0x1, R0, P2 ;  /* 0x0000000109097824 */ /* 0x000fe200010e0600 */
[----:B------:R2:W-:Y:S04]  /*253c0*/  STL [R1+0x10a4], R6 ;  /* 0x0010a40601007387 */ /* 0x0005e80000100800 */
[----:B------:R2:W-:Y:S01]  /*253d0*/  STL [R1+0x10a0], R8 ;  /* 0x0010a00801007387 */ /* 0x0005e20000100800 */
[----:B-1----:R-:W-:-:S03]  /*253e0*/  IMAD.MOV.U32 R146, RZ, RZ, R6 ;  /* 0x000000ffff927224 */ /* 0x002fc600078e0006 */
[----:B------:R1:W-:Y:S01]  /*253f0*/  STL [R1+0x10b4], R7 ;  /* 0x0010b40701007387 */ /* 0x0003e20000100800 */
[----:B------:R-:W-:-:S03]  /*25400*/  IMAD.MOV.U32 R147, RZ, RZ, R8 ;  /* 0x000000ffff937224 */ /* 0x000fc600078e0008 */
[----:B------:R1:W-:Y:S04]  /*25410*/  STL [R1+0x10b0], R9 ;  /* 0x0010b00901007387 */ /* 0x0003e80000100800 */
[----:B--2---:R-:W2:Y:S04]  /*25420*/  LDL.LU R6, [R1+0x10e4] ;  /* 0x0010e40001067983 */ /* 0x004ea80000300800 */
[----:B------:R-:W2:Y:S04]  /*25430*/  LDL.LU R8, [R1+0x10f4] ;  /* 0x0010f40001087983 */ /* 0x000ea80000300800 */
[----:B------:R1:W-:Y:S02]  /*25440*/  LDGSTS.E [R3+0x1a00], desc[UR6][R146.64], P0 ;  /* 0x01a0000092037fae */ /* 0x0003e40008121846 */
[----:B-1----:R-:W-:-:S02]  /*25450*/  IMAD.MOV.U32 R146, RZ, RZ, R7 ;  /* 0x000000ffff927224 */ /* 0x002fc400078e0007 */
[----:B------:R-:W2:Y:S01]  /*25460*/  LDL.LU R7, [R1+0x10e0] ;  /* 0x0010e00001077983 */ /* 0x000ea20000300800 */
[----:B------:R-:W-:-:S03]  /*25470*/  IMAD.MOV.U32 R147, RZ, RZ, R9 ;  /* 0x000000ffff937224 */ /* 0x000fc600078e0009 */
[----:B------:R-:W2:Y:S04]  /*25480*/  LDL.LU R9, [R1+0x10f0] ;  /* 0x0010f00001097983 */ /* 0x000ea80000300800 */
[----:B------:R-:W-:Y:S01]  /*25490*/  LDGSTS.E [R3+0x1e00], desc[UR6][R146.64], P0 ;  /* 0x01e0000092037fae */ /* 0x000fe20008121846 */
[-C--:B------:R-:W-:Y:S02]  /*254a0*/  IADD3 R10, P1, R10, R2.reuse, RZ ;  /* 0x000000020a0a7210 */ /* 0x080fe40007f3e0ff */
[----:B---3--:R-:W-:-:S03]  /*254b0*/  IADD3 R14, P2, R14, R2, RZ ;  /* 0x000000020e0e7210 */ /* 0x008fc60007f5e0ff */
[----:B------:R1:W-:Y:S01]  /*254c0*/  STL [R1+0x10c4], R10 ;  /* 0x0010c40a01007387 */ /* 0x0003e20000100800 */
[--C-:B----4-:R-:W-:Y:S02]  /*254d0*/  IMAD.X R11, R11, 0x1, R0.reuse, P1 ;  /* 0x000000010b0b7824 */ /* 0x110fe400008e0600 */
[----:B------:R-:W-:-:S03]  /*254e0*/  IMAD.X R15, R15, 0x1, R0, P2 ;  /* 0x000000010f0f7824 */ /* 0x000fc600010e0600 */
[----:B------:R3:W-:Y:S04]  /*254f0*/  STL [R1+0x10c0], R11 ;  /* 0x0010c00b01007387 */ /* 0x0007e80000100800 */
[----:B------:R4:W-:Y:S04]  /*25500*/  STL [R1+0x10d4], R14 ;  /* 0x0010d40e01007387 */ /* 0x0009e80000100800 */
[----:B------:R2:W-:Y:S04]  /*25510*/  LDGSTS.E [R3+0x2200], desc[UR6][R10.64], P0 ;  /* 0x022000000a037fae */ /* 0x0005e80008121846 */
[----:B------:R4:W-:Y:S04]  /*25520*/  STL [R1+0x10d0], R15 ;  /* 0x0010d00f01007387 */ /* 0x0009e80000100800 */
[----:B------:R2:W-:Y:S04]  /*25530*/  LDGSTS.E [R3+0x2600], desc[UR6][R14.64], P0 ;  /* 0x026000000e037fae */ /* 0x0005e80008121846 */
[----:B-1----:R-:W2:Y:S04]  /*25540*/  LDL.LU R10, [R1+0x1104] ;  /* 0x00110400010a7983 */ /* 0x002ea80000300800 */
[----:B---3--:R-:W3:Y:S04]  /*25550*/  LDL.LU R11, [R1+0x1114] ;  /* 0x00111400010b7983 */ /* 0x008ee80000300800 */
[----:B----4-:R-:W4:Y:S04]  /*25560*/  LDL.LU R14, [R1+0x1100] ;  /* 0x00110000010e7983 */ /* 0x010f280000300800 */
[----:B------:R-:W4:Y:S01]  /*25570*/  LDL.LU R15, [R1+0x1110] ;  /* 0x00111000010f7983 */ /* 0x000f220000300800 */
[----:B--2---:R-:W-:-:S02]  /*25580*/  IADD3 R6, P1, R6, R2, RZ ;  /* 0x0000000206067210 */ /* 0x004fc40007f3e0ff */
[----:B------:R-:W-:-:S03]  /*25590*/  IADD3 R8, P2, R8, R2, RZ ;  /* 0x0000000208087210 */ /* 0x000fc60007f5e0ff */
        /* <DEDUP_REMOVED lines=33> */
[----:B------:R2:W-:Y:S01]  /*257b0*/  STL [R1+0x1124], R6 ;  /* 0x0011240601007387 */ /* 0x0005e20000100800 */
[----:B------:R-:W-:-:S03]  /*257c0*/  IMAD.X R9, R9, 0x1, R0, P2 ;  /* 0x0000000109097824 */ /* 0x000fc600010e0600 */
        /* <DEDUP_REMOVED lines=57> */
[----:B------:R-:W3:Y:S01]  /*25b60*/  LDL.LU R11, [R1+0x11d0] ;  /* 0x0011d000010b7983 */ /* 0x000ee20000300800 */
[----:B------:R-:W-:-:S03]  /*25b70*/  IADD3 R6, P1, R6, R2, RZ ;  /* 0x0000000206067210 */ /* 0x000fc60007f3e0ff */
[----:B------:R1:W-:Y:S01]  /*25b80*/  LDGSTS.E [R3+0x5600], desc[UR6][R146.64], P0 ;  /* 0x0560000092037fae */ /* 0x0003e20008121846 */
[----:B--2---:R-:W-:Y:S01]  /*25b90*/  IADD3 R7, P2, R7, R2, RZ ;  /* 0x0000000207077210 */ /* 0x004fe20007f5e0ff */
[--C-:B------:R-:W-:Y:S02]  /*25ba0*/  IMAD.X R8, R8, 0x1, R0.reuse, P1 ;  /* 0x0000000108087824 */ /* 0x100fe400008e0600 */
[----:B------:R-:W-:Y:S02]  /*25bb0*/  STL [R1+0x11a4], R6 ;  /* 0x0011a40601007387 */ /* 0x000fe40000100800 */
[----:B------:R-:W-:Y:S02]  /*25bc0*/  IMAD.X R9, R9, 0x1, R0, P2 ;  /* 0x0000000109097824 */ /* 0x000fe400010e0600 */
        /* <DEDUP_REMOVED lines=8> */
[----:B-1----:R-:W-:-:S03]  /*25c50*/  IMAD.MOV.U32 R147, RZ, RZ, R9 ;  /* 0x000000ffff937224 */ /* 0x002fc600078e0009 */
[----:B------:R-:W2:Y:S01]  /*25c60*/  LDL.LU R9, [R1+0x11e0] ;  /* 0x0011e00001097983 */ /* 0x000ea20000300800 */
[----:B------:R-:W-:-:S03]  /*25c70*/  IMAD.MOV.U32 R146, RZ, RZ, R7 ;  /* 0x000000ffff927224 */ /* 0x000fc600078e0007 */
[----:B------:R-:W2:Y:S04]  /*25c80*/  LDL.LU R7, [R1+0x11f0] ;  /* 0x0011f00001077983 */ /* 0x000ea80000300800 */
[----:B------:R-:W-:Y:S01]  /*25c90*/  LDGSTS.E [R3+0x5e00], desc[UR6][R146.64], P0 ;  /* 0x05e0000092037fae */ /* 0x000fe20008121846 */
[-C--:B----4-:R-:W-:Y:S02]  /*25ca0*/  IADD3 R14, P1, R14, R2.reuse, RZ ;  /* 0x000000020e0e7210 */ /* 0x090fe40007f3e0ff */
[----:B------:R-:W-:-:S03]  /*25cb0*/  IADD3 R10, P2, R10, R2, RZ ;  /* 0x000000020a0a7210 */ /* 0x000fc60007f5e0ff */
[----:B------:R-:W-:Y:S01]  /*25cc0*/  STL [R1+0x11c4], R14 ;  /* 0x0011c40e01007387 */ /* 0x000fe20000100800 */
[--C-:B---3--:R-:W-:Y:S02]  /*25cd0*/  IMAD.X R15, R15, 0x1, R0.reuse, P1 ;  /* 0x000000010f0f7824 */ /* 0x108fe400008e0600 */
[----:B------:R-:W-:-:S03]  /*25ce0*/  IMAD.X R11, R11, 0x1, R0, P2 ;  /* 0x000000010b0b7824 */ /* 0x000fc600010e0600 */
[----:B------:R1:W-:Y:S04]  /*25cf0*/  STL [R1+0x11c0], R15 ;  /* 0x0011c00f01007387 */ /* 0x0003e80000100800 */
[----:B------:R-:W-:Y:S04]  /*25d00*/  STL [R1+0x11d4], R10 ;  /* 0x0011d40a01007387 */ /* 0x000fe80000100800 */
[----:B------:R3:W-:Y:S04]  /*25d10*/  LDGSTS.E [R3+0x6200], desc[UR6][R14.64], P0 ;  /* 0x062000000e037fae */ /* 0x0007e80008121846 */
[----:B------:R4:W-:Y:S04]  /*25d20*/  STL [R1+0x11d0], R11 ;  /* 0x0011d00b01007387 */ /* 0x0009e80000100800 */
[----:B------:R3:W-:Y:S04]  /*25d30*/  LDGSTS.E [R3+0x6600], desc[UR6][R10.64], P0 ;  /* 0x066000000a037fae */ /* 0x0007e80008121846 */
[----:B-1----:R-:W3:Y:S04]  /*25d40*/  LDL.LU R15, [R1+0x1200] ;  /* 0x00120000010f7983 */ /* 0x002ee80000300800 */
[----:B------:R-:W3:Y:S04]  /*25d50*/  LDL.LU R14, [R1+0x1204] ;  /* 0x00120400010e7983 */ /* 0x000ee80000300800 */
[----:B----4-:R-:W4:Y:S04]  /*25d60*/  LDL.LU R11, [R1+0x1210] ;  /* 0x00121000010b7983 */ /* 0x010f280000300800 */
[----:B------:R-:W4:Y:S01]  /*25d70*/  LDL.LU R10, [R1+0x1214] ;  /* 0x00121400010a7983 */ /* 0x000f220000300800 */
[----:B--2---:R-:W-:-:S02]  /*25d80*/  IADD3 R8, P1, R8, R2, RZ ;  /* 0x0000000208087210 */ /* 0x004fc40007f3e0ff */
[----:B------:R-:W-:-:S03]  /*25d90*/  IADD3 R6, P2, R6, R2, RZ ;  /* 0x0000000206067210 */ /* 0x000fc60007f5e0ff */
[----:B------:R-:W-:Y:S01]  /*25da0*/  STL [R1+0x11e4], R8 ;  /* 0x0011e40801007387 */ /* 0x000fe20000100800 */
[--C-:B------:R-:W-:Y:S02]  /*25db0*/  IMAD.X R9, R9, 0x1, R0.reuse, P1 ;  /* 0x0000000109097824 */ /* 0x100fe400008e0600 */
[----:B------:R-:W-:-:S03]  /*25dc0*/  IMAD.X R7, R7, 0x1, R0, P2 ;  /* 0x0000000107077824 */ /* 0x000fc600010e0600 */
[----:B------:R1:W-:Y:S04]  /*25dd0*/  STL [R1+0x11e0], R9 ;  /* 0x0011e00901007387 */ /* 0x0003e80000100800 */
[----:B------:R-:W-:Y:S04]  /*25de0*/  STL [R1+0x11f4], R6 ;  /* 0x0011f40601007387 */ /* 0x000fe80000100800 */
[----:B------:R-:W2:Y:S04]  /*25df0*/  LDL.LU R149, [R1+0x1224] ;  /* 0x0012240001957983 */ /* 0x000ea80000300800 */
[----:B------:R1:W-:Y:S04]  /*25e00*/  STL [R1+0x11f0], R7 ;  /* 0x0011f00701007387 */ /* 0x0003e80000100800 */
[----:B------:R-:W2:Y:S04]  /*25e10*/  LDL.LU R145, [R1+0x1234] ;  /* 0x0012340001917983 */ /* 0x000ea80000300800 */
[----:B------:R-:W2:Y:S04]  /*25e20*/  LDL.LU R150, [R1+0x1220] ;  /* 0x0012200001967983 */ /* 0x000ea80000300800 */
[----:B------:R-:W2:Y:S04]  /*25e30*/  LDL.LU R148, [R1+0x1230] ;  /* 0x0012300001947983 */ /* 0x000ea80000300800 */
[----:B------:R-:W-:Y:S04]  /*25e40*/  LDGSTS.E [R3+0x6a00], desc[UR6][R8.64], P0 ;  /* 0x06a0000008037fae */ /* 0x000fe80008121846 */
[----:B------:R-:W-:Y:S04]  /*25e50*/  LDGSTS.E [R3+0x6e00], desc[UR6][R6.64], P0 ;  /* 0x06e0000006037fae */ /* 0x000fe80008121846 */
[----:B-1----:R-:W2:Y:S04]  /*25e60*/  LDL.LU.64 R8, [R1+0xe28] ;  /* 0x000e280001087983 */ /* 0x002ea80000300a00 */
[----:B------:R-:W2:Y:S01]  /*25e70*/  LDL.LU.64 R6, [R1+0xe18] ;  /* 0x000e180001067983 */ /* 0x000ea20000300a00 */
[----:B---3--:R-:W-:-:S05]  /*25e80*/  IADD3 R14, P1, R14, R2, RZ ;  /* 0x000000020e0e7210 */ /* 0x008fca0007f3e0ff */
[--C-:B------:R-:W-:Y:S01]  /*25e90*/  IMAD.X R15, R15, 0x1, R0.reuse, P1 ;  /* 0x000000010f0f7824 */ /* 0x100fe200008e0600 */
[----:B----4-:R-:W-:Y:S01]  /*25ea0*/  IADD3 R10, P2, R10, R2, RZ ;  /* 0x000000020a0a7210 */ /* 0x010fe20007f5e0ff */
[----:B------:R-:W-:Y:S04]  /*25eb0*/  STL [R1+0x1204], R14 ;  /* 0x0012040e01007387 */ /* 0x000fe80000100800 */
[----:B------:R1:W-:Y:S04]  /*25ec0*/  STL [R1+0x1200], R15 ;  /* 0x0012000f01007387 */ /* 0x0003e80000100800 */
[----:B------:R-:W-:Y:S04]  /*25ed0*/  STL [R1+0x1214], R10 ;  /* 0x0012140a01007387 */ /* 0x000fe80000100800 */
[----:B------:R-:W3:Y:S01]  /*25ee0*/  LDL.LU.64 R146, [R1+0xe08] ;  /* 0x000e080001927983 */ /* 0x000ee20000300a00 */
[----:B------:R-:W-:-:S03]  /*25ef0*/  IMAD.X R11, R11, 0x1, R0, P2 ;  /* 0x000000010b0b7824 */ /* 0x000fc600010e0600 */
[----:B------:R-:W-:Y:S04]  /*25f00*/  LDGSTS.E [R3+0x7200], desc[UR6][R14.64], P0 ;  /* 0x072000000e037fae */ /* 0x000fe80008121846 */
[----:B------:R4:W-:Y:S04]  /*25f10*/  STL [R1+0x1210], R11 ;  /* 0x0012100b01007387 */ /* 0x0009e80000100800 */
[----:B------:R-:W-:Y:S04]  /*25f20*/  LDGSTS.E [R3+0x7600], desc[UR6][R10.64], P0 ;  /* 0x076000000a037fae */ /* 0x000fe80008121846 */
[----:B-1----:R-:W3:Y:S04]  /*25f30*/  LDL.LU.64 R14, [R1+0x1788] ;  /* 0x00178800010e7983 */ /* 0x002ee80000300a00 */
[----:B----4-:R-:W4:Y:S01]  /*25f40*/  LDL.LU.64 R10, [R1+0x1780] ;  /* 0x00178000010a7983 */ /* 0x010f220000300a00 */
[----:B--2---:R-:W-:-:S02]  /*25f50*/  IADD3 R149, P1, R149, R2, RZ ;  /* 0x0000000295957210 */ /* 0x004fc40007f3e0ff */
[----:B------:R-:W-:-:S03]  /*25f60*/  IADD3 R145, P2, R145, R2, RZ ;  /* 0x0000000291917210 */ /* 0x000fc60007f5e0ff */
[--C-:B------:R-:W-:Y:S02]  /*25f70*/  IMAD.X R150, R150, 0x1, R0.reuse, P1 ;  /* 0x0000000196967824 */ /* 0x100fe400008e0600 */
[----:B------:R-:W-:Y:S01]  /*25f80*/  IMAD.X R148, R148, 0x1, R0, P2 ;  /* 0x0000000194947824 */ /* 0x000fe200010e0600 */
[----:B------:R-:W-:Y:S01]  /*25f90*/  STL [R1+0x1224], R149 ;  /* 0x0012249501007387 */ /* 0x000fe20000100800 */
[----:B------:R-:W-:-:S03]  /*25fa0*/  IMAD.MOV.U32 R151, RZ, RZ, R150 ;  /* 0x000000ffff977224 */ /* 0x000fc600078e0096 */
[----:B------:R1:W-:Y:S04]  /*25fb0*/  STL [R1+0x1220], R150 ;  /* 0x0012209601007387 */ /* 0x0003e80000100800 */
[----:B------:R-:W-:Y:S04]  /*25fc0*/  STL [R1+0x1234], R145 ;  /* 0x0012349101007387 */ /* 0x000fe80000100800 */
[----:B------:R2:W-:Y:S01]  /*25fd0*/  STL [R1+0x1230], R148 ;  /* 0x0012309401007387 */ /* 0x0005e20000100800 */
[----:B-1----:R-:W-:Y:S02]  /*25fe0*/  IMAD.MOV.U32 R150, RZ, RZ, R149 ;  /* 0x000000ffff967224 */ /* 0x002fe400078e0095 */
[----:B------:R-:W-:-:S03]  /*25ff0*/  IMAD.MOV.U32 R149, RZ, RZ, R148 ;  /* 0x000000ffff957224 */ /* 0x000fc600078e0094 */
[----:B------:R-:W-:Y:S01]  /*26000*/  LDGSTS.E [R3+0x7a00], desc[UR6][R150.64], P0 ;  /* 0x07a0000096037fae */ /* 0x000fe20008121846 */
[----:B--2---:R-:W-:-:S05]  /*26010*/  IMAD.MOV.U32 R148, RZ, RZ, R145 ;  /* 0x000000ffff947224 */ /* 0x004fca00078e0091 */
[----:B------:R1:W-:Y:S02]  /*26020*/  LDGSTS.E [R3+0x7e00], desc[UR6][R148.64], P0 ;  /* 0x07e0000094037fae */ /* 0x0003e40008121846 */
[----:B-1----:R-:W-:-:S05]  /*26030*/  IADD3 R148, P1, R8, R2, RZ ;  /* 0x0000000208947210 */ /* 0x002fca0007f3e0ff */
[----:B------:R-:W-:Y:S01]  /*26040*/  IMAD.X R9, R9, 0x1, R0, P1 ;  /* 0x0000000109097824 */ /* 0x000fe200008e0600 */
[----:B------:R-:W-:-:S05]  /*26050*/  IADD3 R150, P1, R6, R2, RZ ;  /* 0x0000000206967210 */ /* 0x000fca0007f3e0ff */
[----:B------:R-:W-:Y:S01]  /*26060*/  IMAD.X R151, R7, 0x1, R0, P1 ;  /* 0x0000000107977824 */ /* 0x000fe200008e0600 */
[----:B---3--:R-:W-:-:S05]  /*26070*/  IADD3 R6, P1, R146, R2, RZ ;  /* 0x0000000292067210 */ /* 0x008fca0007f3e0ff */
        /* <DEDUP_REMOVED lines=67> */
[----:B------:R-:W-:Y:S02]  /*264b0*/  IMAD.MOV.U32 R207, RZ, RZ, R147 ;  /* 0x000000ffffcf7224 */ /* 0x000fe400078e0093 */
[----:B------:R-:W-:Y:S01]  /*264c0*/  IMAD.X R22, R23, 0x1, R0, P1 ;  /* 0x0000000117167824 */ /* 0x000fe200008e0600 */
[----:B------:R-:W-:Y:S01]  /*264d0*/  IADD3 R147, P1, R18, R2, RZ ;  /* 0x0000000212937210 */ /* 0x000fe20007f3e0ff */
[----:B------:R-:W-:-:S02]  /*264e0*/  IMAD.MOV.U32 R167, RZ, RZ, R191 ;  /* 0x000000ffffa77224 */ /* 0x000fc400078e00bf */
[----:B------:R-:W-:Y:S02]  /*264f0*/  IMAD.MOV.U32 R191, RZ, RZ, R215 ;  /* 0x000000ffffbf7224 */ /* 0x000fe400078e00d7 */
[----:B------:R-:W-:Y:S02]  /*26500*/  IMAD.MOV.U32 R215, RZ, RZ, R252 ;  /* 0x000000ffffd77224 */ /* 0x000fe400078e00fc */
[----:B------:R-:W-:Y:S01]  /*26510*/  IMAD.X R18, R19, 0x1, R0, P1 ;  /* 0x0000000113127824 */ /* 0x000fe200008e0600 */
[----:B------:R-:W-:Y:S01]  /*26520*/  IADD3 R252, P1, R14, R2, RZ ;  /* 0x000000020efc7210 */ /* 0x000fe20007f3e0ff */
[----:B------:R-:W-:Y:S02]  /*26530*/  IMAD.MOV.U32 R163, RZ, RZ, R187 ;  /* 0x000000ffffa37224 */ /* 0x000fe400078e00bb */
[----:B------:R-:W-:Y:S02]  /*26540*/  IMAD.MOV.U32 R187, RZ, RZ, R211 ;  /* 0x000000ffffbb7224 */ /* 0x000fe400078e00d3 */
[----:B------:R-:W-:-:S02]  /*26550*/  IMAD.MOV.U32 R171, RZ, RZ, R195 ;  /* 0x000000ffffab7224 */ /* 0x000fc400078e00c3 */
[----:B------:R-:W-:Y:S02]  /*26560*/  IMAD.MOV.U32 R211, RZ, RZ, R149 ;  /* 0x000000ffffd37224 */ /* 0x000fe400078e0095 */
[----:B------:R-:W-:Y:S02]  /*26570*/  IMAD.MOV.U32 R195, RZ, RZ, R8 ;  /* 0x000000ffffc37224 */ /* 0x000fe400078e0008 */
[----:B------:R-:W-:Y:S01]  /*26580*/  IMAD.X R14, R15, 0x1, R0, P1 ;  /* 0x000000010f0e7824 */ /* 0x000fe200008e0600 */
[----:B----4-:R-:W-:Y:S01]  /*26590*/  IADD3 R8, P1, R10, R2, RZ ;  /* 0x000000020a087210 */ /* 0x010fe20007f3e0ff */
[----:B------:R-:W-:Y:S02]  /*265a0*/  IMAD.MOV.U32 R149, RZ, RZ, R9 ;  /* 0x000000ffff957224 */ /* 0x000fe400078e0009 */
[----:B------:R-:W-:Y:S02]  /*265b0*/  IMAD.MOV.U32 R155, RZ, RZ, R154 ;  /* 0x000000ffff9b7224 */ /* 0x000fe400078e009a */
[----:B------:R-:W-:Y:S01]  /*265c0*/  IMAD.X R10, R11, 0x1, R0, P1 ;  /* 0x000000010b0a7824 */ /* 0x000fe200008e0600 */
[----:B------:R1:W-:Y:S01]  /*265d0*/  STL.64 [R1+0xe28], R148 ;  /* 0x000e289401007387 */ /* 0x0003e20000100a00 */
[----:B------:R-:W-:-:S02]  /*265e0*/  IMAD.MOV.U32 R154, RZ, RZ, R145 ;  /* 0x000000ffff9a7224 */ /* 0x000fc400078e0091 */
[----:B------:R-:W-:Y:S01]  /*265f0*/  IMAD.MOV.U32 R23, RZ, RZ, R22 ;  /* 0x000000ffff177224 */ /* 0x000fe200078e0016 */
[----:B------:R2:W-:Y:S01]  /*26600*/  STL.64 [R1+0xe18], R150 ;  /* 0x000e189601007387 */ /* 0x0005e20000100a00 */
[----:B------:R-:W-:Y:S02]  /*26610*/  IMAD.MOV.U32 R22, RZ, RZ, R146 ;  /* 0x000000ffff167224 */ /* 0x000fe400078e0092 */
[----:B------:R-:W-:Y:S01]  /*26620*/  IMAD.MOV.U32 R19, RZ, RZ, R18 ;  /* 0x000000ffff137224 */ /* 0x000fe200078e0012 */
[----:B------:R3:W-:Y:S01]  /*26630*/  STL.64 [R1+0xe08], R6 ;  /* 0x000e080601007387 */ /* 0x0007e20000100a00 */
[----:B------:R-:W-:Y:S02]  /*26640*/  IMAD.MOV.U32 R18, RZ, RZ, R147 ;  /* 0x000000ffff127224 */ /* 0x000fe400078e0093 */
[----:B------:R-:W-:Y:S01]  /*26650*/  IMAD.MOV.U32 R15, RZ, RZ, R14 ;  /* 0x000000ffff0f7224 */ /* 0x000fe200078e000e */
[----:B------:R4:W5:Y:S01]  /*26660*/  LDL.LU R145, [R1+0x1778] ;  /* 0x0017780001917983 */ /* 0x0009620000300800 */
[----:B------:R-:W-:-:S02]  /*26670*/  IMAD.MOV.U32 R14, RZ, RZ, R252 ;  /* 0x000000ffff0e7224 */ /* 0x000fc400078e00fc */
[----:B------:R-:W-:Y:S01]  /*26680*/  IMAD.MOV.U32 R11, RZ, RZ, R10 ;  /* 0x000000ffff0b7224 */ /* 0x000fe200078e000a */
[----:B------:R4:W5:Y:S01]  /*26690*/  LDL.LU R146, [R1+0x1774] ;  /* 0x0017740001927983 */ /* 0x0009620000300800 */
[----:B------:R-:W-:-:S03]  /*266a0*/  IMAD.MOV.U32 R10, RZ, RZ, R8 ;  /* 0x000000ffff0a7224 */ /* 0x000fc600078e0008 */
[----:B------:R4:W5:Y:S04]  /*266b0*/  LDL.LU R147, [R1+0x1770] ;  /* 0x0017700001937983 */ /* 0x0009680000300800 */
[----:B------:R-:W4:Y:S04]  /*266c0*/  LDL.LU R252, [R1+0x176c] ;  /* 0x00176c0001fc7983 */ /* 0x000f280000300800 */
[----:B------:R1:W5:Y:S04]  /*266d0*/  LDL.LU R8, [R1+0x1768] ;  /* 0x0017680001087983 */ /* 0x0003680000300800 */
[----:B------:R1:W-:Y:S04]  /*266e0*/  LDGSTS.E [R3+0x8200], desc[UR6][R148.64], P0 ;  /* 0x0820000094037fae */ /* 0x0003e80008121846 */
[----:B------:R2:W-:Y:S04]  /*266f0*/  LDGSTS.E [R3+0x8600], desc[UR6][R150.64], P0 ;  /* 0x0860000096037fae */ /* 0x0005e80008121846 */
[----:B------:R3:W-:Y:S04]  /*26700*/  LDGSTS.E [R3+0x8a00], desc[UR6][R6.64], P0 ;  /* 0x08a0000006037fae */ /* 0x0007e80008121846 */
[----:B-1----:R1:W5:Y:S04]  /*26710*/  LDL.LU.64 R148, [R1+0x1760] ;  /* 0x0017600001947983 */ /* 0x0023680000300a00 */
[----:B--2---:R1:W5:Y:S04]  /*26720*/  LDL.LU.64 R150, [R1+0x1758] ;  /* 0x0017580001967983 */ /* 0x0043680000300a00 */
[----:B---3--:R1:W5:Y:S04]  /*26730*/  LDL.LU.64 R6, [R1+0x1750] ;  /* 0x0017500001067983 */ /* 0x0083680000300a00 */
[----:B------:R-:W2:Y:S01]  /*26740*/  LDL R9, [R1+0x12b8] ;  /* 0x0012b80001097983 */ /* 0x000ea20000100800 */
        /* <DEDUP_REMOVED lines=14> */
[----:B------:R-:W-:Y:S01]  /*26830*/  LOP3.LUT R219, R219, R218, RZ, 0x3c, !PT ;  /* 0x000000dadbdb7212 */ /* 0x000fe200078e3cff */
[----:B------:R1:W-:Y:S01]  /*26840*/  LDGSTS.E [R3+0x8e00], desc[UR6][R250.64], P0 ;  /* 0x08e00000fa037fae */ /* 0x0003e20008121846 */
[----:B------:R-:W-:Y:S02]  /*26850*/  LOP3.LUT R247, R247, R246, RZ, 0x3c, !PT ;  /* 0x000000f6f7f77212 */ /* 0x000fe400078e3cff */
[----:B------:R-:W-:Y:S02]  /*26860*/  LOP3.LUT R230, R231, R230, RZ, 0x3c, !PT ;  /* 0x000000e6e7e67212 */ /* 0x000fe400078e3cff */
[----:B------:R-:W-:Y:S01]  /*26870*/  LOP3.LUT R215, R215, R214, RZ, 0x3c, !PT ;  /* 0x000000d6d7d77212 */ /* 0x000fe200078e3cff */
[----:B------:R1:W-:Y:S01]  /*26880*/  LDGSTS.E [R3+0x9200], desc[UR6][R246.64], P0 ;  /* 0x09200000f6037fae */ /* 0x0003e20008121846 */
        /* <DEDUP_REMOVED lines=61> */
[----:B------:R-:W-:Y:S01]  /*26c60*/  LOP3.LUT R179, R179, R178, RZ, 0x3c, !PT ;  /* 0x000000b2b3b37212 */ /* 0x000fe200078e3cff */
[----:B------:R1:W-:Y:S01]  /*26c70*/  LDGSTS.E [R3+0xd200], desc[UR6][R182.64], P0 ;  /* 0x0d200000b6037fae */ /* 0x0003e20008121846 */
[----:B------:R-:W-:Y:S02]  /*26c80*/  LOP3.LUT R162, R163, R162, RZ, 0x3c, !PT ;  /* 0x000000a2a3a27212 */ /* 0x000fe400078e3cff */
[----:B------:R-:W-:Y:S01]  /*26c90*/  LOP3.LUT R175, R175, R174, RZ, 0x3c, !PT ;  /* 0x000000aeafaf7212 */ /* 0x000fe200078e3cff */
[----:B------:R1:W-:Y:S01]  /*26ca0*/  LDGSTS.E [R3+0xd600], desc[UR6][R178.64], P0 ;  /* 0x0d600000b2037fae */ /* 0x0003e20008121846 */
[----:B------:R-:W-:-:S02]  /*26cb0*/  LOP3.LUT R158, R159, R158, RZ, 0x3c, !PT ;  /* 0x0000009e9f9e7212 */ /* 0x000fc400078e3cff */
[----:B------:R-:W-:Y:S01]  /*26cc0*/  LOP3.LUT R171, R171, R170, RZ, 0x3c, !PT ;  /* 0x000000aaabab7212 */ /* 0x000fe200078e3cff */
[----:B------:R1:W-:Y:S01]  /*26cd0*/  LDGSTS.E [R3+0xda00], desc[UR6][R174.64], P0 ;  /* 0x0da00000ae037fae */ /* 0x0003e20008121846 */
[----:B------:R-:W-:Y:S02]  /*26ce0*/  LOP3.LUT R167, R167, R166, RZ, 0x3c, !PT ;  /* 0x000000a6a7a77212 */ /* 0x000fe400078e3cff */
[----:B------:R-:W-:Y:S01]  /*26cf0*/  LOP3.LUT R163, R163, R162, RZ, 0x3c, !PT ;  /* 0x000000a2a3a37212 */ /* 0x000fe200078e3cff */
[----:B------:R1:W-:Y:S01]  /*26d00*/  LDGSTS.E [R3+0xde00], desc[UR6][R170.64], P0 ;  /* 0x0de00000aa037fae */ /* 0x0003e20008121846 */
[----:B------:R-:W-:-:S03]  /*26d10*/  LOP3.LUT R159, R159, R158, RZ, 0x3c, !PT ;  /* 0x0000009e9f9f7212 */ /* 0x000fc600078e3cff */
[----:B------:R1:W-:Y:S04]  /*26d20*/  LDGSTS.E [R3+0xe200], desc[UR6][R166.64], P0 ;  /* 0x0e200000a6037fae */ /* 0x0003e80008121846 */
[----:B------:R1:W-:Y:S04]  /*26d30*/  LDGSTS.E [R3+0xe600], desc[UR6][R162.64], P0 ;  /* 0x0e600000a2037fae */ /* 0x0003e80008121846 */
[----:B------:R1:W-:Y:S04]  /*26d40*/  LDGSTS.E [R3+0xea00], desc[UR6][R158.64], P0 ;  /* 0x0ea000009e037fae */ /* 0x0003e80008121846 */
[----:B------:R1:W-:Y:S04]  /*26d50*/  LDGSTS.E [R3+0xee00], desc[UR6][R154.64], P0 ;  /* 0x0ee000009a037fae */ /* 0x0003e80008121846 */
[----:B------:R1:W-:Y:S04]  /*26d60*/  LDGSTS.E [R3+0xf200], desc[UR6][R22.64], P0 ;  /* 0x0f20000016037fae */ /* 0x0003e80008121846 */
[----:B------:R1:W-:Y:S04]  /*26d70*/  LDGSTS.E [R3+0xf600], desc[UR6][R18.64], P0 ;  /* 0x0f60000012037fae */ /* 0x0003e80008121846 */
[----:B------:R1:W-:Y:S04]  /*26d80*/  LDGSTS.E [R3+0xfa00], desc[UR6][R14.64], P0 ;  /* 0x0fa000000e037fae */ /* 0x0003e80008121846 */
[----:B------:R1:W-:Y:S04]  /*26d90*/  LDGSTS.E [R3+0xfe00], desc[UR6][R10.64], P0 ;  /* 0x0fe000000a037fae */ /* 0x0003e80008121846 */
[----:B------:R-:W0:Y:S01]  /*26da0*/  LDGDEPBAR ;  /* 0x00000000000079af */ /* 0x000e220000000000 */
[----:B----4-:R-:W-:-:S05]  /*26db0*/  VIADD R252, R252, 0x1 ;  /* 0x00000001fcfc7836 */ /* 0x010fca0000000000 */
[----:B--2---:R-:W-:-:S13]  /*26dc0*/  ISETP.NE.U32.AND P0, PT, R252, R9, PT ;  /* 0x00000009fc00720c */ /* 0x004fda0003f05070 */
[----:B-1----:R-:W-:Y:S05]  /*26dd0*/  @P0 BRA `(.L_x_1) ;  /* 0xffffff2800500947 */ /* 0x002fea000383ffff */
.L_x_0:
[----:B------:R1:W-:Y:S01]  /*26de0*/  STL [R1+0x1890], R105 ;  /* 0x0018906901007387 */ /* 0x0003e20000100800 */
[----:B------:R-:W-:-:S04]  /*26df0*/  DEPBAR.LE SB0, 0x0 ;  /* 0x000080000000791a */ /* 0x000fc80000000000 */
[----:B------:R2:W-:Y:S01]  /*26e00*/  STL [R1+0x188c], R104 ;  /* 0x00188c6801007387 */ /* 0x0005e20000100800 */
[----:B------:R-:W-:Y:S01]  /*26e10*/  ULDC.64 UR14, c[0x0][0x228] ;  /* 0x00008a00000e7ab9 */ /* 0x000fe20000000a00 */
[----:B------:R-:W-:Y:S01]  /*26e20*/  ULDC.64 UR10, c[0x0][0x228] ;  /* 0x00008a00000a7ab9 */ /* 0x000fe20000000a00 */
[----:B------:R-:W-:Y:S01]  /*26e30*/  ULDC UR5, c[0x0][0x248] ;  /* 0x0000920000057ab9 */ /* 0x000fe20000000800 */
[----:B------:R3:W-:Y:S01]  /*26e40*/  STL [R1+0x1888], R103 ;  /* 0x0018886701007387 */ /* 0x0007e20000100800 */
[----:B------:R-:W-:Y:S01]  /*26e50*/  ULDC.64 UR8, c[0x0][0x228] ;  /* 0x00008a0000087ab9 */ /* 0x000fe20000000a00 */
[----:B------:R-:W4:Y:S01]  /*26e60*/  LDC R4, c[0x0][0x244] ;  /* 0x00009100ff047b82 */ /* 0x000f220000000800 */
[----:B------:R-:W-:Y:S01]  /*26e70*/  ULDC.64 UR12, c[0x0][0x228] ;  /* 0x00008a00000c7ab9 */ /* 0x000fe20000000a00 */
[----:B------:R3:W-:Y:S01]  /*26e80*/  STL [R1+0x1884], R102 ;  /* 0x0018846601007387 */ /* 0x0007e20000100800 */
[----:B------:R-:W1:Y:S01]  /*26e90*/  S2R R3, SR_TID.X ;  /* 0x0000000000037919 */ /* 0x000e620000002100 */
[----:B------:R-:W2:Y:S01]  /*26ea0*/  S2R R252, SR_TID.X ;  /* 0x0000000000fc7919 */ /* 0x000ea20000002100 */
[----:B------:R-:W-:Y:S01]  /*26eb0*/  LOP3.LUT R20, R20, 0xffefffff, RZ, 0xc0, !PT ;  /* 0xffefffff14147812 */ /* 0x000fe200078ec0ff */
[----:B------:R-:W-:Y:S01]  /*26ec0*/  ULDC UR26, c[0x0][0x248] ;  /* 0x00009200001a7ab9 */ /* 0x000fe20000000800 */
[----:B------:R-:W-:Y:S01]  /*26ed0*/  ULDC.64 UR30, c[0x0][0x228] ;  /* 0x00008a00001e7ab9 */ /* 0x000fe20000000a00 */
[----:B------:R3:W-:Y:S01]  /*26ee0*/  STL [R1+0x1880], R101 ;  /* 0x0018806501007387 */ /* 0x0007e20000100800 */
[----:B------:R-:W-:Y:S01]  /*26ef0*/  ULDC UR27, c[0x0][0x248] ;  /* 0x00009200001b7ab9 */ /* 0x000fe20000000800 */
[----:B------:R-:W-:Y:S01]  /*26f00*/  ULDC.64 UR36, c[0x0][0x228] ;  /* 0x00008a0000247ab9 */ /* 0x000fe20000000a00 */
[----:B------:R-:W-:Y:S01]  /*26f10*/  ULDC UR28, c[0x0][0x248] ;  /* 0x00009200001c7ab9 */ /* 0x000fe20000000800 */
[----:B------:R3:W-:Y:S01]  /*26f20*/  STL [R1+0x187c], R100 ;  /* 0x00187c6401007387 */ /* 0x0007e20000100800 */
[----:B------:R-:W-:Y:S01]  /*26f30*/  ULDC.64 UR34, c[0x0][0x228] ;  /* 0x00008a0000227ab9 */ /* 0x000fe20000000a00 */
[----:B------:R-:W-:Y:S01]  /*26f40*/  ULDC.64 UR40, c[0x0][0x228] ;  /* 0x00008a0000287ab9 */ /* 0x000fe20000000a00 */
[----:B------:R-:W-:Y:S01]  /*26f50*/  ULDC.64 UR38, c[0x0][0x228] ;  /* 0x00008a0000267ab9 */ /* 0x000fe20000000a00 */
[----:B------:R3:W-:Y:S01]  /*26f60*/  STL [R1+0x1878], R99 ;  /* 0x0018786301007387 */ /* 0x0007e20000100800 */
[----:B------:R-:W-:Y:S01]  /*26f70*/  ULDC UR33, c[0x0][0x248] ;  /* 0x0000920000217ab9 */ /* 0x000fe20000000800 */
[----:B------:R-:W-:Y:S01]  /*26f80*/  ULDC UR32, c[0x0][0x248] ;  /* 0x0000920000207ab9 */ /* 0x000fe20000000800 */
[----:B------:R-:W-:Y:S01]  /*26f90*/  ULDC UR57, c[0x0][0x228] ;  /* 0x00008a0000397ab9 */ /* 0x000fe20000000800 */
        /* <DEDUP_REMOVED lines=13> */
[----:B-1----:R-:W-:Y:S01]  /*27070*/  IMAD.SHL.U32 R2, R3, 0x10, RZ ;  /* 0x0000001003027824 */ /* 0x002fe200078e00ff */
[----:B------:R-:W-:Y:S01]  /*27080*/  ULDC UR44, c[0x0][0x228] ;  /* 0x00008a00002c7ab9 */ /* 0x000fe20000000800 */
[----:B------:R-:W-:Y:S01]  /*27090*/  ULDC UR46, c[0x0][0x228] ;  /* 0x00008a00002e7ab9 */ /* 0x000fe20000000800 */
[----:B------:R1:W-:Y:S01]  /*270a0*/  STL [R1+0x1864], R94 ;  /* 0x0018645e01007387 */ /* 0x0003e20000100800 */
[----:B--2---:R-:W-:Y:S01]  /*270b0*/  IMAD.SHL.U32 R3, R252, 0x40, RZ ;  /* 0x00000040fc037824 */ /* 0x004fe200078e00ff */
[----:B------:R-:W-:Y:S01]  /*270c0*/  LOP3.LUT R2, R2, 0xf0, RZ, 0xc0, !PT ;  /* 0x000000f002027812 */ /* 0x000fe200078ec0ff */
[----:B------:R-:W-:Y:S01]  /*270d0*/  ULDC UR48, c[0x0][0x228] ;  /* 0x00008a0000307ab9 */ /* 0x000fe20000000800 */
[----:B------:R2:W-:Y:S01]  /*270e0*/  STL [R1+0x1860], R93 ;  /* 0x0018605d01007387 */ /* 0x0005e20000100800 */
[----:B------:R-:W-:Y:S01]  /*270f0*/  LOP3.LUT R252, R252, 0x60, RZ, 0xc0, !PT ;  /* 0x00000060fcfc7812 */ /* 0x000fe200078ec0ff */
[----:B------:R-:W-:Y:S01]  /*27100*/  ULDC UR50, c[0x0][0x228] ;  /* 0x00008a0000327ab9 */ /* 0x000fe20000000800 */
[----:B------:R-:W-:Y:S01]  /*27110*/  LOP3.LUT R3, R3, 0x400, RZ, 0xc0, !PT ;  /* 0x0000040003037812 */ /* 0x000fe200078ec0ff */
[----:B------:R2:W-:Y:S01]  /*27120*/  STL [R1+0x185c], R92 ;  /* 0x00185c5c01007387 */ /* 0x0005e20000100800 */
[----:B------:R-:W-:Y:S01]  /*27130*/  ULDC UR52, c[0x0][0x228] ;  /* 0x00008a0000347ab9 */ /* 0x000fe20000000800 */
[----:B------:R-:W-:Y:S01]  /*27140*/  ULDC UR54, c[0x0][0x228] ;  /* 0x00008a0000367ab9 */ /* 0x000fe20000000800 */
[----:B------:R-:W-:Y:S01]  /*27150*/  IADD3 R0, R3, UR4, R2 ;  /* 0x0000000403007c10 */ /* 0x000fe2000fffe002 */
[----:B------:R-:W-:Y:S01]  /*27160*/  STL [R1+0x1858], R91 ;  /* 0x0018585b01007387 */ /* 0x000fe20000100800 */
[C---:B-----5:R-:W-:Y:S01]  /*27170*/  VIADD R2, R6.reuse, 0x103 ;  /* 0x0000010306027836 */ /* 0x060fe20000000000 */
[----:B------:R-:W-:Y:S01]  /*27180*/  ULDC UR22, c[0x0][0x228] ;  /* 0x00008a0000167ab9 */ /* 0x000fe20000000800 */
[----:B------:R-:W-:Y:S01]  /*27190*/  VIADD R3, R6, 0x104 ;  /* 0x0000010406037836 */ /* 0x000fe20000000000 */
[----:B------:R-:W-:Y:S01]  /*271a0*/  STL [R1+0x1854], R90 ;  /* 0x0018545a01007387 */ /* 0x000fe20000100800 */
[----:B------:R-:W-:Y:S01]  /*271b0*/  IMAD R0, R252, 0x8, R0 ;  /* 0x00000008fc007824 */ /* 0x000fe200078e0200 */
[----:B------:R-:W-:Y:S01]  /*271c0*/  ISETP.GE.AND P2, PT, R2, UR15, PT ;  /* 0x0000000f02007c0c */ /* 0x000fe2000bf46270 */
[C---:B------:R-:W-:Y:S01]  /*271d0*/  VIADD R2, R6.reuse, 0x101 ;  /* 0x0000010106027836 */ /* 0x040fe20000000000 */
[----:B------:R-:W-:Y:S01]  /*271e0*/  STL [R1+0x1850], R89 ;  /* 0x0018505901007387 */ /* 0x000fe20000100800 */
[----:B------:R-:W-:Y:S01]  /*271f0*/  ISETP.GE.AND P3, PT, R3, UR9, PT ;  /* 0x0000000903007c0c */ /* 0x000fe2000bf66270 */
[----:B------:R-:W-:Y:S01]  /*27200*/  ULDC UR9, c[0x0][0x248] ;  /* 0x0000920000097ab9 */ /* 0x000fe20000000800 */
[----:B------:R-:W-:Y:S01]  /*27210*/  VIADD R3, R6, 0x102 ;  /* 0x0000010206037836 */ /* 0x000fe20000000000 */
[----:B------:R-:W-:Y:S01]  /*27220*/  STL [R1+0x184c], R88 ;  /* 0x00184c5801007387 */ /* 0x000fe20000100800 */
[----:B------:R-:W-:Y:S01]  /*27230*/  ISETP.GE.AND P0, PT, R2, UR11, PT ;  /* 0x0000000b02007c0c */ /* 0x000fe2000bf06270 */
[----:B------:R-:W-:Y:S01]  /*27240*/  ULDC UR42, c[0x0][0x228] ;  /* 0x00008a00002a7ab9 */ /* 0x000fe20000000800 */
[----:B------:R-:W-:Y:S01]  /*27250*/  ULDC UR20, c[0x0][0x228] ;  /* 0x00008a0000147ab9 */ /* 0x000fe20000000800 */
[----:B------:R-:W-:Y:S01]  /*27260*/  STL [R1+0x1848], R87 ;  /* 0x0018485701007387 */ /* 0x000fe20000100800 */
[----:B------:R-:W-:Y:S01]  /*27270*/  ULDC UR25, c[0x0][0x228] ;  /* 0x00008a0000197ab9 */ /* 0x000fe20000000800 */
        /* <DEDUP_REMOVED lines=13> */
[----:B------:R-:W1:Y:S01]  /*27350*/  S2R R252, SR_TID.X ;  /* 0x0000000000fc7919 */ /* 0x000e620000002100 */
[----:B------:R-:W-:Y:S01]  /*27360*/  BAR.SYNC.DEFER_BLOCKING 0x0 ;  /* 0x0000000000007b1d */ /* 0x000fe20000010000 */
[----:B------:R-:W-:-:S02]  /*27370*/  ISETP.LT.AND P4, PT, R8, UR14, !P3 ;  /* 0x0000000e08007c0c */ /* 0x000fc4000df81270 */
[----:B------:R-:W-:Y:S01]  /*27380*/  ISETP.GE.AND P1, PT, R3, UR13, PT ;  /* 0x0000000d03007c0c */ /* 0x000fe2000bf26270 */
[C---:B------:R-:W-:Y:S02]  /*27390*/  VIADD R105, R6.reuse, 0x100 ;  /* 0x0000010006697836 */ /* 0x040fe40000000000 */
[C---:B------:R-:W-:Y:S01]  /*273a0*/  VIADD R104, R6.reuse, 0xff ;  /* 0x000000ff06687836 */ /* 0x040fe20000000000 */
[----:B------:R-:W-:Y:S01]  /*273b0*/  LOP3.LUT R19, R19, 0x7fffffff, RZ, 0xc0, !PT ;  /* 0x7fffffff13137812 */ /* 0x000fe200078ec0ff */
[----:B------:R-:W-:Y:S01]  /*273c0*/  STL [R1+0x1838], R83 ;  /* 0x0018385301007387 */ /* 0x000fe20000100800 */
[----:B---3--:R-:W-:Y:S01]  /*273d0*/  VIADD R103, R6, 0xfe ;  /* 0x000000fe06677836 */ /* 0x008fe20000000000 */
[----:B------:R-:W-:Y:S01]  /*273e0*/  LOP3.LUT R18, R18, 0x7fffffff, RZ, 0xc0, !PT ;  /* 0x7fffffff12127812 */ /* 0x000fe200078ec0ff */
[C---:B------:R-:W-:Y:S01]  /*273f0*/  VIADD R102, R6.reuse, 0xfd ;  /* 0x000000fd06667836 */ /* 0x040fe20000000000 */
[----:B------:R-:W-:Y:S01]  /*27400*/  STL [R1+0x1834], R82 ;  /* 0x0018345201007387 */ /* 0x000fe20000100800 */
[C---:B------:R-:W-:Y:S01]  /*27410*/  VIADD R101, R6.reuse, 0xfc ;  /* 0x000000fc06657836 */ /* 0x040fe20000000000 */
[----:B------:R-:W-:Y:S01]  /*27420*/  ULDC UR15, c[0x0][0x228] ;  /* 0x00008a00000f7ab9 */ /* 0x000fe20000000800 */
[C---:B------:R-:W-:Y:S01]  /*27430*/  VIADD R100, R6.reuse, 0xfb ;  /* 0x000000fb06647836 */ /* 0x040fe20000000000 */
[----:B------:R-:W-:Y:S01]  /*27440*/  STL [R1+0x1830], R81 ;  /* 0x0018305101007387 */ /* 0x000fe20000100800 */
[----:B------:R-:W-:Y:S01]  /*27450*/  VIADD R99, R6, 0xfa ;  /* 0x000000fa06637836 */ /* 0x000fe20000000000 */
[----:B------:R-:W-:Y:S01]  /*27460*/  ULDC UR11, c[0x0][0x228] ;  /* 0x00008a00000b7ab9 */ /* 0x000fe20000000800 */
[----:B-1----:R-:W-:Y:S01]  /*27470*/  LOP3.LUT R252, R252, 0x7f, RZ, 0xc0, !PT ;  /* 0x0000007ffcfc7812 */ /* 0x002fe200078ec0ff */
[----:B------:R-:W-:Y:S01]  /*27480*/  STL [R1+0x182c], R80 ;  /* 0x00182c5001007387 */ /* 0x000fe20000100800 */
[----:B------:R-:W-:Y:S01]  /*27490*/  ISETP.LT.AND P3, PT, R7, UR12, !P3 ;  /* 0x0000000c07007c0c */ /* 0x000fe2000df61270 */
[----:B----4-:R-:W-:Y:S01]  /*274a0*/  VIADD R98, R6, 0xf9 ;  /* 0x000000f906627836 */ /* 0x010fe20000000000 */
[----:B------:R-:W-:Y:S01]  /*274b0*/  LEA R21, R252, UR4, 0x4 ;  /* 0x00000004fc157c11 */ /* 0x000fe2000f8e20ff */
[----:B------:R-:W-:Y:S01]  /*274c0*/  STL [R1+0x1828], R79 ;  /* 0x0018284f01007387 */ /* 0x000fe20000100800 */
[----:B------:R-:W-:Y:S01]  /*274d0*/  ULDC UR4, c[0x0][0x248] ;  /* 0x0000920000047ab9 */ /* 0x000fe20000000800 */
[----:B------:R-:W-:Y:S01]  /*274e0*/  @P4 LOP3.LUT R20, R20, 0x100000, RZ, 0xfc, !PT ;  /* 0x0010000014144812 */ /* 0x000fe200078efcff */
[C---:B------:R-:W-:Y:S01]  /*274f0*/  VIADD R97, R6.reuse, 0xf8 ;  /* 0x000000f806617836 */ /* 0x040fe20000000000 */
[----:B------:R-:W-:Y:S01]  /*27500*/  STL [R1+0x1824], R78 ;  /* 0x0018244e01007387 */ /* 0x000fe20000100800 */
[C---:B------:R-:W-:Y:S01]  /*27510*/  VIADD R96, R6.reuse, 0xf7 ;  /* 0x000000f706607836 */ /* 0x040fe20000000000 */
[----:B------:R-:W-:Y:S01]  /*27520*/  ULDC UR13, c[0x0][0x228] ;  /* 0x00008a00000d7ab9 */ /* 0x000fe20000000800 */
[C---:B------:R-:W-:Y:S01]  /*27530*/  VIADD R95, R6.reuse, 0xf6 ;  /* 0x000000f6065f7836 */ /* 0x040fe20000000000 */
[----:B------:R-:W-:Y:S01]  /*27540*/  STL [R1+0x1820], R77 ;  /* 0x0018204d01007387 */ /* 0x000fe20000100800 */
[C---:B------:R-:W-:Y:S01]  /*27550*/  VIADD R94, R6.reuse, 0xf5 ;  /* 0x000000f5065e7836 */ /* 0x040fe20000000000 */
[----:B------:R-:W-:Y:S01]  /*27560*/  ULDC UR14, c[0x0][0x228] ;  /* 0x00008a00000e7ab9 */ /* 0x000fe20000000800 */
[C---:B--2---:R-:W-:Y:S01]  /*27570*/  VIADD R93, R6.reuse, 0xf4 ;  /* 0x000000f4065d7836 */ /* 0x044fe20000000000 */
[----:B------:R-:W-:Y:S01]  /*27580*/  STL [R1+0x181c], R76 ;  /* 0x00181c4c01007387 */ /* 0x000fe20000100800 */
[----:B------:R-:W-:Y:S01]  /*27590*/  VIADD R92, R6, 0xf3 ;  /* 0x000000f3065c7836 */ /* 0x000fe20000000000 */
[----:B------:R-:W-:-:S02]  /*275a0*/  ULDC UR12, c[0x0][0x228] ;  /* 0x00008a00000c7ab9 */ /* 0x000fc40000000800 */
[----:B------:R-:W-:Y:S04]  /*275b0*/  STL [R1+0x1818], R75 ;  /* 0x0018184b01007387 */ /* 0x000fe80000100800 */
        /* <DEDUP_REMOVED lines=51> */
[----:B------:R-:W2:Y:S04]  /*278f0*/  LDL.LU R156, [R1+0xc00] ;  /* 0x000c0000019c7983 */ /* 0x000ea80000300800 */
[----:B------:R-:W2:Y:S04]  /*27900*/  LDL.LU R157, [R1+0xc08] ;  /* 0x000c0800019d7983 */ /* 0x000ea80000300800 */
[----:B------:R-:W2:Y:S04]  /*27910*/  LDL.LU R158, [R1+0x800] ;  /* 0x00080000019e7983 */ /* 0x000ea80000300800 */
[----:B------:R-:W2:Y:S04]  /*27920*/  LDL.LU R159, [R1+0x808] ;  /* 0x00080800019f7983 */ /* 0x000ea80000300800 */
[----:B------:R-:W3:Y:S04]  /*27930*/  LDL.LU R152, [R1+0x400] ;  /* 0x0004000001987983 */ /* 0x000ee80000300800 */
[----:B------:R-:W3:Y:S04]  /*27940*/  LDL.LU R153, [R1+0x408] ;  /* 0x0004080001997983 */ /* 0x000ee80000300800 */
[----:B------:R-:W3:Y:S04]  /*27950*/  LDL.LU R154, [R1] ;  /* 0x00000000019a7983 */ /* 0x000ee80000300800 */
[----:B------:R-:W3:Y:S04]  /*27960*/  LDL.LU R155, [R1+0x8] ;  /* 0x00000800019b7983 */ /* 0x000ee80000300800 */
[----:B--2---:R-:W-:Y:S01]  /*27970*/  STSM.16.M88.4 [R0], R156 ;  /* 0x0000009c00007844 */ /* 0x004fe20000000200 */
[----:B------:R-:W-:Y:S06]  /*27980*/  BAR.SYNC.DEFER_BLOCKING 0x0 ;  /* 0x0000000000007b1d */ /* 0x000fec0000010000 */
[----:B------:R-:W1:Y:S02]  /*27990*/  LDS.128 R24, [R21] ;  /* 0x0000000015187984 */ /* 0x000e640000000c00 */
[----:B------:R-:W-:Y:S06]  /*279a0*/  BAR.SYNC.DEFER_BLOCKING 0x0 ;  /* 0x0000000000007b1d */ /* 0x000fec0000010000 */
[----:B---3--:R2:W-:Y:S04]  /*279b0*/  STSM.16.M88.4 [R0], R152 ;  /* 0x0000009800007844 */ /* 0x0085e80000000200 */
[----:B-1----:R-:W-:Y:S04]  /*279c0*/  STL.64 [R1+0xe00], R24 ;  /* 0x000e001801007387 */ /* 0x002fe80000100a00 */
[----:B------:R-:W-:Y:S04]  /*279d0*/  STL.64 [R1+0xe08], R26 ;  /* 0x000e081a01007387 */ /* 0x000fe80000100a00 */
[----:B------:R-:W3:Y:S04]  /*279e0*/  LDL.LU R156, [R1+0xc04] ;  /* 0x000c0400019c7983 */ /* 0x000ee80000300800 */
[----:B------:R-:W3:Y:S04]  /*279f0*/  LDL.LU R157, [R1+0xc0c] ;  /* 0x000c0c00019d7983 */ /* 0x000ee80000300800 */
[----:B------:R-:W3:Y:S04]  /*27a00*/  LDL.LU R158, [R1+0x804] ;  /* 0x00080400019e7983 */ /* 0x000ee80000300800 */
[----:B------:R-:W3:Y:S01]  /*27a10*/  LDL.LU R159, [R1+0x80c] ;  /* 0x00080c00019f7983 */ /* 0x000ee20000300800 */
[----:B------:R-:W-:Y:S06]  /*27a20*/  BAR.SYNC.DEFER_BLOCKING 0x0 ;  /* 0x0000000000007b1d */ /* 0x000fec0000010000 */
[----:B--2---:R-:W2:Y:S04]  /*27a30*/  LDL.LU R152, [R1+0x404] ;  /* 0x0004040001987983 */ /* 0x004ea80000300800 */
[----:B------:R-:W2:Y:S04]  /*27a40*/  LDL.LU R153, [R1+0x40c] ;  /* 0x00040c0001997983 */ /* 0x000ea80000300800 */
[----:B------:R-:W2:Y:S04]  /*27a50*/  LDL.LU R154, [R1+0x4] ;  /* 0x00000400019a7983 */ /* 0x000ea80000300800 */
[----:B------:R-:W2:Y:S04]  /*27a60*/  LDL.LU R155, [R1+0xc] ;  /* 0x00000c00019b7983 */ /* 0x000ea80000300800 */
[----:B------:R-:W1:Y:S01]  /*27a70*/  LDS.128 R24, [R21] ;  /* 0x0000000015187984 */ /* 0x000e620000000c00 */
[----:B------:R-:W-:Y:S06]  /*27a80*/  BAR.SYNC.DEFER_BLOCKING 0x0 ;  /* 0x0000000000007b1d */ /* 0x000fec0000010000 */
[----:B-1----:R-:W-:Y:S04]  /*27a90*/  STL.64 [R1+0x800], R24 ;  /* 0x0008001801007387 */ /* 0x002fe80000100a00 */
[----:B------:R-:W-:Y:S04]  /*27aa0*/  STL.64 [R1+0x808], R26 ;  /* 0x0008081a01007387 */ /* 0x000fe80000100a00 */
[----:B---3--:R-:W-:Y:S01]  /*27ab0*/  STSM.16.M88.4 [R0], R156 ;  /* 0x0000009c00007844 */ /* 0x008fe20000000200 */
[----:B------:R-:W-:Y:S06]  /*27ac0*/  BAR.SYNC.DEFER_BLOCKING 0x0 ;  /* 0x0000000000007b1d */ /* 0x000fec0000010000 */
[----:B------:R-:W1:Y:S02]  /*27ad0*/  LDS.128 R24, [R21] ;  /* 0x0000000015187984 */ /* 0x000e640000000c00 */
[----:B------:R-:W-:Y:S06]  /*27ae0*/  BAR.SYNC.DEFER_BLOCKING 0x0 ;  /* 0x0000000000007b1d */ /* 0x000fec0000010000 */
[----:B--2---:R2:W-:Y:S04]  /*27af0*/  STSM.16.M88.4 [R0], R152 ;  /* 0x0000009800007844 */ /* 0x0045e80000000200 */
        /* <DEDUP_REMOVED lines=13> */
[----:B-1----:R-:W-:Y:S04]  /*27bd0*/  STL.64 [R1], R24 ;  /* 0x0000001801007387 */ /* 0x002fe80000100a00 */
        /* <DEDUP_REMOVED lines=71> */
[----:B------:R-:W3:Y:S04]  /*28050*/  LDL.LU R159, [R1+0x838] ;  /* 0x00083800019f7983 */ /* 0x000ee80000300800 */
[----:B--2---:R-:W2:Y:S04]  /*28060*/  LDL.LU R152, [R1+0x430] ;  /* 0x0004300001987983 */ /* 0x004ea80000300800 */
[----:B------:R-:W2:Y:S04]  /*28070*/  LDL.LU R153, [R1+0x438] ;  /* 0x0004380001997983 */ /* 0x000ea80000300800 */
[----:B------:R-:W2:Y:S04]  /*28080*/  LDL.LU R154, [R1+0x30] ;  /* 0x00003000019a7983 */ /* 0x000ea80000300800 */
[----:B------:R-:W2:Y:S01]  /*28090*/  LDL.LU R155, [R1+0x38] ;  /* 0x00003800019b7983 */ /* 0x000ea20000300800 */
[----:B------:R-:W-:Y:S06]  /*280a0*/  BAR.SYNC.DEFER_BLOCKING 0x0 ;  /* 0x0000000000007b1d */ /* 0x000fec0000010000 */
[----:B------:R-:W1:Y:S02]  /*280b0*/  LDS.128 R24, [R21] ;  /* 0x0000000015187984 */ /* 0x000e640000000c00 */
        /* <DEDUP_REMOVED lines=38> */
[----:B------:R-:W-:Y:S01]  /*28320*/  IMAD R2, R6, UR4, RZ ;  /* 0x0000000406027c24 */ /* 0x000fe2000f8e02ff */
[----:B------:R-:W-:Y:S01]  /*28330*/  ULDC UR4, c[0x0][0x248] ;  /* 0x0000920000047ab9 */ /* 0x000fe20000000800 */
        /* <DEDUP_REMOVED lines=12> */
[----:B--2---:R-:W2:Y:S04]  /*28400*/  LDL.LU R152, [R1+0xc44] ;  /* 0x000c440001987983 */ /* 0x004ea80000300800 */
[----:B------:R-:W2:Y:S04]  /*28410*/  LDL.LU R153, [R1+0xc4c] ;  /* 0x000c4c0001997983 */ /* 0x000ea80000300800 */
[----:B------:R-:W2:Y:S04]  /*28420*/  LDL.LU R154, [R1+0x844] ;  /* 0x00084400019a7983 */ /* 0x000ea80000300800 */
[----:B------:R1:W-:Y:S04]  /*28430*/  STL [R1+0x1744], R2 ;  /* 0x0017440201007387 */ /* 0x0003e80000100800 */
[----:B------:R-:W2:Y:S01]  /*28440*/  LDL.LU R155, [R1+0x84c] ;  /* 0x00084c00019b7983 */ /* 0x000ea20000300800 */
[----:B------:R-:W-:Y:S01]  /*28450*/  BAR.SYNC.DEFER_BLOCKING 0x0 ;  /* 0x0000000000007b1d */ /* 0x000fe20000010000 */
[----:B-1----:R-:W-:-:S05]  /*28460*/  VIADD R2, R2, UR5 ;  /* 0x0000000502027c36 */ /* 0x002fca0008000000 */
[----:B------:R-:W-:Y:S01]  /*28470*/  ULDC UR5, c[0x0][0x248] ;  /* 0x0000920000057ab9 */ /* 0x000fe20000000800 */
[----:B------:R1:W-:Y:S02]  /*28480*/  STL [R1+0x1444], R2 ;  /* 0x0014440201007387 */ /* 0x0003e40000100800 */
[----:B-1----:R-:W-:Y:S01]  /*28490*/  VIADD R2, R2, UR4 ;  /* 0x0000000402027c36 */ /* 0x002fe20008000000 */
[----:B------:R-:W-:Y:S01]  /*284a0*/  ULDC UR4, c[0x0][0x248] ;  /* 0x0000920000047ab9 */ /* 0x000fe20000000800 */
[----:B------:R-:W1:Y:S01]  /*284b0*/  LDS.128 R24, [R21] ;  /* 0x0000000015187984 */ /* 0x000e620000000c00 */
[----:B------:R-:W-:Y:S06]  /*284c0*/  BAR.SYNC.DEFER_BLOCKING 0x0 ;  /* 0x0000000000007b1d */ /* 0x000fec0000010000 */
[----:B-1----:R-:W-:Y:S04]  /*284d0*/  STL.64 [R1+0x840], R24 ;  /* 0x0008401801007387 */ /* 0x002fe80000100a00 */
[----:B------:R-:W-:Y:S04]  /*284e0*/  STL.64 [R1+0x848], R26 ;  /* 0x0008481a01007387 */ /* 0x000fe80000100a00 */
[----:B--2---:R1:W-:Y:S01]  /*284f0*/  STSM.16.M88.4 [R0], R152 ;  /* 0x0000009800007844 */ /* 0x0043e20000000200 */
[----:B------:R-:W-:Y:S06]  /*28500*/  BAR.SYNC.DEFER_BLOCKING 0x0 ;  /* 0x0000000000007b1d */ /* 0x000fec0000010000 */
[----:B-1----:R-:W2:Y:S04]  /*28510*/  LDL.LU R152, [R1+0x444] ;  /* 0x0004440001987983 */ /* 0x002ea80000300800 */
[----:B------:R1:W-:Y:S04]  /*28520*/  STL [R1+0x1288], R2 ;  /* 0x0012880201007387 */ /* 0x0003e80000100800 */
[----:B------:R-:W2:Y:S04]  /*28530*/  LDL.LU R153, [R1+0x44c] ;  /* 0x00044c0001997983 */ /* 0x000ea80000300800 */
[----:B------:R-:W2:Y:S01]  /*28540*/  LDL.LU R154, [R1+0x44] ;  /* 0x00004400019a7983 */ /* 0x000ea20000300800 */
[----:B-1----:R-:W-:Y:S01]  /*28550*/  VIADD R2, R2, UR5 ;  /* 0x0000000502027c36 */ /* 0x002fe20008000000 */
[----:B------:R-:W-:-:S02]  /*28560*/  ULDC UR5, c[0x0][0x248] ;  /* 0x0000920000057ab9 */ /* 0x000fc40000000800 */
[----:B------:R-:W2:Y:S04]  /*28570*/  LDL.LU R155, [R1+0x4c] ;  /* 0x00004c00019b7983 */ /* 0x000ea80000300800 */
[----:B------:R-:W1:Y:S01]  /*28580*/  LDS.128 R24, [R21] ;  /* 0x0000000015187984 */ /* 0x000e620000000c00 */
[----:B------:R-:W-:Y:S06]  /*28590*/  BAR.SYNC.DEFER_BLOCKING 0x0 ;  /* 0x0000000000007b1d */ /* 0x000fec0000010000 */
[----:B------:R3:W-:Y:S02]  /*285a0*/  STL [R1+0xf50], R2 ;  /* 0x000f500201007387 */ /* 0x0007e40000100800 */
[----:B---3--:R-:W-:Y:S01]  /*285b0*/  VIADD R2, R2, UR4 ;  /* 0x0000000402027c36 */ /* 0x008fe20008000000 */
[----:B------:R-:W-:-:S04]  /*285c0*/  ULDC UR4, c[0x0][0x248] ;  /* 0x0000920000047ab9 */ /* 0x000fc80000000800 */
[----:B------:R3:W-:Y:S02]  /*285d0*/  STL [R1+0xf54], R2 ;  /* 0x000f540201007387 */ /* 0x0007e40000100800 */
[----:B---3--:R-:W-:Y:S01]  /*285e0*/  VIADD R2, R2, UR9 ;  /* 0x0000000902027c36 */ /* 0x008fe20008000000 */
[----:B------:R-:W-:Y:S01]  /*285f0*/  ULDC UR9, c[0x0][0x248] ;  /* 0x0000920000097ab9 */ /* 0x000fe20000000800 */
[----:B-1----:R-:W-:Y:S04]  /*28600*/  STL.64 [R1+0x440], R24 ;  /* 0x0004401801007387 */ /* 0x002fe80000100a00 */
[----:B------:R-:W-:Y:S04]  /*28610*/  STL.64 [R1+0x448], R26 ;  /* 0x0004481a01007387 */ /* 0x000fe80000100a00 */
[----:B--2---:R1:W-:Y:S01]  /*28620*/  STSM.16.M88.4 [R0], R152 ;  /* 0x0000009800007844 */ /* 0x0043e20000000200 */
[----:B------:R-:W-:Y:S06]  /*28630*/  BAR.SYNC.DEFER_BLOCKING 0x0 ;  /* 0x0000000000007b1d */ /* 0x000fec0000010000 */
[----:B-1----:R-:W2:Y:S04]  /*28640*/  LDL.LU R152, [R1+0xc50] ;  /* 0x000c500001987983 */ /* 0x002ea80000300800 */
[----:B------:R1:W-:Y:S04]  /*28650*/  STL [R1+0xf58], R2 ;  /* 0x000f580201007387 */ /* 0x0003e80000100800 */
[----:B------:R-:W2:Y:S04]  /*28660*/  LDL.LU R153, [R1+0xc58] ;  /* 0x000c580001997983 */ /* 0x000ea80000300800 */
[----:B------:R-:W2:Y:S04]  /*28670*/  LDL.LU R154, [R1+0x850] ;  /* 0x00085000019a7983 */ /* 0x000ea80000300800 */
[----:B------:R-:W2:Y:S04]  /*28680*/  LDL.LU R155, [R1+0x858] ;  /* 0x00085800019b7983 */ /* 0x000ea80000300800 */
[----:B------:R-:W3:Y:S01]  /*28690*/  LDS.128 R24, [R21] ;  /* 0x0000000015187984 */ /* 0x000ee20000000c00 */
[----:B------:R-:W-:Y:S01]  /*286a0*/  BAR.SYNC.DEFER_BLOCKING 0x0 ;  /* 0x0000000000007b1d */ /* 0x000fe20000010000 */
[----:B-1----:R-:W-:-:S05]  /*286b0*/  VIADD R2, R2, UR4 ;  /* 0x0000000402027c36 */ /* 0x002fca0008000000 */
[----:B------:R-:W-:Y:S01]  /*286c0*/  ULDC UR4, c[0x0][0x248] ;  /* 0x0000920000047ab9 */ /* 0x000fe20000000800 */
[----:B------:R1:W-:Y:S02]  /*286d0*/  STL [R1+0xf5c], R2 ;  /* 0x000f5c0201007387 */ /* 0x0003e40000100800 */
[----:B-1----:R-:W-:Y:S01]  /*286e0*/  VIADD R2, R2, UR5 ;  /* 0x0000000502027c36 */ /* 0x002fe20008000000 */
[----:B------:R-:W-:-:S04]  /*286f0*/  ULDC UR5, c[0x0][0x248] ;  /* 0x0000920000057ab9 */ /* 0x000fc80000000800 */
[----:B------:R1:W-:Y:S02]  /*28700*/  STL [R1+0xf60], R2 ;  /* 0x000f600201007387 */ /* 0x0003e40000100800 */
[----:B-1----:R-:W-:Y:S01]  /*28710*/  VIADD R2, R2, UR4 ;  /* 0x0000000402027c36 */ /* 0x002fe20008000000 */
[----:B------:R-:W-:Y:S01]  /*28720*/  ULDC UR4, c[0x0][0x248] ;  /* 0x0000920000047ab9 */ /* 0x000fe20000000800 */
[----:B---3--:R-:W-:Y:S04]  /*28730*/  STL.64 [R1+0x40], R24 ;  /* 0x0000401801007387 */ /* 0x008fe80000100a00 */
        /* <DEDUP_REMOVED lines=1193> */
[----:B------:R1:W-:Y:S04]  /*2d1d0*/  STL [R1+0x1258], R2 ;  /* 0x0012580201007387 */ /* 0x0003e80000100800 */
[----:B---3--:R-:W-:Y:S04]  /*2d1e0*/  STL.64 [R1+0x540], R24 ;  /* 0x0005401801007387 */ /* 0x008fe80000100a00 */
[----:B------:R-:W-:Y:S01]  /*2d1f0*/  STL.64 [R1+0x548], R26 ;  /* 0x0005481a01007387 */ /* 0x000fe20000100a00 */
[----:B-1----:R-:W-:Y:S01]  /*2d200*/  VIADD R2, R2, UR9 ;  /* 0x0000000902027c36 */ /* 0x002fe20008000000 */
[----:B------:R-:W-:-:S04]  /*2d210*/  ULDC UR9, c[0x0][0x248] ;  /* 0x0000920000097ab9 */ /* 0x000fc80000000800 */
[----:B------:R1:W-:Y:S02]  /*2d220*/  STL [R1+0x1254], R2 ;  /* 0x0012540201007387 */ /* 0x0003e40000100800 */
[----:B-1----:R-:W-:Y:S01]  /*2d230*/  VIADD R2, R2, UR4 ;  /* 0x0000000402027c36 */ /* 0x002fe20008000000 */
[----:B------:R-:W-:Y:S01]  /*2d240*/  ULDC UR4, c[0x0][0x248] ;  /* 0x0000920000047ab9 */ /* 0x000fe20000000800 */
[----:B------:R-:W-:-:S04]  /*2d250*/  LOP3.LUT R20, R20, 0xfff7ffff, RZ, 0xc0, !PT ;  /* 0xfff7ffff14147812 */ /* 0x000fc800078ec0ff */
[----:B------:R-:W-:Y:S01]  /*2d260*/  @P3 LOP3.LUT R20, R20, 0x80000, RZ, 0xfc, !PT ;  /* 0x0008000014143812 */ /* 0x000fe200078efcff */
[----:B--2---:R1:W-:Y:S01]  /*2d270*/  STSM.16.M88.4 [R0], R152 ;  /* 0x0000009800007844 */ /* 0x0043e20000000200 */
[----:B------:R-:W-:Y:S06]  /*2d280*/  BAR.SYNC.DEFER_BLOCKING 0x0 ;  /* 0x0000000000007b1d */ /* 0x000fec0000010000 */
[----:B-1----:R-:W2:Y:S04]  /*2d290*/  LDL.LU R152, [R1+0xd50] ;  /* 0x000d500001987983 */ /* 0x002ea80000300800 */
[----:B------:R-:W1:Y:S04]  /*2d2a0*/  LDS.128 R24, [R21] ;  /* 0x0000000015187984 */ /* 0x000e680000000c00 */
[----:B------:R3:W-:Y:S04]  /*2d2b0*/  STL [R1+0x125c], R2 ;  /* 0x00125c0201007387 */ /* 0x0007e80000100800 */
[----:B------:R-:W2:Y:S04]  /*2d2c0*/  LDL.LU R153, [R1+0xd58] ;  /* 0x000d580001997983 */ /* 0x000ea80000300800 */
[----:B------:R-:W2:Y:S01]  /*2d2d0*/  LDL.LU R154, [R1+0x950] ;  /* 0x00095000019a7983 */ /* 0x000ea20000300800 */
[----:B---3--:R-:W-:Y:S01]  /*2d2e0*/  VIADD R2, R2, UR5 ;  /* 0x0000000502027c36 */ /* 0x008fe20008000000 */
[----:B------:R-:W-:-:S02]  /*2d2f0*/  ULDC UR5, c[0x0][0x248] ;  /* 0x0000920000057ab9 */ /* 0x000fc40000000800 */
[----:B------:R-:W2:Y:S04]  /*2d300*/  LDL.LU R155, [R1+0x958] ;  /* 0x00095800019b7983 */ /* 0x000ea80000300800 */
[----:B------:R3:W-:Y:S01]  /*2d310*/  STL [R1+0x1260], R2 ;  /* 0x0012600201007387 */ /* 0x0007e20000100800 */
[----:B------:R-:W-:Y:S01]  /*2d320*/  ISETP.LT.AND P4, PT, R8, UR10, !P2 ;  /* 0x0000000a08007c0c */ /* 0x000fe2000d781270 */
[----:B------:R-:W-:Y:S01]  /*2d330*/  VIADD R91, R6, 0xf2 ;  /* 0x000000f2065b7836 */ /* 0x000fe20000000000 */
[----:B------:R-:W-:Y:S01]  /*2d340*/  LOP3.LUT R20, R20, 0xfffbffff, RZ, 0xc0, !PT ;  /* 0xfffbffff14147812 */ /* 0x000fe200078ec0ff */
[C---:B------:R-:W-:Y:S01]  /*2d350*/  VIADD R90, R6.reuse, 0xf1 ;  /* 0x000000f1065a7836 */ /* 0x040fe20000000000 */
[----:B------:R-:W-:Y:S01]  /*2d360*/  LOP3.LUT R17, R17, 0x7fffffff, RZ, 0xc0, !PT ;  /* 0x7fffffff11117812 */ /* 0x000fe200078ec0ff */
[----:B------:R-:W-:Y:S01]  /*2d370*/  VIADD R89, R6, 0xf0 ;  /* 0x000000f006597836 */ /* 0x000fe20000000000 */
[----:B------:R-:W-:Y:S01]  /*2d380*/  LOP3.LUT R16, R16, 0x7fffffff, RZ, 0xc0, !PT ;  /* 0x7fffffff10107812 */ /* 0x000fe200078ec0ff */
[----:B------:R-:W-:Y:S01]  /*2d390*/  VIADD R88, R6, 0xef ;  /* 0x000000ef06587836 */ /* 0x000fe20000000000 */
[----:B------:R-:W-:Y:S01]  /*2d3a0*/  LOP3.LUT R15, R15, 0x7fffffff, RZ, 0xc0, !PT ;  /* 0x7fffffff0f0f7812 */ /* 0x000fe200078ec0ff */
[----:B---3--:R-:W-:Y:S01]  /*2d3b0*/  VIADD R2, R2, UR4 ;  /* 0x0000000402027c36 */ /* 0x008fe20008000000 */
[----:B------:R-:W-:Y:S01]  /*2d3c0*/  ULDC UR4, c[0x0][0x244] ;  /* 0x0000910000047ab9 */ /* 0x000fe20000000800 */
[C---:B------:R-:W-:Y:S01]  /*2d3d0*/  VIADD R87, R6.reuse, 0xee ;  /* 0x000000ee06577836 */ /* 0x040fe20000000000 */
[----:B------:R-:W-:Y:S01]  /*2d3e0*/  ULDC UR10, c[0x0][0x228] ;  /* 0x00008a00000a7ab9 */ /* 0x000fe20000000800 */
[C---:B------:R-:W-:Y:S01]  /*2d3f0*/  VIADD R86, R6.reuse, 0xed ;  /* 0x000000ed06567836 */ /* 0x040fe20000000000 */
[----:B------:R3:W-:Y:S01]  /*2d400*/  STL [R1+0x1268], R2 ;  /* 0x0012680201007387 */ /* 0x0007e20000100800 */
[----:B------:R-:W-:-:S02]  /*2d410*/  VIADD R85, R6, 0xec ;  /* 0x000000ec06557836 */ /* 0x000fc40000000000 */
[C---:B------:R-:W-:Y:S02]  /*2d420*/  VIADD R84, R6.reuse, 0xeb ;  /* 0x000000eb06547836 */ /* 0x040fe40000000000 */
[----:B------:R-:W-:Y:S01]  /*2d430*/  VIADD R251, R6, 0xae ;  /* 0x000000ae06fb7836 */ /* 0x000fe20000000000 */
[----:B-1----:R-:W-:Y:S01]  /*2d440*/  STL.64 [R1+0x140], R24 ;  /* 0x0001401801007387 */ /* 0x002fe20000100a00 */
[----:B---3--:R-:W-:-:S03]  /*2d450*/  VIADD R2, R2, UR9 ;  /* 0x0000000902027c36 */ /* 0x008fc60008000000 */
[----:B------:R-:W-:Y:S01]  /*2d460*/  STL.64 [R1+0x148], R26 ;  /* 0x0001481a01007387 */ /* 0x000fe20000100a00 */
[----:B------:R-:W-:Y:S01]  /*2d470*/  IMAD R3, R7, UR4, RZ ;  /* 0x0000000407037c24 */ /* 0x000fe2000f8e02ff */
[----:B------:R-:W-:Y:S02]  /*2d480*/  ULDC UR9, c[0x0][0x248] ;  /* 0x0000920000097ab9 */ /* 0x000fe40000000800 */
[----:B------:R1:W-:Y:S01]  /*2d490*/  STL [R1+0x1264], R2 ;  /* 0x0012640201007387 */ /* 0x0003e20000100800 */
[C---:B------:R-:W-:Y:S02]  /*2d4a0*/  VIADD R83, R6.reuse, 0xea ;  /* 0x000000ea06537836 */ /* 0x040fe40000000000 */
[C---:B------:R-:W-:Y:S02]  /*2d4b0*/  VIADD R82, R6.reuse, 0xe9 ;  /* 0x000000e906527836 */ /* 0x040fe40000000000 */
[C---:B------:R-:W-:Y:S02]  /*2d4c0*/  VIADD R250, R6.reuse, 0xad ;  /* 0x000000ad06fa7836 */ /* 0x040fe40000000000 */
[----:B------:R-:W-:-:S02]  /*2d4d0*/  VIADD R249, R6, 0xac ;  /* 0x000000ac06f97836 */ /* 0x000fc40000000000 */
[C---:B------:R-:W-:Y:S02]  /*2d4e0*/  VIADD R248, R6.reuse, 0xab ;  /* 0x000000ab06f87836 */ /* 0x040fe40000000000 */
[----:B------:R-:W-:Y:S01]  /*2d4f0*/  VIADD R247, R6, 0xaa ;  /* 0x000000aa06f77836 */ /* 0x000fe20000000000 */
[----:B------:R-:W-:Y:S01]  /*2d500*/  LOP3.LUT R14, R14, 0x7fffffff, RZ, 0xc0, !PT ;  /* 0x7fffffff0e0e7812 */ /* 0x000fe200078ec0ff */
[----:B-1----:R-:W-:Y:S01]  /*2d510*/  VIADD R2, R2, UR5 ;  /* 0x0000000502027c36 */ /* 0x002fe20008000000 */
[----:B------:R-:W-:Y:S01]  /*2d520*/  ULDC UR5, c[0x0][0x248] ;  /* 0x0000920000057ab9 */ /* 0x000fe20000000800 */
[C---:B------:R-:W-:Y:S02]  /*2d530*/  VIADD R81, R6.reuse, 0xe8 ;  /* 0x000000e806517836 */ /* 0x040fe40000000000 */
[C---:B------:R-:W-:Y:S02]  /*2d540*/  VIADD R246, R6.reuse, 0xa9 ;  /* 0x000000a906f67836 */ /* 0x040fe40000000000 */
[----:B------:R-:W-:-:S02]  /*2d550*/  VIADD R245, R6, 0xa8 ;  /* 0x000000a806f57836 */ /* 0x000fc40000000000 */
[C---:B------:R-:W-:Y:S02]  /*2d560*/  VIADD R244, R6.reuse, 0xa7 ;  /* 0x000000a706f47836 */ /* 0x040fe40000000000 */
[C---:B------:R-:W-:Y:S02]  /*2d570*/  VIADD R243, R6.reuse, 0xa6 ;  /* 0x000000a606f37836 */ /* 0x040fe40000000000 */
[C---:B------:R-:W-:Y:S02]  /*2d580*/  VIADD R242, R6.reuse, 0xa5 ;  /* 0x000000a506f27836 */ /* 0x040fe40000000000 */
        /* <DEDUP_REMOVED lines=10> */
[----:B------:R-:W-:Y:S01]  /*2d630*/  VIADD R231, R6, 0x9a ;  /* 0x0000009a06e77836 */ /* 0x000fe20000000000 */
[----:B------:R-:W-:Y:S01]  /*2d640*/  LOP3.LUT R13, R13, 0x7fffffff, RZ, 0xc0, !PT ;  /* 0x7fffffff0d0d7812 */ /* 0x000fe200078ec0ff */
[----:B------:R-:W-:Y:S01]  /*2d650*/  VIADD R5, R2, UR5 ;  /* 0x0000000502057c36 */ /* 0x000fe20008000000 */
[----:B------:R-:W-:Y:S01]  /*2d660*/  ULDC.64 UR4, c[0x0][0x220] ;  /* 0x0000880000047ab9 */ /* 0x000fe20000000a00 */
[----:B------:R1:W-:Y:S02]  /*2d670*/  STL [R1+0x126c], R2 ;  /* 0x00126c0201007387 */ /* 0x0003e40000100800 */
[----:B------:R-:W-:Y:S01]  /*2d680*/  VIADD R22, R5, UR9 ;  /* 0x0000000905167c36 */ /* 0x000fe20008000000 */
[----:B------:R-:W-:Y:S01]  /*2d690*/  ULDC UR9, c[0x0][0x248] ;  /* 0x0000920000097ab9 */ /* 0x000fe20000000800 */
[----:B------:R-:W-:Y:S04]  /*2d6a0*/  STL [R1+0x1270], R5 ;  /* 0x0012700501007387 */ /* 0x000fe80000100800 */
[----:B------:R3:W-:Y:S01]  /*2d6b0*/  STL [R1+0x1274], R22 ;  /* 0x0012741601007387 */ /* 0x0007e20000100800 */
[----:B-1----:R-:W-:Y:S01]  /*2d6c0*/  LEA R2, P3, R3, UR4, 0x2 ;  /* 0x0000000403027c11 */ /* 0x002fe2000f8610ff */
[----:B------:R-:W-:Y:S01]  /*2d6d0*/  ULDC UR4, c[0x0][0x248] ;  /* 0x0000920000047ab9 */ /* 0x000fe20000000800 */
        /* <DEDUP_REMOVED lines=16> */
[----:B------:R-:W-:Y:S01]  /*2d7e0*/  VIADD R215, R6, 0x8a ;  /* 0x0000008a06d77836 */ /* 0x000fe20000000000 */
[----:B------:R-:W-:Y:S01]  /*2d7f0*/  LOP3.LUT R12, R12, 0x7fffffff, RZ, 0xc0, !PT ;  /* 0x7fffffff0c0c7812 */ /* 0x000fe200078ec0ff */
[----:B---3--:R-:W-:Y:S02]  /*2d800*/  VIADD R22, R22, UR4 ;  /* 0x0000000416167c36 */ /* 0x008fe40008000000 */
[----:B------:R-:W-:-:S02]  /*2d810*/  VIADD R214, R6, 0x89 ;  /* 0x0000008906d67836 */ /* 0x000fc40000000000 */
[----:B------:R-:W-:Y:S01]  /*2d820*/  VIADD R213, R6, 0x88 ;  /* 0x0000008806d57836 */ /* 0x000fe20000000000 */
[----:B------:R1:W-:Y:S01]  /*2d830*/  STL [R1+0x1278], R22 ;  /* 0x0012781601007387 */ /* 0x0003e20000100800 */
[----:B------:R-:W-:Y:S01]  /*2d840*/  IMAD R5, R4, 0x80, R3 ;  /* 0x0000008004057824 */ /* 0x000fe200078e0203 */
[----:B------:R-:W-:Y:S01]  /*2d850*/  LEA.HI.X.SX32 R3, R3, UR5, 0x2, P3 ;  /* 0x0000000503037c11 */ /* 0x000fe200098f16ff */
[----:B------:R-:W-:Y:S01]  /*2d860*/  ULDC.64 UR4, c[0x0][0x220] ;  /* 0x0000880000047ab9 */ /* 0x000fe20000000a00 */
[C---:B------:R-:W-:Y:S02]  /*2d870*/  VIADD R79, R6.reuse, 0xe6 ;  /* 0x000000e6064f7836 */ /* 0x040fe40000000000 */
[C---:B------:R-:W-:Y:S01]  /*2d880*/  VIADD R212, R6.reuse, 0x87 ;  /* 0x0000008706d47836 */ /* 0x040fe20000000000 */
[----:B------:R-:W-:Y:S01]  /*2d890*/  LEA R4, P3, R5, UR4, 0x2 ;  /* 0x0000000405047c11 */ /* 0x000fe2000f8610ff */
        /* <DEDUP_REMOVED lines=14> */
[----:B------:R-:W-:Y:S01]  /*2d980*/  VIADD R199, R6, 0x7a ;  /* 0x0000007a06c77836 */ /* 0x000fe20000000000 */
[----:B------:R-:W-:Y:S01]  /*2d990*/  LOP3.LUT R11, R11, 0x7fffffff, RZ, 0xc0, !PT ;  /* 0x7fffffff0b0b7812 */ /* 0x000fe200078ec0ff */
[----:B-1----:R-:W-:Y:S01]  /*2d9a0*/  VIADD R22, R22, UR9 ;  /* 0x0000000916167c36 */ /* 0x002fe20008000000 */
[----:B------:R-:W-:Y:S01]  /*2d9b0*/  ISETP.LT.AND P2, PT, R7, UR30, !P2 ;  /* 0x0000001e07007c0c */ /* 0x000fe2000d741270 */
[----:B------:R-:W-:Y:S01]  /*2d9c0*/  VIADD R77, R6, 0xe4 ;  /* 0x000000e4064d7836 */ /* 0x000fe20000000000 */
[----:B------:R-:W-:Y:S01]  /*2d9d0*/  @P4 LOP3.LUT R20, R20, 0x40000, RZ, 0xfc, !PT ;  /* 0x0004000014144812 */ /* 0x000fe200078efcff */
[C---:B------:R-:W-:Y:S01]  /*2d9e0*/  VIADD R76, R6.reuse, 0xe3 ;  /* 0x000000e3064c7836 */ /* 0x040fe20000000000 */
[----:B------:R1:W-:Y:S01]  /*2d9f0*/  STL [R1+0x127c], R22 ;  /* 0x00127c1601007387 */ /* 0x0003e20000100800 */
[----:B------:R-:W-:Y:S01]  /*2da00*/  ULDC UR9, c[0x0][0x228] ;  /* 0x00008a0000097ab9 */ /* 0x000fe20000000800 */
        /* <DEDUP_REMOVED lines=19> */
[----:B-1----:R-:W-:Y:S01]  /*2db40*/  VIADD R22, R22, UR4 ;  /* 0x0000000416167c36 */ /* 0x002fe20008000000 */
[----:B------:R-:W-:Y:S01]  /*2db50*/  ULDC UR4, c[0x0][0x248] ;  /* 0x0000920000047ab9 */ /* 0x000fe20000000800 */
[----:B------:R-:W-:-:S02]  /*2db60*/  VIADD R73, R6, 0xe0 ;  /* 0x000000e006497836 */ /* 0x000fc40000000000 */
[C---:B------:R-:W-:Y:S01]  /*2db70*/  VIADD R182, R6.reuse, 0x69 ;  /* 0x0000006906b67836 */ /* 0x040fe20000000000 */
[----:B------:R1:W-:Y:S01]  /*2db80*/  STL [R1+0x1280], R22 ;  /* 0x0012801601007387 */ /* 0x0003e20000100800 */
        /* <DEDUP_REMOVED lines=16> */
[----:B------:R-:W-:Y:S01]  /*2dc90*/  VIADD R167, R6, 0x5a ;  /* 0x0000005a06a77836 */ /* 0x000fe20000000000 */
[----:B------:R-:W-:Y:S01]  /*2dca0*/  LOP3.LUT R9, R9, 0x7fffffff, RZ, 0xc0, !PT ;  /* 0x7fffffff09097812 */ /* 0x000fe200078ec0ff */
[----:B-1----:R-:W-:Y:S01]  /*2dcb0*/  VIADD R22, R22, UR4 ;  /* 0x0000000416167c36 */ /* 0x002fe20008000000 */
[----:B------:R-:W-:Y:S01]  /*2dcc0*/  ULDC UR4, c[0x0][0x248] ;  /* 0x0000920000047ab9 */ /* 0x000fe20000000800 */
[----:B------:R-:W-:Y:S01]  /*2dcd0*/  VIADD R70, R6, 0xdd ;  /* 0x000000dd06467836 */ /* 0x000fe20000000000 */
[----:B------:R-:W-:Y:S06]  /*2dce0*/  BAR.SYNC.DEFER_BLOCKING 0x0 ;  /* 0x0000000000007b1d */ /* 0x000fec0000010000 */
[----:B------:R1:W-:Y:S02]  /*2dcf0*/  STL [R1+0x1284], R22 ;  /* 0x0012841601007387 */ /* 0x0003e40000100800 */
[----:B-1----:R-:W-:Y:S01]  /*2dd00*/  VIADD R22, R22, UR4 ;  /* 0x0000000416167c36 */ /* 0x002fe20008000000 */
[----:B------:R-:W-:-:S04]  /*2dd10*/  ULDC UR4, c[0x0][0x248] ;  /* 0x0000920000047ab9 */ /* 0x000fc80000000800 */
        /* <DEDUP_REMOVED lines=266> */
[----:B------:R-:W-:-:S03]  /*2edc0*/  ULDC UR4, c[0x0][0x248] ;  /* 0x0000920000047ab9 */ /* 0x000fc60000000800 */
[----:B------:R-:W-:Y:S01]  /*2edd0*/  VIADD R24, R22, UR4 ;  /* 0x0000000416187c36 */ /* 0x000fe20008000000 */
[----:B------:R-:W-:Y:S01]  /*2ede0*/  STL [R1+0x13f8], R22 ;  /* 0x0013f81601007387 */ /* 0x000fe20000100800 */
[----:B------:R-:W-:-:S03]  /*2edf0*/  ULDC UR4, c[0x0][0x248] ;  /* 0x0000920000047ab9 */ /* 0x000fc60000000800 */
        /* <DEDUP_REMOVED lines=50> */
[----:B------:R-:W-:Y:S01]  /*2f120*/  LOP3.LUT R20, R20, 0xfffdffff, RZ, 0xc0, !PT ;  /* 0xfffdffff14147812 */ /* 0x000fe200078ec0ff */
        /* <DEDUP_REMOVED lines=19> */
[----:B------:R1:W-:Y:S01]  /*2f260*/  STL [R1+0x145c], R24 ;  /* 0x00145c1801007387 */ /* 0x0003e20000100800 */
[----:B------:R-:W-:Y:S02]  /*2f270*/  @P2 LOP3.LUT R20, R20, 0x20000, RZ, 0xfc, !PT ;  /* 0x0002000014142812 */ /* 0x000fe400078efcff */
[----:B------:R-:W-:Y:S01]  /*2f280*/  ISETP.LT.AND P2, PT, R8, UR36, !P1 ;  /* 0x0000002408007c0c */ /* 0x000fe2000cf41270 */
[----:B-1----:R-:W-:Y:S01]  /*2f290*/  VIADD R24, R24, UR26 ;  /* 0x0000001a18187c36 */ /* 0x002fe20008000000 */
[----:B------:R-:W-:Y:S01]  /*2f2a0*/  LOP3.LUT R20, R20, 0xfffeffff, RZ, 0xc0, !PT ;  /* 0xfffeffff14147812 */ /* 0x000fe200078ec0ff */
[----:B------:R-:W-:-:S03]  /*2f2b0*/  ULDC UR26, c[0x0][0x248] ;  /* 0x00009200001a7ab9 */ /* 0x000fc60000000800 */
[----:B------:R1:W-:Y:S02]  /*2f2c0*/  STL [R1+0x1460], R24 ;  /* 0x0014601801007387 */ /* 0x0003e40000100800 */
[----:B-1----:R-:W-:-:S05]  /*2f2d0*/  VIADD R24, R24, UR27 ;  /* 0x0000001b18187c36 */ /* 0x002fca0008000000 */
[----:B------:R1:W-:Y:S01]  /*2f2e0*/  STL [R1+0x1464], R24 ;  /* 0x0014641801007387 */ /* 0x0003e20000100800 */
[----:B------:R-:W-:Y:S01]  /*2f2f0*/  @P2 LOP3.LUT R20, R20, 0x10000, RZ, 0xfc, !PT ;  /* 0x0001000014142812 */ /* 0x000fe200078efcff */
[----:B-1----:R-:W-:Y:S01]  /*2f300*/  VIADD R24, R24, UR28 ;  /* 0x0000001c18187c36 */ /* 0x002fe20008000000 */
[----:B------:R-:W-:Y:S02]  /*2f310*/  ULDC.64 UR28, c[0x0][0x228] ;  /* 0x00008a00001c7ab9 */ /* 0x000fe40000000a00 */
[----:B------:R-:W-:Y:S02]  /*2f320*/  ISETP.LT.AND P1, PT, R7, UR28, !P1 ;  /* 0x0000001c07007c0c */ /* 0x000fe4000cf21270 */
[----:B------:R-:W-:Y:S01]  /*2f330*/  LOP3.LUT R20, R20, 0xffff7fff, RZ, 0xc0, !PT ;  /* 0xffff7fff14147812 */ /* 0x000fe200078ec0ff */
[----:B------:R1:W-:Y:S02]  /*2f340*/  STL [R1+0x1468], R24 ;  /* 0x0014681801007387 */ /* 0x0003e40000100800 */
[----:B-1----:R-:W-:Y:S01]  /*2f350*/  VIADD R24, R24, UR26 ;  /* 0x0000001a18187c36 */ /* 0x002fe20008000000 */
[----:B------:R-:W-:-:S07]  /*2f360*/  ULDC.64 UR26, c[0x0][0x228] ;  /* 0x00008a00001a7ab9 */ /* 0x000fce0000000a00 */
[----:B------:R-:W-:Y:S02]  /*2f370*/  @P1 LOP3.LUT R20, R20, 0x8000, RZ, 0xfc, !PT ;  /* 0x0000800014141812 */ /* 0x000fe400078efcff */
[----:B------:R-:W-:Y:S01]  /*2f380*/  ISETP.LT.AND P1, PT, R8, UR26, !P0 ;  /* 0x0000001a08007c0c */ /* 0x000fe2000c721270 */
[----:B------:R1:W-:Y:S01]  /*2f390*/  STL [R1+0x146c], R24 ;  /* 0x00146c1801007387 */ /* 0x0003e20000100800 */
[----:B------:R-:W-:Y:S01]  /*2f3a0*/  ISETP.LT.AND P0, PT, R7, UR34, !P0 ;  /* 0x0000002207007c0c */ /* 0x000fe2000c701270 */
[----:B------:R-:W-:Y:S01]  /*2f3b0*/  ULDC UR26, c[0x0][0x248] ;  /* 0x00009200001a7ab9 */ /* 0x000fe20000000800 */
[----:B------:R-:W-:-:S09]  /*2f3c0*/  LOP3.LUT R20, R20, 0xffffbfff, RZ, 0xc0, !PT ;  /* 0xffffbfff14147812 */ /* 0x000fd200078ec0ff */
[----:B------:R-:W-:-:S04]  /*2f3d0*/  @P1 LOP3.LUT R20, R20, 0x4000, RZ, 0xfc, !PT ;  /* 0x0000400014141812 */ /* 0x000fc800078efcff */
[----:B------:R-:W-:-:S04]  /*2f3e0*/  LOP3.LUT R20, R20, 0xffffdfff, RZ, 0xc0, !PT ;  /* 0xffffdfff14147812 */ /* 0x000fc800078ec0ff */
[----:B------:R-:W-:Y:S02]  /*2f3f0*/  @P0 LOP3.LUT R20, R20, 0x2000, RZ, 0xfc, !PT ;  /* 0x0000200014140812 */ /* 0x000fe400078efcff */
[----:B------:R-:W-:Y:S01]  /*2f400*/  ISETP.GE.AND P0, PT, R105, UR31, PT ;  /* 0x0000001f69007c0c */ /* 0x000fe2000bf06270 */
[----:B-1----:R-:W-:Y:S01]  /*2f410*/  VIADD R24, R24, UR33 ;  /* 0x0000002118187c36 */ /* 0x002fe20008000000 */
[----:B------:R-:W-:Y:S01]  /*2f420*/  LOP3.LUT R20, R20, 0xffffefff, RZ, 0xc0, !PT ;  /* 0xffffefff14147812 */ /* 0x000fe200078ec0ff */
[----:B------:R-:W-:Y:S01]  /*2f430*/  ULDC.64 UR30, c[0x0][0x228] ;  /* 0x00008a00001e7ab9 */ /* 0x000fe20000000a00 */
[----:B------:R-:W-:Y:S02]  /*2f440*/  ISETP.LT.AND P1, PT, R8, UR40, !P0 ;  /* 0x0000002808007c0c */ /* 0x000fe4000c721270 */
[----:B------:R-:W-:Y:S01]  /*2f450*/  ISETP.LT.AND P0, PT, R7, UR38, !P0 ;  /* 0x0000002607007c0c */ /* 0x000fe2000c701270 */
[----:B------:R1:W-:Y:S10]  /*2f460*/  STL [R1+0x1470], R24 ;  /* 0x0014701801007387 */ /* 0x0003f40000100800 */
[----:B------:R-:W-:-:S04]  /*2f470*/  @P1 LOP3.LUT R20, R20, 0x1000, RZ, 0xfc, !PT ;  /* 0x0000100014141812 */ /* 0x000fc800078efcff */
[----:B------:R-:W-:Y:S01]  /*2f480*/  LOP3.LUT R20, R20, 0xfffff7ff, RZ, 0xc0, !PT ;  /* 0xfffff7ff14147812 */ /* 0x000fe200078ec0ff */
[----:B-1----:R-:W-:Y:S01]  /*2f490*/  VIADD R24, R24, UR32 ;  /* 0x0000002018187c36 */ /* 0x002fe20008000000 */
[----:B------:R-:W-:Y:S02]  /*2f4a0*/  ULDC.64 UR32, c[0x0][0x228] ;  /* 0x00008a0000207ab9 */ /* 0x000fe40000000a00 */
[----:B------:R-:W-:Y:S02]  /*2f4b0*/  @P0 LOP3.LUT R20, R20, 0x800, RZ, 0xfc, !PT ;  /* 0x0000080014140812 */ /* 0x000fe400078efcff */
[----:B------:R-:W-:Y:S01]  /*2f4c0*/  ISETP.GE.AND P0, PT, R104, UR37, PT ;  /* 0x0000002568007c0c */ /* 0x000fe2000bf06270 */
[----:B------:R-:W-:-:S03]  /*2f4d0*/  ULDC.64 UR36, c[0x0][0x228] ;  /* 0x00008a0000247ab9 */ /* 0x000fc60000000a00 */
[----:B------:R-:W-:Y:S02]  /*2f4e0*/  ISETP.LT.AND P1, PT, R8, UR32, !P0 ;  /* 0x0000002008007c0c */ /* 0x000fe4000c721270 */
[----:B------:R-:W-:Y:S02]  /*2f4f0*/  ISETP.LT.AND P0, PT, R7, UR30, !P0 ;  /* 0x0000001e07007c0c */ /* 0x000fe4000c701270 */
[----:B------:R-:W-:-:S09]  /*2f500*/  LOP3.LUT R20, R20, 0xfffffbff, RZ, 0xc0, !PT ;  /* 0xfffffbff14147812 */ /* 0x000fd200078ec0ff */
[----:B------:R-:W-:-:S04]  /*2f510*/  @P1 LOP3.LUT R20, R20, 0x400, RZ, 0xfc, !PT ;  /* 0x0000040014141812 */ /* 0x000fc800078efcff */
[----:B------:R-:W-:-:S04]  /*2f520*/  LOP3.LUT R20, R20, 0xfffffdff, RZ, 0xc0, !PT ;  /* 0xfffffdff14147812 */ /* 0x000fc800078ec0ff */
[----:B------:R-:W-:Y:S02]  /*2f530*/  @P0 LOP3.LUT R20, R20, 0x200, RZ, 0xfc, !PT ;  /* 0x0000020014140812 */ /* 0x000fe400078efcff */
[----:B------:R-:W-:Y:S01]  /*2f540*/  ISETP.GE.AND P0, PT, R103, UR29, PT ;  /* 0x0000001d67007c0c */ /* 0x000fe2000bf06270 */
[----:B------:R-:W-:-:S03]  /*2f550*/  ULDC.64 UR28, c[0x0][0x228] ;  /* 0x00008a00001c7ab9 */ /* 0x000fc60000000a00 */
[----:B------:R-:W-:Y:S01]  /*2f560*/  ISETP.LT.AND P1, PT, R8, UR57, !P0 ;  /* 0x0000003908007c0c */ /* 0x000fe2000c721270 */
[----:B------:R1:W-:Y:S01]  /*2f570*/  STL [R1+0x1474], R24 ;  /* 0x0014741801007387 */ /* 0x0003e20000100800 */
[----:B------:R-:W-:Y:S01]  /*2f580*/  ISETP.LT.AND P0, PT, R7, UR36, !P0 ;  /* 0x0000002407007c0c */ /* 0x000fe2000c701270 */
[----:B------:R-:W-:Y:S01]  /*2f590*/  VIADD R69, R6, 0xdc ;  /* 0x000000dc06457836 */ /* 0x000fe20000000000 */
[----:B------:R-:W-:Y:S01]  /*2f5a0*/  LOP3.LUT R20, R20, 0xfffffeff, RZ, 0xc0, !PT ;  /* 0xfffffeff14147812 */ /* 0x000fe200078ec0ff */
[----:B------:R-:W3:Y:S01]  /*2f5b0*/  LDL.LU R105, [R1+0x1890] ;  /* 0x0018900001697983 */ /* 0x000ee20000300800 */
[----:B------:R-:W-:Y:S01]  /*2f5c0*/  LEA.HI.X.SX32 R5, R5, UR5, 0x2, P3 ;  /* 0x0000000505057c11 */ /* 0x000fe200098f16ff */
[----:B------:R-:W-:Y:S01]  /*2f5d0*/  ULDC UR5, c[0x0][0x228] ;  /* 0x00008a0000057ab9 */ /* 0x000fe20000000800 */
[----:B------:R-:W-:Y:S01]  /*2f5e0*/  VIADD R68, R6, 0xdb ;  /* 0x000000db06447836 */ /* 0x000fe20000000000 */
[----:B------:R-:W-:-:S04]  /*2f5f0*/  ULDC UR57, c[0x0][0x228] ;  /* 0x00008a0000397ab9 */ /* 0x000fc80000000800 */
[----:B------:R-:W-:-:S04]  /*2f600*/  @P1 LOP3.LUT R20, R20, 0x100, RZ, 0xfc, !PT ;  /* 0x0000010014141812 */ /* 0x000fc800078efcff */
[----:B------:R-:W-:-:S04]  /*2f610*/  LOP3.LUT R20, R20, 0xffffff7f, RZ, 0xc0, !PT ;  /* 0xffffff7f14147812 */ /* 0x000fc800078ec0ff */
[----:B------:R-:W-:Y:S02]  /*2f620*/  @P0 LOP3.LUT R20, R20, 0x80, RZ, 0xfc, !PT ;  /* 0x0000008014140812 */ /* 0x000fe400078efcff */
[----:B------:R-:W-:-:S04]  /*2f630*/  ISETP.GE.AND P0, PT, R102, UR27, PT ;  /* 0x0000001b66007c0c */ /* 0x000fc8000bf06270 */
[----:B------:R-:W-:Y:S01]  /*2f640*/  ISETP.LT.AND P1, PT, R8, UR55, !P0 ;  /* 0x0000003708007c0c */ /* 0x000fe2000c721270 */
[----:B-1----:R-:W-:Y:S01]  /*2f650*/  VIADD R24, R24, UR61 ;  /* 0x0000003d18187c36 */ /* 0x002fe20008000000 */
[----:B------:R-:W-:Y:S01]  /*2f660*/  ISETP.LT.AND P0, PT, R7, UR28, !P0 ;  /* 0x0000001c07007c0c */ /* 0x000fe2000c701270 */
[----:B------:R-:W-:Y:S01]  /*2f670*/  VIADD R67, R6, 0xda ;  /* 0x000000da06437836 */ /* 0x000fe20000000000 */
[----:B------:R-:W-:Y:S01]  /*2f680*/  LOP3.LUT R20, R20, 0xffffffbf, RZ, 0xc0, !PT ;  /* 0xffffffbf14147812 */ /* 0x000fe200078ec0ff */
[C---:B------:R-:W-:Y:S01]  /*2f690*/  VIADD R66, R6.reuse, 0xd9 ;  /* 0x000000d906427836 */ /* 0x040fe20000000000 */
[----:B------:R1:W-:Y:S01]  /*2f6a0*/  STL [R1+0x1478], R24 ;  /* 0x0014781801007387 */ /* 0x0003e20000100800 */
[C---:B------:R-:W-:Y:S01]  /*2f6b0*/  VIADD R65, R6.reuse, 0xd8 ;  /* 0x000000d806417836 */ /* 0x040fe20000000000 */
[----:B------:R-:W-:Y:S01]  /*2f6c0*/  ULDC UR61, c[0x0][0x228] ;  /* 0x00008a00003d7ab9 */ /* 0x000fe20000000800 */
[C---:B------:R-:W-:Y:S01]  /*2f6d0*/  VIADD R64, R6.reuse, 0xd7 ;  /* 0x000000d706407836 */ /* 0x040fe20000000000 */
[----:B------:R-:W4:Y:S01]  /*2f6e0*/  LDL.LU R104, [R1+0x188c] ;  /* 0x00188c0001687983 */ /* 0x000f220000300800 */
[----:B------:R-:W-:Y:S01]  /*2f6f0*/  VIADD R63, R6, 0xd6 ;  /* 0x000000d6063f7836 */ /* 0x000fe20000000000 */
[----:B------:R-:W-:Y:S01]  /*2f700*/  ULDC UR55, c[0x0][0x228] ;  /* 0x00008a0000377ab9 */ /* 0x000fe20000000800 */
[----:B------:R-:W-:-:S04]  /*2f710*/  @P1 LOP3.LUT R20, R20, 0x40, RZ, 0xfc, !PT ;  /* 0x0000004014141812 */ /* 0x000fc800078efcff */
[----:B------:R-:W-:Y:S01]  /*2f720*/  LOP3.LUT R20, R20, 0xffffffdf, RZ, 0xc0, !PT ;  /* 0xffffffdf14147812 */ /* 0x000fe200078ec0ff */
[----:B-1----:R-:W-:Y:S01]  /*2f730*/  VIADD R24, R24, UR26 ;  /* 0x0000001a18187c36 */ /* 0x002fe20008000000 */
[----:B------:R-:W-:Y:S02]  /*2f740*/  ULDC UR26, c[0x0][0x248] ;  /* 0x00009200001a7ab9 */ /* 0x000fe40000000800 */
[----:B------:R-:W-:Y:S02]  /*2f750*/  @P0 LOP3.LUT R20, R20, 0x20, RZ, 0xfc, !PT ;  /* 0x0000002014140812 */ /* 0x000fe400078efcff */
[----:B------:R-:W-:Y:S01]  /*2f760*/  ISETP.GE.AND P0, PT, R101, UR35, PT ;  /* 0x0000002365007c0c */ /* 0x000fe2000bf06270 */
[----:B------:R1:W-:Y:S01]  /*2f770*/  STL [R1+0x147c], R24 ;  /* 0x00147c1801007387 */ /* 0x0003e20000100800 */
[----:B------:R-:W-:Y:S01]  /*2f780*/  LOP3.LUT R20, R20, 0xffffffef, RZ, 0xc0, !PT ;  /* 0xffffffef14147812 */ /* 0x000fe200078ec0ff */
[----:B------:R-:W-:Y:S01]  /*2f790*/  ULDC.64 UR34, c[0x0][0x228] ;  /* 0x00008a0000227ab9 */ /* 0x000fe20000000a00 */
[----:B------:R-:W-:Y:S01]  /*2f7a0*/  ISETP.LT.AND P1, PT, R8, UR53, !P0 ;  /* 0x0000003508007c0c */ /* 0x000fe2000c721270 */
[----:B------:R-:W3:Y:S01]  /*2f7b0*/  LDL.LU R103, [R1+0x1888] ;  /* 0x0018880001677983 */ /* 0x000ee20000300800 */
[----:B------:R-:W-:Y:S01]  /*2f7c0*/  VIADD R62, R6, 0xd5 ;  /* 0x000000d5063e7836 */ /* 0x000fe20000000000 */
[----:B------:R-:W-:Y:S01]  /*2f7d0*/  ULDC UR53, c[0x0][0x228] ;  /* 0x00008a0000357ab9 */ /* 0x000fe20000000800 */
[----:B-1----:R-:W-:Y:S01]  /*2f7e0*/  VIADD R24, R24, UR26 ;  /* 0x0000001a18187c36 */ /* 0x002fe20008000000 */
[----:B------:R-:W-:-:S04]  /*2f7f0*/  ULDC UR26, c[0x0][0x248] ;  /* 0x00009200001a7ab9 */ /* 0x000fc80000000800 */
[----:B------:R1:W-:Y:S04]  /*2f800*/  STL [R1+0x1480], R24 ;  /* 0x0014801801007387 */ /* 0x0003e80000100800 */
[----:B------:R-:W-:Y:S01]  /*2f810*/  @P1 LOP3.LUT R20, R20, 0x10, RZ, 0xfc, !PT ;  /* 0x0000001014141812 */ /* 0x000fe200078efcff */
[----:B------:R-:W4:Y:S01]  /*2f820*/  LDL.LU R102, [R1+0x1884] ;  /* 0x0018840001667983 */ /* 0x000f220000300800 */
[----:B-1----:R-:W-:Y:S01]  /*2f830*/  VIADD R24, R24, UR26 ;  /* 0x0000001a18187c36 */ /* 0x002fe20008000000 */
[----:B------:R-:W-:Y:S02]  /*2f840*/  ULDC.64 UR26, c[0x0][0x228] ;  /* 0x00008a00001a7ab9 */ /* 0x000fe40000000a00 */
[----:B------:R-:W-:Y:S01]  /*2f850*/  ISETP.LT.AND P0, PT, R7, UR26, !P0 ;  /* 0x0000001a07007c0c */ /* 0x000fe2000c701270 */
[----:B------:R-:W-:Y:S01]  /*2f860*/  ULDC UR26, c[0x0][0x248] ;  /* 0x00009200001a7ab9 */ /* 0x000fe20000000800 */
[----:B------:R-:W-:-:S11]  /*2f870*/  LOP3.LUT R20, R20, 0xfffffff7, RZ, 0xc0, !PT ;  /* 0xfffffff714147812 */ /* 0x000fd600078ec0ff */
        /* <DEDUP_REMOVED lines=9> */
[----:B------:R-:W-:Y:S01]  /*2f910*/  VIADD R60, R6, 0xd3 ;  /* 0x000000d3063c7836 */ /* 0x000fe20000000000 */
[----:B------:R-:W-:-:S06]  /*2f920*/  ULDC UR51, c[0x0][0x228] ;  /* 0x00008a0000337ab9 */ /* 0x000fcc0000000800 */
[----:B------:R-:W-:-:S04]  /*2f930*/  @P1 LOP3.LUT R20, R20, 0x4, RZ, 0xfc, !PT ;  /* 0x0000000414141812 */ /* 0x000fc800078efcff */
[----:B------:R-:W-:-:S04]  /*2f940*/  LOP3.LUT R20, R20, 0xfffffffd, RZ, 0xc0, !PT ;  /* 0xfffffffd14147812 */ /* 0x000fc800078ec0ff */
[----:B------:R-:W-:Y:S02]  /*2f950*/  @P0 LOP3.LUT R20, R20, 0x2, RZ, 0xfc, !PT ;  /* 0x0000000214140812 */ /* 0x000fe400078efcff */
[----:B------:R-:W-:Y:S01]  /*2f960*/  ISETP.GE.AND P0, PT, R99, UR39, PT ;  /* 0x0000002763007c0c */ /* 0x000fe2000bf06270 */
[----:B------:R-:W-:-:S03]  /*2f970*/  ULDC.64 UR38, c[0x0][0x228] ;  /* 0x00008a0000267ab9 */ /* 0x000fc60000000a00 */
[----:B------:R-:W-:Y:S01]  /*2f980*/  ISETP.LT.AND P1, PT, R8, UR49, !P0 ;  /* 0x0000003108007c0c */ /* 0x000fe2000c721270 */
[----:B-1----:R-:W-:Y:S01]  /*2f990*/  VIADD R24, R24, UR26 ;  /* 0x0000001a18187c36 */ /* 0x002fe20008000000 */
[----:B------:R-:W-:Y:S01]  /*2f9a0*/  ISETP.LT.AND P0, PT, R7, UR40, !P0 ;  /* 0x0000002807007c0c */ /* 0x000fe2000c701270 */
[----:B------:R-:W-:Y:S01]  /*2f9b0*/  ULDC UR26, c[0x0][0x248] ;  /* 0x00009200001a7ab9 */ /* 0x000fe20000000800 */
[----:B------:R-:W-:Y:S01]  /*2f9c0*/  LOP3.LUT R20, R20, 0xfffffffe, RZ, 0xc0, !PT ;  /* 0xfffffffe14147812 */ /* 0x000fe200078ec0ff */
[----:B------:R-:W-:Y:S01]  /*2f9d0*/  VIADD R59, R6, 0xd2 ;  /* 0x000000d2063b7836 */ /* 0x000fe20000000000 */
[----:B------:R-:W-:-:S09]  /*2f9e0*/  ULDC UR49, c[0x0][0x228] ;  /* 0x00008a0000317ab9 */ /* 0x000fd20000000800 */
[----:B------:R-:W-:Y:S02]  /*2f9f0*/  @P0 LOP3.LUT R19, R19, 0x80000000, RZ, 0xfc, !PT ;  /* 0x8000000013130812 */ /* 0x000fe400078efcff */
[----:B------:R-:W-:Y:S01]  /*2fa00*/  ISETP.GE.AND P0, PT, R98, UR33, PT ;  /* 0x0000002162007c0c */ /* 0x000fe2000bf06270 */
[----:B------:R-:W-:Y:S01]  /*2fa10*/  ULDC.64 UR32, c[0x0][0x228] ;  /* 0x00008a0000207ab9 */ /* 0x000fe20000000a00 */
[----:B------:R-:W-:Y:S02]  /*2fa20*/  @P1 LOP3.LUT R20, R20, 0x1, RZ, 0xfc, !PT ;  /* 0x0000000114141812 */ /* 0x000fe400078efcff */
[----:B------:R-:W-:Y:S01]  /*2fa30*/  ISETP.LT.AND P1, PT, R8, UR47, !P0 ;  /* 0x0000002f08007c0c */ /* 0x000fe2000c721270 */
[----:B------:R1:W-:Y:S01]  /*2fa40*/  STL [R1+0x1488], R24 ;  /* 0x0014881801007387 */ /* 0x0003e20000100800 */
[----:B------:R-:W-:Y:S01]  /*2fa50*/  ISETP.LT.AND P0, PT, R7, UR38, !P0 ;  /* 0x0000002607007c0c */ /* 0x000fe2000c701270 */
[C---:B------:R-:W-:Y:S01]  /*2fa60*/  VIADD R58, R6.reuse, 0xd1 ;  /* 0x000000d1063a7836 */ /* 0x040fe20000000000 */
[----:B------:R-:W-:Y:S01]  /*2fa70*/  LOP3.LUT R19, R19, 0xbfffffff, RZ, 0xc0, !PT ;  /* 0xbfffffff13137812 */ /* 0x000fe200078ec0ff */
[----:B------:R-:W4:Y:S01]  /*2fa80*/  LDL.LU R100, [R1+0x187c] ;  /* 0x00187c0001647983 */ /* 0x000f220000300800 */
        /* <DEDUP_REMOVED lines=13> */
[----:B------:R-:W-:-:S07]  /*2fb60*/  ULDC UR45, c[0x0][0x228] ;  /* 0x00008a00002d7ab9 */ /* 0x000fce0000000800 */
        /* <DEDUP_REMOVED lines=8> */
[----:B------:R-:W-:Y:S01]  /*2fbf0*/  ULDC UR43, c[0x0][0x228] ;  /* 0x00008a00002b7ab9 */ /* 0x000fe20000000800 */
[----:B------:R-:W-:Y:S01]  /*2fc00*/  LOP3.LUT R19, R19, 0xfbffffff, RZ, 0xc0, !PT ;  /* 0xfbffffff13137812 */ /* 0x000fe200078ec0ff */
[----:B------:R-:W3:Y:S08]  /*2fc10*/  LDL.LU R99, [R1+0x1878] ;  /* 0x0018780001637983 */ /* 0x000ef00000300800 */
        /* <DEDUP_REMOVED lines=10> */
[----:B------:R-:W-:-:S08]  /*2fcc0*/  ULDC UR19, c[0x0][0x248] ;  /* 0x0000920000137ab9 */ /* 0x000fd00000000800 */
[----:B------:R-:W-:-:S04]  /*2fcd0*/  @P1 LOP3.LUT R19, R19, 0x1000000, RZ, 0xfc, !PT ;  /* 0x0100000013131812 */ /* 0x000fc800078efcff */
[----:B------:R-:W-:-:S04]  /*2fce0*/  LOP3.LUT R19, R19, 0xff7fffff, RZ, 0xc0, !PT ;  /* 0xff7fffff13137812 */ /* 0x000fc800078ec0ff */
[----:B------:R-:W-:Y:S02]  /*2fcf0*/  @P0 LOP3.LUT R19, R19, 0x800000, RZ, 0xfc, !PT ;  /* 0x0080000013130812 */ /* 0x000fe400078efcff */
[----:B------:R-:W-:-:S04]  /*2fd00*/  ISETP.GE.AND P0, PT, R94, UR27, PT ;  /* 0x0000001b5e007c0c */ /* 0x000fc8000bf06270 */
        /* <DEDUP_REMOVED lines=8> */
[----:B------:R-:W-:Y:S01]  /*2fd90*/  @P1 LOP3.LUT R19, R19, 0x400000, RZ, 0xfc, !PT ;  /* 0x0040000013131812 */ /* 0x000fe200078efcff */
[----:B-1----:R-:W-:Y:S01]  /*2fda0*/  VIADD R24, R24, UR26 ;  /* 0x0000001a18187c36 */ /* 0x002fe20008000000 */
[----:B------:R-:W-:Y:S02]  /*2fdb0*/  ULDC UR26, c[0x0][0x248] ;  /* 0x00009200001a7ab9 */ /* 0x000fe40000000800 */
[----:B------:R-:W-:-:S04]  /*2fdc0*/  LOP3.LUT R19, R19, 0xffdfffff, RZ, 0xc0, !PT ;  /* 0xffdfffff13137812 */ /* 0x000fc800078ec0ff */
        /* <DEDUP_REMOVED lines=16> */
[----:B------:R-:W-:Y:S02]  /*2fed0*/  ISETP.LT.AND P0, PT, R7, UR26, !P0 ;  /* 0x0000001a07007c0c */ /* 0x000fe4000c701270 */
[----:B------:R-:W-:-:S11]  /*2fee0*/  LOP3.LUT R19, R19, 0xfff7ffff, RZ, 0xc0, !PT ;  /* 0xfff7ffff13137812 */ /* 0x000fd600078ec0ff */
[----:B------:R-:W-:Y:S02]  /*2fef0*/  @P0 LOP3.LUT R19, R19, 0x80000, RZ, 0xfc, !PT ;  /* 0x0008000013130812 */ /* 0x000fe400078efcff */
[----:B------:R-:W-:Y:S01]  /*2ff00*/  ISETP.GE.AND P0, PT, R92, UR41, PT ;  /* 0x000000295c007c0c */ /* 0x000fe2000bf06270 */
[----:B------:R-:W-:-:S03]  /*2ff10*/  ULDC.64 UR40, c[0x0][0x228] ;  /* 0x00008a0000287ab9 */ /* 0x000fc60000000a00 */
[----:B------:R-:W-:Y:S01]  /*2ff20*/  ISETP.LT.AND P1, PT, R8, UR48, !P0 ;  /* 0x0000003008007c0c */ /* 0x000fe2000c721270 */
[----:B------:R1:W-:Y:S01]  /*2ff30*/  STL [R1+0x149c], R24 ;  /* 0x00149c1801007387 */ /* 0x0003e20000100800 */
[----:B------:R-:W-:Y:S01]  /*2ff40*/  ISETP.LT.AND P0, PT, R7, UR34, !P0 ;  /* 0x0000002207007c0c */ /* 0x000fe2000c701270 */
[C---:B------:R-:W-:Y:S01]  /*2ff50*/  VIADD R52, R6.reuse, 0xcb ;  /* 0x000000cb06347836 */ /* 0x040fe20000000000 */
        /* <DEDUP_REMOVED lines=88> */
[----:B-1----:R-:W-:Y:S01]  /*304e0*/  VIADD R24, R24, UR19 ;  /* 0x0000001318187c36 */ /* 0x002fe20008000000 */
[----:B------:R-:W-:Y:S01]  /*304f0*/  LOP3.LUT R19, R19, 0xfffffffe, RZ, 0xc0, !PT ;  /* 0xfffffffe13137812 */ /* 0x000fe200078ec0ff */
[----:B------:R-:W-:Y:S01]  /*30500*/  ULDC UR19, c[0x0][0x248] ;  /* 0x0000920000137ab9 */ /* 0x000fe20000000800 */
[----:B------:R-:W-:Y:S01]  /*30510*/  ISETP.LT.AND P1, PT, R8, UR24, !P0 ;  /* 0x0000001808007c0c */ /* 0x000fe2000c721270 */
[----:B------:R-:W-:Y:S01]  /*30520*/  ULDC.64 UR24, c[0x0][0x228] ;  /* 0x00008a0000187ab9 */ /* 0x000fe20000000a00 */
[----:B------:R-:W-:Y:S01]  /*30530*/  ISETP.LT.AND P0, PT, R7, UR40, !P0 ;  /* 0x0000002807007c0c */ /* 0x000fe2000c701270 */
[----:B------:R-:W-:-:S12]  /*30540*/  ULDC.64 UR38, c[0x0][0x228] ;  /* 0x00008a0000267ab9 */ /* 0x000fd80000000a00 */
[----:B------:R-:W-:Y:S02]  /*30550*/  @P0 LOP3.LUT R18, R18, 0x80000000, RZ, 0xfc, !PT ;  /* 0x8000000012120812 */ /* 0x000fe400078efcff */
[----:B------:R-:W-:Y:S01]  /*30560*/  ISETP.GE.AND P0, PT, R82, UR33, PT ;  /* 0x0000002152007c0c */ /* 0x000fe2000bf06270 */
[----:B------:R-:W-:Y:S01]  /*30570*/  ULDC.64 UR32, c[0x0][0x228] ;  /* 0x00008a0000207ab9 */ /* 0x000fe20000000a00 */
[----:B------:R-:W-:Y:S02]  /*30580*/  @P1 LOP3.LUT R19, R19, 0x1, RZ, 0xfc, !PT ;  /* 0x0000000113131812 */ /* 0x000fe400078efcff */
[----:B------:R-:W-:Y:S01]  /*30590*/  ISETP.LT.AND P1, PT, R8, UR15, !P0 ;  /* 0x0000000f08007c0c */ /* 0x000fe2000c721270 */
[----:B------:R1:W-:Y:S01]  /*305a0*/  STL [R1+0x14a8], R24 ;  /* 0x0014a81801007387 */ /* 0x0003e20000100800 */
[----:B------:R-:W-:Y:S01]  /*305b0*/  ISETP.LT.AND P0, PT, R7, UR24, !P0 ;  /* 0x0000001807007c0c */ /* 0x000fe2000c701270 */
[----:B------:R-:W-:Y:S01]  /*305c0*/  ULDC UR15, c[0x0][0x248] ;  /* 0x00009200000f7ab9 */ /* 0x000fe20000000800 */
[----:B------:R-:W-:Y:S01]  /*305d0*/  LOP3.LUT R18, R18, 0xbfffffff, RZ, 0xc0, !PT ;  /* 0xbfffffff12127812 */ /* 0x000fe200078ec0ff */
[----:B------:R-:W4:Y:S08]  /*305e0*/  LDL.LU R92, [R1+0x185c] ;  /* 0x00185c00015c7983 */ /* 0x000f300000300800 */
        /* <DEDUP_REMOVED lines=10> */
[----:B------:R-:W-:-:S10]  /*30690*/  ULDC.64 UR30, c[0x0][0x228] ;  /* 0x00008a00001e7ab9 */ /* 0x000fd40000000a00 */
[----:B------:R-:W-:-:S04]  /*306a0*/  @P1 LOP3.LUT R18, R18, 0x10000000, RZ, 0xfc, !PT ;  /* 0x1000000012121812 */ /* 0x000fc800078efcff */
        /* <DEDUP_REMOVED lines=8> */
[----:B------:R-:W-:Y:S01]  /*30730*/  ISETP.LT.AND P0, PT, R7, UR20, !P0 ;  /* 0x0000001407007c0c */ /* 0x000fe2000c701270 */
[----:B------:R-:W-:Y:S02]  /*30740*/  ULDC UR13, c[0x0][0x248] ;  /* 0x00009200000d7ab9 */ /* 0x000fe40000000800 */
[----:B------:R-:W4:Y:S08]  /*30750*/  LDL.LU R90, [R1+0x1854] ;  /* 0x00185400015a7983 */ /* 0x000f300000300800 */
        /* <DEDUP_REMOVED lines=11> */
[----:B-1----:R-:W-:Y:S01]  /*30810*/  VIADD R24, R24, UR19 ;  /* 0x0000001318187c36 */ /* 0x002fe20008000000 */
[----:B------:R-:W-:Y:S01]  /*30820*/  ULDC UR19, c[0x0][0x248] ;  /* 0x0000920000137ab9 */ /* 0x000fe20000000800 */
[----:B------:R-:W-:-:S03]  /*30830*/  ISETP.LT.AND P0, PT, R7, UR30, !P0 ;  /* 0x0000001e07007c0c */ /* 0x000fc6000c701270 */
[----:B------:R1:W-:Y:S06]  /*30840*/  STL [R1+0x14b4], R24 ;  /* 0x0014b41801007387 */ /* 0x0003ec0000100800 */
[----:B------:R-:W-:Y:S01]  /*30850*/  @P1 LOP3.LUT R18, R18, 0x1000000, RZ, 0xfc, !PT ;  /* 0x0100000012121812 */ /* 0x000fe200078efcff */
[----:B------:R-:W4:Y:S01]  /*30860*/  LDL.LU R88, [R1+0x184c] ;  /* 0x00184c0001587983 */ /* 0x000f220000300800 */
[----:B-1----:R-:W-:Y:S01]  /*30870*/  VIADD R24, R24, UR19 ;  /* 0x0000001318187c36 */ /* 0x002fe20008000000 */
[----:B------:R-:W-:-:S04]  /*30880*/  ULDC UR19, c[0x0][0x248] ;  /* 0x0000920000137ab9 */ /* 0x000fc80000000800 */
[----:B------:R1:W-:Y:S01]  /*30890*/  STL [R1+0x14b8], R24 ;  /* 0x0014b81801007387 */ /* 0x0003e20000100800 */
[----:B------:R-:W-:-:S03]  /*308a0*/  LOP3.LUT R18, R18, 0xff7fffff, RZ, 0xc0, !PT ;  /* 0xff7fffff12127812 */ /* 0x000fc600078ec0ff */
[----:B------:R-:W3:Y:S01]  /*308b0*/  LDL.LU R87, [R1+0x1848] ;  /* 0x0018480001577983 */ /* 0x000ee20000300800 */
[----:B-1----:R-:W-:Y:S01]  /*308c0*/  VIADD R24, R24, UR19 ;  /* 0x0000001318187c36 */ /* 0x002fe20008000000 */
[----:B------:R-:W-:Y:S01]  /*308d0*/  ULDC UR19, c[0x0][0x248] ;  /* 0x0000920000137ab9 */ /* 0x000fe20000000800 */
[----:B------:R-:W-:-:S03]  /*308e0*/  @P0 LOP3.LUT R18, R18, 0x800000, RZ, 0xfc, !PT ;  /* 0x0080000012120812 */ /* 0x000fc600078efcff */
[----:B------:R1:W-:Y:S01]  /*308f0*/  STL [R1+0x14bc], R24 ;  /* 0x0014bc1801007387 */ /* 0x0003e20000100800 */
[----:B------:R-:W-:Y:S01]  /*30900*/  ISETP.GE.AND P0, PT, R78, UR27, PT ;  /* 0x0000001b4e007c0c */ /* 0x000fe2000bf06270 */
[----:B------:R-:W-:Y:S02]  /*30910*/  ULDC.64 UR26, c[0x0][0x228] ;  /* 0x00008a00001a7ab9 */ /* 0x000fe40000000a00 */
[----:B------:R-:W4:Y:S01]  /*30920*/  LDL.LU R86, [R1+0x1844] ;  /* 0x0018440001567983 */ /* 0x000f220000300800 */
[----:B-1----:R-:W-:Y:S01]  /*30930*/  VIADD R24, R24, UR19 ;  /* 0x0000001318187c36 */ /* 0x002fe20008000000 */
[----:B------:R-:W-:Y:S01]  /*30940*/  ULDC UR19, c[0x0][0x248] ;  /* 0x0000920000137ab9 */ /* 0x000fe20000000800 */
[----:B------:R-:W-:Y:S01]  /*30950*/  ISETP.LT.AND P1, PT, R8, UR11, !P0 ;  /* 0x0000000b08007c0c */ /* 0x000fe2000c721270 */
[----:B------:R-:W-:Y:S02]  /*30960*/  ULDC UR11, c[0x0][0x248] ;  /* 0x00009200000b7ab9 */ /* 0x000fe40000000800 */
[----:B------:R1:W-:Y:S04]  /*30970*/  STL [R1+0x14c0], R24 ;  /* 0x0014c01801007387 */ /* 0x0003e80000100800 */
[----:B------:R-:W3:Y:S01]  /*30980*/  LDL.LU R85, [R1+0x1840] ;  /* 0x0018400001557983 */ /* 0x000ee20000300800 */
[----:B-1----:R-:W-:Y:S01]  /*30990*/  VIADD R24, R24, UR19 ;  /* 0x0000001318187c36 */ /* 0x002fe20008000000 */
[----:B------:R-:W-:-:S04]  /*309a0*/  ULDC UR19, c[0x0][0x248] ;  /* 0x0000920000137ab9 */ /* 0x000fc80000000800 */
[----:B------:R1:W-:Y:S01]  /*309b0*/  STL [R1+0x14c4], R24 ;  /* 0x0014c41801007387 */ /* 0x0003e20000100800 */
[----:B------:R-:W-:-:S03]  /*309c0*/  LOP3.LUT R18, R18, 0xffbfffff, RZ, 0xc0, !PT ;  /* 0xffbfffff12127812 */ /* 0x000fc600078ec0ff */
[----:B------:R-:W4:Y:S01]  /*309d0*/  LDL.LU R84, [R1+0x183c] ;  /* 0x00183c0001547983 */ /* 0x000f220000300800 */
[----:B-1----:R-:W-:Y:S01]  /*309e0*/  VIADD R24, R24, UR19 ;  /* 0x0000001318187c36 */ /* 0x002fe20008000000 */
[----:B------:R-:W-:Y:S02]  /*309f0*/  ULDC.64 UR18, c[0x0][0x228] ;  /* 0x00008a0000127ab9 */ /* 0x000fe40000000a00 */
[----:B------:R-:W-:Y:S02]  /*30a00*/  ISETP.LT.AND P0, PT, R7, UR18, !P0 ;  /* 0x0000001207007c0c */ /* 0x000fe4000c701270 */
[----:B------:R-:W-:-:S04]  /*30a10*/  @P1 LOP3.LUT R18, R18, 0x400000, RZ, 0xfc, !PT ;  /* 0x0040000012121812 */ /* 0x000fc800078efcff */
[----:B------:R-:W-:-:S07]  /*30a20*/  LOP3.LUT R18, R18, 0xffdfffff, RZ, 0xc0, !PT ;  /* 0xffdfffff12127812 */ /* 0x000fce00078ec0ff */
[----:B------:R-:W-:Y:S02]  /*30a30*/  @P0 LOP3.LUT R18, R18, 0x200000, RZ, 0xfc, !PT ;  /* 0x0020000012120812 */ /* 0x000fe400078efcff */
[----:B------:R-:W-:Y:S01]  /*30a40*/  ISETP.GE.AND P0, PT, R77, UR35, PT ;  /* 0x000000234d007c0c */ /* 0x000fe2000bf06270 */
[----:B------:R1:W-:Y:S01]  /*30a50*/  STL [R1+0x14c8], R24 ;  /* 0x0014c81801007387 */ /* 0x0003e20000100800 */
[----:B------:R-:W-:Y:S01]  /*30a60*/  LOP3.LUT R18, R18, 0xffefffff, RZ, 0xc0, !PT ;  /* 0xffefffff12127812 */ /* 0x000fe200078ec0ff */
[----:B------:R-:W-:Y:S01]  /*30a70*/  ULDC.64 UR34, c[0x0][0x228] ;  /* 0x00008a0000227ab9 */ /* 0x000fe20000000a00 */
[----:B------:R-:W-:Y:S01]  /*30a80*/  ISETP.LT.AND P1, PT, R8, UR16, !P0 ;  /* 0x0000001008007c0c */ /* 0x000fe2000c721270 */
[----:B------:R-:W3:Y:S01]  /*30a90*/  LDL.LU R83, [R1+0x1838] ;  /* 0x0018380001537983 */ /* 0x000ee20000300800 */
[----:B------:R-:W-:-:S11]  /*30aa0*/  ISETP.LT.AND P0, PT, R7, UR26, !P0 ;  /* 0x0000001a07007c0c */ /* 0x000fd6000c701270 */
[----:B------:R-:W-:-:S04]  /*30ab0*/  @P1 LOP3.LUT R18, R18, 0x100000, RZ, 0xfc, !PT ;  /* 0x0010000012121812 */ /* 0x000fc800078efcff */
[----:B------:R-:W-:-:S04]  /*30ac0*/  LOP3.LUT R18, R18, 0xfff7ffff, RZ, 0xc0, !PT ;  /* 0xfff7ffff12127812 */ /* 0x000fc800078ec0ff */
[----:B------:R-:W-:Y:S02]  /*30ad0*/  @P0 LOP3.LUT R18, R18, 0x80000, RZ, 0xfc, !PT ;  /* 0x0008000012120812 */ /* 0x000fe400078efcff */
[----:B------:R-:W-:Y:S01]  /*30ae0*/  ISETP.GE.AND P0, PT, R76, UR41, PT ;  /* 0x000000294c007c0c */ /* 0x000fe2000bf06270 */
[----:B-1----:R-:W-:Y:S01]  /*30af0*/  VIADD R24, R24, UR17 ;  /* 0x0000001118187c36 */ /* 0x002fe20008000000 */
[----:B------:R-:W-:Y:S01]  /*30b00*/  ULDC UR17, c[0x0][0x248] ;  /* 0x0000920000117ab9 */ /* 0x000fe20000000800 */
[----:B------:R-:W-:Y:S01]  /*30b10*/  LOP3.LUT R18, R18, 0xfffbffff, RZ, 0xc0, !PT ;  /* 0xfffbffff12127812 */ /* 0x000fe200078ec0ff */
[----:B------:R-:W-:Y:S01]  /*30b20*/  ULDC.64 UR40, c[0x0][0x228] ;  /* 0x00008a0000287ab9 */ /* 0x000fe20000000a00 */
[----:B------:R-:W-:Y:S01]  /*30b30*/  ISETP.LT.AND P1, PT, R8, UR9, !P0 ;  /* 0x0000000908007c0c */ /* 0x000fe2000c721270 */
[----:B------:R1:W-:Y:S01]  /*30b40*/  STL [R1+0x14cc], R24 ;  /* 0x0014cc1801007387 */ /* 0x0003e20000100800 */
[----:B------:R-:W-:Y:S01]  /*30b50*/  VIADD R46, R6, 0xc5 ;  /* 0x000000c5062e7836 */ /* 0x000fe20000000000 */
[----:B------:R-:W-:-:S02]  /*30b60*/  ULDC UR9, c[0x0][0x228] ;  /* 0x00008a0000097ab9 */ /* 0x000fc40000000800 */
[----:B------:R-:W4:Y:S01]  /*30b70*/  LDL.LU R82, [R1+0x1834] ;  /* 0x0018340001527983 */ /* 0x000f220000300800 */
[----:B-1----:R-:W-:Y:S01]  /*30b80*/  VIADD R24, R24, UR17 ;  /* 0x0000001118187c36 */ /* 0x002fe20008000000 */
[----:B------:R-:W-:Y:S02]  /*30b90*/  ULDC.64 UR16, c[0x0][0x228] ;  /* 0x00008a0000107ab9 */ /* 0x000fe40000000a00 */
[----:B------:R-:W-:Y:S01]  /*30ba0*/  ISETP.LT.AND P0, PT, R7, UR16, !P0 ;  /* 0x0000001007007c0c */ /* 0x000fe2000c701270 */
[----:B------:R-:W-:-:S03]  /*30bb0*/  ULDC UR16, c[0x0][0x248] ;  /* 0x0000920000107ab9 */ /* 0x000fc60000000800 */
[----:B------:R-:W-:-:S04]  /*30bc0*/  @P1 LOP3.LUT R18, R18, 0x40000, RZ, 0xfc, !PT ;  /* 0x0004000012121812 */ /* 0x000fc800078efcff */
[----:B------:R-:W-:-:S05]  /*30bd0*/  LOP3.LUT R18, R18, 0xfffdffff, RZ, 0xc0, !PT ;  /* 0xfffdffff12127812 */ /* 0x000fca00078ec0ff */
        /* <DEDUP_REMOVED lines=8> */
[----:B------:R-:W-:Y:S01]  /*30c60*/  VIADD R45, R6, 0xc4 ;  /* 0x000000c4062d7836 */ /* 0x000fe20000000000 */
[----:B------:R-:W-:Y:S01]  /*30c70*/  ULDC UR10, c[0x0][0x228] ;  /* 0x00008a00000a7ab9 */ /* 0x000fe20000000800 */
[----:B-1----:R-:W-:Y:S01]  /*30c80*/  VIADD R24, R24, UR15 ;  /* 0x0000000f18187c36 */ /* 0x002fe20008000000 */
[----:B------:R-:W-:-:S04]  /*30c90*/  ULDC UR15, c[0x0][0x248] ;  /* 0x00009200000f7ab9 */ /* 0x000fc80000000800 */
[----:B------:R1:W-:Y:S03]  /*30ca0*/  STL [R1+0x14d4], R24 ;  /* 0x0014d41801007387 */ /* 0x0003e60000100800 */
[----:B------:R-:W-:Y:S01]  /*30cb0*/  @P1 LOP3.LUT R18, R18, 0x10000, RZ, 0xfc, !PT ;  /* 0x0001000012121812 */ /* 0x000fe200078efcff */
[----:B------:R-:W4:Y:S03]  /*30cc0*/  LDL.LU R80, [R1+0x182c] ;  /* 0x00182c0001507983 */ /* 0x000f260000300800 */
[----:B------:R-:W-:Y:S01]  /*30cd0*/  LOP3.LUT R18, R18, 0xffff7fff, RZ, 0xc0, !PT ;  /* 0xffff7fff12127812 */ /* 0x000fe200078ec0ff */
[----:B-1----:R-:W-:-:S03]  /*30ce0*/  VIADD R24, R24, UR15 ;  /* 0x0000000f18187c36 */ /* 0x002fc60008000000 */
[----:B------:R-:W-:Y:S02]  /*30cf0*/  @P0 LOP3.LUT R18, R18, 0x8000, RZ, 0xfc, !PT ;  /* 0x0000800012120812 */ /* 0x000fe400078efcff */
[----:B------:R-:W-:Y:S01]  /*30d00*/  ISETP.GE.AND P0, PT, R74, UR33, PT ;  /* 0x000000214a007c0c */ /* 0x000fe2000bf06270 */
[----:B------:R-:W-:Y:S01]  /*30d10*/  ULDC.64 UR32, c[0x0][0x228] ;  /* 0x00008a0000207ab9 */ /* 0x000fe20000000a00 */
[----:B------:R1:W-:Y:S02]  /*30d20*/  STL [R1+0x14d8], R24 ;  /* 0x0014d81801007387 */ /* 0x0003e40000100800 */
[----:B------:R-:W-:Y:S01]  /*30d30*/  ISETP.LT.AND P1, PT, R8, UR14, !P0 ;  /* 0x0000000e08007c0c */ /* 0x000fe2000c721270 */
[----:B------:R-:W-:Y:S01]  /*30d40*/  ULDC UR14, c[0x0][0x248] ;  /* 0x00009200000e7ab9 */ /* 0x000fe20000000800 */
[----:B------:R-:W3:Y:S01]  /*30d50*/  LDL.LU R79, [R1+0x1828] ;  /* 0x00182800014f7983 */ /* 0x000ee20000300800 */
[----:B-1----:R-:W-:Y:S01]  /*30d60*/  VIADD R24, R24, UR13 ;  /* 0x0000000d18187c36 */ /* 0x002fe20008000000 */
[----:B------:R-:W-:-:S04]  /*30d70*/  ULDC UR13, c[0x0][0x248] ;  /* 0x00009200000d7ab9 */ /* 0x000fc80000000800 */
[----:B------:R1:W-:Y:S01]  /*30d80*/  STL [R1+0x14dc], R24 ;  /* 0x0014dc1801007387 */ /* 0x0003e20000100800 */
[----:B------:R-:W-:-:S03]  /*30d90*/  ISETP.LT.AND P0, PT, R7, UR24, !P0 ;  /* 0x0000001807007c0c */ /* 0x000fc6000c701270 */
[----:B------:R-:W4:Y:S01]  /*30da0*/  LDL.LU R78, [R1+0x1824] ;  /* 0x00182400014e7983 */ /* 0x000f220000300800 */
[----:B-1----:R-:W-:Y:S01]  /*30db0*/  VIADD R24, R24, UR13 ;  /* 0x0000000d18187c36 */ /* 0x002fe20008000000 */
[----:B------:R-:W-:Y:S01]  /*30dc0*/  LOP3.LUT R18, R18, 0xffffbfff, RZ, 0xc0, !PT ;  /* 0xffffbfff12127812 */ /* 0x000fe200078ec0ff */
[----:B------:R-:W-:-:S03]  /*30dd0*/  ULDC UR13, c[0x0][0x248] ;  /* 0x00009200000d7ab9 */ /* 0x000fc60000000800 */
[----:B------:R1:W-:Y:S01]  /*30de0*/  STL [R1+0x14e0], R24 ;  /* 0x0014e01801007387 */ /* 0x0003e20000100800 */
[----:B------:R-:W-:-:S03]  /*30df0*/  @P1 LOP3.LUT R18, R18, 0x4000, RZ, 0xfc, !PT ;  /* 0x0000400012121812 */ /* 0x000fc600078efcff */
[----:B------:R-:W3:Y:S01]  /*30e00*/  LDL.LU R77, [R1+0x1820] ;  /* 0x00182000014d7983 */ /* 0x000ee20000300800 */
[----:B-1----:R-:W-:Y:S01]  /*30e10*/  VIADD R24, R24, UR11 ;  /* 0x0000000b18187c36 */ /* 0x002fe20008000000 */
[----:B------:R-:W-:Y:S01]  /*30e20*/  LOP3.LUT R18, R18, 0xffffdfff, RZ, 0xc0, !PT ;  /* 0xffffdfff12127812 */ /* 0x000fe200078ec0ff */
[----:B------:R-:W-:Y:S01]  /*30e30*/  VIADD R44, R6, 0xc3 ;  /* 0x000000c3062c7836 */ /* 0x000fe20000000000 */
[----:B------:R-:W-:Y:S02]  /*30e40*/  ULDC UR11, c[0x0][0x228] ;  /* 0x00008a00000b7ab9 */ /* 0x000fe40000000800 */
[----:B------:R1:W-:Y:S04]  /*30e50*/  STL [R1+0x14e4], R24 ;  /* 0x0014e41801007387 */ /* 0x0003e80000100800 */
[----:B------:R-:W4:Y:S01]  /*30e60*/  LDL.LU R76, [R1+0x181c] ;  /* 0x00181c00014c7983 */ /* 0x000f220000300800 */
[----:B-1----:R-:W-:Y:S01]  /*30e70*/  VIADD R24, R24, UR13 ;  /* 0x0000000d18187c36 */ /* 0x002fe20008000000 */
[----:B------:R-:W-:Y:S01]  /*30e80*/  ULDC UR13, c[0x0][0x248] ;  /* 0x00009200000d7ab9 */ /* 0x000fe20000000800 */
[----:B------:R-:W-:-:S03]  /*30e90*/  @P0 LOP3.LUT R18, R18, 0x2000, RZ, 0xfc, !PT ;  /* 0x0000200012120812 */ /* 0x000fc600078efcff */
[----:B------:R1:W-:Y:S01]  /*30ea0*/  STL [R1+0x14e8], R24 ;  /* 0x0014e81801007387 */ /* 0x0003e20000100800 */
[----:B------:R-:W-:Y:S01]  /*30eb0*/  ISETP.GE.AND P0, PT, R73, UR21, PT ;  /* 0x0000001549007c0c */ /* 0x000fe2000bf06270 */
[----:B------:R-:W-:Y:S02]  /*30ec0*/  ULDC.64 UR20, c[0x0][0x228] ;  /* 0x00008a0000147ab9 */ /* 0x000fe40000000a00 */
[----:B------:R-:W3:Y:S01]  /*30ed0*/  LDL.LU R75, [R1+0x1818] ;  /* 0x00181800014b7983 */ /* 0x000ee20000300800 */
[----:B-1----:R-:W-:Y:S01]  /*30ee0*/  VIADD R24, R24, UR13 ;  /* 0x0000000d18187c36 */ /* 0x002fe20008000000 */
[----:B------:R-:W-:Y:S01]  /*30ef0*/  ULDC UR13, c[0x0][0x248] ;  /* 0x00009200000d7ab9 */ /* 0x000fe20000000800 */
[----:B------:R-:W-:Y:S01]  /*30f00*/  ISETP.LT.AND P1, PT, R8, UR23, !P0 ;  /* 0x0000001708007c0c */ /* 0x000fe2000c721270 */
[----:B------:R-:W-:Y:S02]  /*30f10*/  ULDC.64 UR22, c[0x0][0x228] ;  /* 0x00008a0000167ab9 */ /* 0x000fe40000000a00 */
[----:B------:R1:W-:Y:S04]  /*30f20*/  STL [R1+0x14ec], R24 ;  /* 0x0014ec1801007387 */ /* 0x0003e80000100800 */
[----:B------:R-:W4:Y:S01]  /*30f30*/  LDL.LU R74, [R1+0x1814] ;  /* 0x00181400014a7983 */ /* 0x000f220000300800 */
[----:B-1----:R-:W-:Y:S01]  /*30f40*/  VIADD R24, R24, UR13 ;  /* 0x0000000d18187c36 */ /* 0x002fe20008000000 */
[----:B------:R-:W-:Y:S01]  /*30f50*/  LOP3.LUT R18, R18, 0xffffefff, RZ, 0xc0, !PT ;  /* 0xffffefff12127812 */ /* 0x000fe200078ec0ff */
[----:B------:R-:W-:Y:S01]  /*30f60*/  VIADD R43, R6, 0xc2 ;  /* 0x000000c2062b7836 */ /* 0x000fe20000000000 */
[----:B------:R-:W-:-:S02]  /*30f70*/  ULDC UR13, c[0x0][0x228] ;  /* 0x00008a00000d7ab9 */ /* 0x000fc40000000800 */
[----:B------:R1:W-:Y:S01]  /*30f80*/  STL [R1+0x14f0], R24 ;  /* 0x0014f01801007387 */ /* 0x0003e20000100800 */
[----:B------:R-:W-:-:S03]  /*30f90*/  @P1 LOP3.LUT R18, R18, 0x1000, RZ, 0xfc, !PT ;  /* 0x0000100012121812 */ /* 0x000fc600078efcff */
[----:B------:R-:W3:Y:S01]  /*30fa0*/  LDL.LU R73, [R1+0x1810] ;  /* 0x0018100001497983 */ /* 0x000ee20000300800 */
[----:B-1----:R-:W-:Y:S01]  /*30fb0*/  VIADD R24, R24, UR14 ;  /* 0x0000000e18187c36 */ /* 0x002fe20008000000 */
[----:B------:R-:W-:Y:S02]  /*30fc0*/  ULDC.64 UR14, c[0x0][0x228] ;  /* 0x00008a00000e7ab9 */ /* 0x000fe40000000a00 */
[----:B------:R-:W-:Y:S01]  /*30fd0*/  ISETP.LT.AND P0, PT, R7, UR14, !P0 ;  /* 0x0000000e07007c0c */ /* 0x000fe2000c701270 */
[----:B------:R-:W-:Y:S01]  /*30fe0*/  VIADD R42, R6, 0xc1 ;  /* 0x000000c1062a7836 */ /* 0x000fe20000000000 */
[----:B------:R-:W-:Y:S01]  /*30ff0*/  LOP3.LUT R18, R18, 0xfffff7ff, RZ, 0xc0, !PT ;  /* 0xfffff7ff12127812 */ /* 0x000fe200078ec0ff */
[----:B------:R1:W-:Y:S01]  /*31000*/  STL [R1+0x14f4], R24 ;  /* 0x0014f41801007387 */ /* 0x0003e20000100800 */
[----:B------:R-:W-:Y:S01]  /*31010*/  VIADD R41, R6, 0xc0 ;  /* 0x000000c006297836 */ /* 0x000fe20000000000 */
[----:B------:R-:W-:-:S08]  /*31020*/  ULDC UR14, c[0x0][0x228] ;  /* 0x00008a00000e7ab9 */ /* 0x000fd00000000800 */
[----:B------:R-:W-:Y:S02]  /*31030*/  @P0 LOP3.LUT R18, R18, 0x800, RZ, 0xfc, !PT ;  /* 0x0000080012120812 */ /* 0x000fe400078efcff */
[----:B------:R-:W-:Y:S01]  /*31040*/  ISETP.GE.AND P0, PT, R72, UR31, PT ;  /* 0x0000001f48007c0c */ /* 0x000fe2000bf06270 */
[----:B------:R-:W-:Y:S01]  /*31050*/  ULDC.64 UR30, c[0x0][0x228] ;  /* 0x00008a00001e7ab9 */ /* 0x000fe20000000a00 */
[----:B------:R-:W-:Y:S01]  /*31060*/  LOP3.LUT R18, R18, 0xfffffbff, RZ, 0xc0, !PT ;  /* 0xfffffbff12127812 */ /* 0x000fe200078ec0ff */
[----:B-1----:R-:W-:Y:S01]  /*31070*/  VIADD R24, R24, UR16 ;  /* 0x0000001018187c36 */ /* 0x002fe20008000000 */
[----:B------:R-:W-:Y:S01]  /*31080*/  ISETP.LT.AND P1, PT, R8, UR5, !P0 ;  /* 0x0000000508007c0c */ /* 0x000fe2000c721270 */
[----:B------:R-:W4:Y:S01]  /*31090*/  LDL.LU R72, [R1+0x180c] ;  /* 0x00180c0001487983 */ /* 0x000f220000300800 */
[----:B------:R-:W-:Y:S01]  /*310a0*/  ISETP.LT.AND P0, PT, R7, UR20, !P0 ;  /* 0x0000001407007c0c */ /* 0x000fe2000c701270 */
[----:B------:R-:W-:Y:S01]  /*310b0*/  ULDC UR16, c[0x0][0x248] ;  /* 0x0000920000107ab9 */ /* 0x000fe20000000800 */
[----:B------:R-:W-:Y:S01]  /*310c0*/  ULDC UR20, c[0x0][0x248] ;  /* 0x0000920000147ab9 */ /* 0x000fe20000000800 */
        /* <DEDUP_REMOVED lines=25> */
[----:B------:R-:W-:Y:S01]  /*31260*/  ULDC UR18, c[0x0][0x248] ;  /* 0x0000920000127ab9 */ /* 0x000fe20000000800 */
[----:B------:R-:W-:Y:S01]  /*31270*/  VIADD R38, R6, 0xbd ;  /* 0x000000bd06267836 */ /* 0x000fe20000000000 */
[----:B------:R-:W-:-:S06]  /*31280*/  ULDC UR4, c[0x0][0x228] ;  /* 0x00008a0000047ab9 */ /* 0x000fcc0000000800 */
[----:B------:R-:W-:-:S04]  /*31290*/  @P1 LOP3.LUT R18, R18, 0x40, RZ, 0xfc, !PT ;  /* 0x0000004012121812 */ /* 0x000fc800078efcff */
[----:B------:R-:W-:-:S04]  /*312a0*/  LOP3.LUT R18, R18, 0xffffffdf, RZ, 0xc0, !PT ;  /* 0xffffffdf12127812 */ /* 0x000fc800078ec0ff */
[----:B------:R-:W-:Y:S02]  /*312b0*/  @P0 LOP3.LUT R18, R18, 0x20, RZ, 0xfc, !PT ;  /* 0x0000002012120812 */ /* 0x000fe400078efcff */
[----:B------:R-:W-:Y:S01]  /*312c0*/  ISETP.GE.AND P0, PT, R69, UR17, PT ;  /* 0x0000001145007c0c */ /* 0x000fe2000bf06270 */
[----:B------:R1:W-:Y:S01]  /*312d0*/  STL [R1+0x14fc], R24 ;  /* 0x0014fc1801007387 */ /* 0x0003e20000100800 */
[----:B------:R-:W-:Y:S01]  /*312e0*/  LOP3.LUT R18, R18, 0xffffffef, RZ, 0xc0, !PT ;  /* 0xffffffef12127812 */ /* 0x000fe200078ec0ff */
[----:B------:R-:W-:Y:S01]  /*312f0*/  ULDC UR17, c[0x0][0x248] ;  /* 0x0000920000117ab9 */ /* 0x000fe20000000800 */
[----:B------:R-:W-:Y:S01]  /*31300*/  ISETP.LT.AND P1, PT, R8, UR56, !P0 ;  /* 0x0000003808007c0c */ /* 0x000fe2000c721270 */
[----:B------:R-:W4:Y:S01]  /*31310*/  LDL.LU R70, [R1+0x1804] ;  /* 0x0018040001467983 */ /* 0x000f220000300800 */
[----:B------:R-:W-:Y:S01]  /*31320*/  ISETP.LT.AND P0, PT, R7, UR26, !P0 ;  /* 0x0000001a07007c0c */ /* 0x000fe2000c701270 */
[----:B------:R-:W-:-:S10]  /*31330*/  ULDC UR56, c[0x0][0x228] ;  /* 0x00008a0000387ab9 */ /* 0x000fd40000000800 */
        /* <DEDUP_REMOVED lines=24> */
[----:B------:R-:W-:-:S08]  /*314c0*/  ULDC UR59, c[0x0][0x228] ;  /* 0x00008a00003b7ab9 */ /* 0x000fd00000000800 */
[----:B------:R-:W-:Y:S02]  /*314d0*/  @P0 LOP3.LUT R17, R17, 0x80000000, RZ, 0xfc, !PT ;  /* 0x8000000011110812 */ /* 0x000fe400078efcff */
[----:B------:R-:W-:Y:S01]  /*314e0*/  ISETP.GE.AND P0, PT, R66, UR15, PT ;  /* 0x0000000f42007c0c */ /* 0x000fe2000bf06270 */
[----:B-1----:R-:W-:Y:S01]  /*314f0*/  VIADD R24, R24, UR16 ;  /* 0x0000001018187c36 */ /* 0x002fe20008000000 */
[----:B------:R-:W-:Y:S01]  /*31500*/  @P1 LOP3.LUT R18, R18, 0x1, RZ, 0xfc, !PT ;  /* 0x0000000112121812 */ /* 0x000fe200078efcff */
[----:B------:R-:W-:Y:S01]  /*31510*/  VIADD R35, R6, 0xba ;  /* 0x000000ba06237836 */ /* 0x000fe20000000000 */
[----:B------:R-:W-:Y:S01]  /*31520*/  ISETP.LT.AND P1, PT, R8, UR60, !P0 ;  /* 0x0000003c08007c0c */ /* 0x000fe2000c721270 */
[C---:B------:R-:W-:Y:S01]  /*31530*/  VIADD R34, R6.reuse, 0xb9 ;  /* 0x000000b906227836 */ /* 0x040fe20000000000 */
[----:B------:R-:W-:Y:S02]  /*31540*/  ISETP.LT.AND P0, PT, R7, UR24, !P0 ;  /* 0x0000001807007c0c */ /* 0x000fe4000c701270 */
[----:B------:R-:W-:Y:S01]  /*31550*/  LOP3.LUT R17, R17, 0xbfffffff, RZ, 0xc0, !PT ;  /* 0xbfffffff11117812 */ /* 0x000fe200078ec0ff */
[----:B------:R1:W-:Y:S01]  /*31560*/  STL [R1+0x1504], R24 ;  /* 0x0015041801007387 */ /* 0x0003e20000100800 */
[----:B------:R-:W-:Y:S01]  /*31570*/  ULDC UR24, c[0x0][0x248] ;  /* 0x0000920000187ab9 */ /* 0x000fe20000000800 */
[C---:B------:R-:W-:Y:S01]  /*31580*/  VIADD R33, R6.reuse, 0xb8 ;  /* 0x000000b806217836 */ /* 0x040fe20000000000 */
[----:B------:R-:W-:Y:S01]  /*31590*/  ULDC UR16, c[0x0][0x228] ;  /* 0x00008a0000107ab9 */ /* 0x000fe20000000800 */
[----:B------:R-:W4:Y:S01]  /*315a0*/  LDL.LU R68, [R1+0x17fc] ;  /* 0x0017fc0001447983 */ /* 0x000f220000300800 */
[C---:B------:R-:W-:Y:S01]  /*315b0*/  VIADD R32, R6.reuse, 0xb7 ;  /* 0x000000b706207836 */ /* 0x040fe20000000000 */
[----:B------:R-:W-:Y:S01]  /*315c0*/  ULDC UR15, c[0x0][0x228] ;  /* 0x00008a00000f7ab9 */ /* 0x000fe20000000800 */
[C---:B------:R-:W-:Y:S01]  /*315d0*/  VIADD R31, R6.reuse, 0xb6 ;  /* 0x000000b6061f7836 */ /* 0x040fe20000000000 */
[----:B------:R-:W-:Y:S01]  /*315e0*/  @P1 LOP3.LUT R17, R17, 0x40000000, RZ, 0xfc, !PT ;  /* 0x4000000011111812 */ /* 0x000fe200078efcff */
[----:B------:R-:W-:Y:S01]  /*315f0*/  VIADD R30, R6, 0xb5 ;  /* 0x000000b5061e7836 */ /* 0x000fe20000000000 */
[----:B------:R-:W-:-:S02]  /*31600*/  ULDC UR60, c[0x0][0x228] ;  /* 0x00008a00003c7ab9 */ /* 0x000fc40000000800 */
[----:B------:R-:W-:-:S04]  /*31610*/  LOP3.LUT R17, R17, 0xdfffffff, RZ, 0xc0, !PT ;  /* 0xdfffffff11117812 */ /* 0x000fc800078ec0ff */
[----:B------:R-:W-:Y:S02]  /*31620*/  @P0 LOP3.LUT R17, R17, 0x20000000, RZ, 0xfc, !PT ;  /* 0x2000000011110812 */ /* 0x000fe400078efcff */
[----:B------:R-:W-:Y:S01]  /*31630*/  ISETP.GE.AND P0, PT, R65, UR21, PT ;  /* 0x0000001541007c0c */ /* 0x000fe2000bf06270 */
[----:B-1----:R-:W-:Y:S01]  /*31640*/  VIADD R24, R24, UR17 ;  /* 0x0000001118187c36 */ /* 0x002fe20008000000 */
[----:B------:R-:W-:Y:S01]  /*31650*/  LOP3.LUT R17, R17, 0xefffffff, RZ, 0xc0, !PT ;  /* 0xefffffff11117812 */ /* 0x000fe200078ec0ff */
[----:B------:R-:W-:Y:S01]  /*31660*/  ULDC UR21, c[0x0][0x248] ;  /* 0x0000920000157ab9 */ /* 0x000fe20000000800 */
[----:B------:R-:W-:Y:S01]  /*31670*/  ISETP.LT.AND P1, PT, R8, UR43, !P0 ;  /* 0x0000002b08007c0c */ /* 0x000fe2000c721270 */
[----:B------:R-:W-:Y:S01]  /*31680*/  ULDC UR43, c[0x0][0x228] ;  /* 0x00008a00002b7ab9 */ /* 0x000fe20000000800 */
[----:B------:R-:W-:Y:S01]  /*31690*/  ISETP.LT.AND P0, PT, R7, UR32, !P0 ;  /* 0x0000002007007c0c */ /* 0x000fe2000c701270 */
[----:B------:R-:W-:Y:S01]  /*316a0*/  VIADD R29, R6, 0xb4 ;  /* 0x000000b4061d7836 */ /* 0x000fe20000000000 */
[----:B------:R-:W-:-:S09]  /*316b0*/  ULDC UR17, c[0x0][0x228] ;  /* 0x00008a0000117ab9 */ /* 0x000fd20000000800 */
[----:B------:R-:W-:-:S04]  /*316c0*/  @P1 LOP3.LUT R17, R17, 0x10000000, RZ, 0xfc, !PT ;  /* 0x1000000011111812 */ /* 0x000fc800078efcff */
[----:B------:R-:W-:-:S04]  /*316d0*/  LOP3.LUT R17, R17, 0xf7ffffff, RZ, 0xc0, !PT ;  /* 0xf7ffffff11117812 */ /* 0x000fc800078ec0ff */
[----:B------:R-:W-:Y:S02]  /*316e0*/  @P0 LOP3.LUT R17, R17, 0x8000000, RZ, 0xfc, !PT ;  /* 0x0800000011110812 */ /* 0x000fe400078efcff */
[----:B------:R-:W-:-:S04]  /*316f0*/  ISETP.GE.AND P0, PT, R64, UR23, PT ;  /* 0x0000001740007c0c */ /* 0x000fc8000bf06270 */
[----:B------:R-:W-:Y:S01]  /*31700*/  ISETP.LT.AND P1, PT, R8, UR43, !P0 ;  /* 0x0000002b08007c0c */ /* 0x000fe2000c721270 */
[----:B------:R1:W-:Y:S01]  /*31710*/  STL [R1+0x1508], R24 ;  /* 0x0015081801007387 */ /* 0x0003e20000100800 */
[----:B------:R-:W-:Y:S01]  /*31720*/  ISETP.LT.AND P0, PT, R7, UR34, !P0 ;  /* 0x0000002207007c0c */ /* 0x000fe2000c701270 */
[----:B------:R-:W-:Y:S01]  /*31730*/  ULDC UR43, c[0x0][0x228] ;  /* 0x00008a00002b7ab9 */ /* 0x000fe20000000800 */
[----:B------:R-:W-:Y:S01]  /*31740*/  LOP3.LUT R17, R17, 0xfbffffff, RZ, 0xc0, !PT ;  /* 0xfbffffff11117812 */ /* 0x000fe200078ec0ff */
[----:B------:R-:W3:Y:S01]  /*31750*/  LDL.LU R67, [R1+0x17f8] ;  /* 0x0017f80001437983 */ /* 0x000ee20000300800 */
[----:B-1----:R-:W-:Y:S01]  /*31760*/  VIADD R24, R24, UR18 ;  /* 0x0000001218187c36 */ /* 0x002fe20008000000 */
[----:B------:R-:W-:-:S06]  /*31770*/  ULDC UR18, c[0x0][0x228] ;  /* 0x00008a0000127ab9 */ /* 0x000fcc0000000800 */
[----:B------:R-:W-:Y:S01]  /*31780*/  @P1 LOP3.LUT R17, R17, 0x4000000, RZ, 0xfc, !PT ;  /* 0x0400000011111812 */ /* 0x000fe200078efcff */
[----:B------:R1:W-:Y:S03]  /*31790*/  STL [R1+0x150c], R24 ;  /* 0x00150c1801007387 */ /* 0x0003e60000100800 */
[----:B------:R-:W-:Y:S01]  /*317a0*/  LOP3.LUT R17, R17, 0xfdffffff, RZ, 0xc0, !PT ;  /* 0xfdffffff11117812 */ /* 0x000fe200078ec0ff */
[----:B------:R-:W4:Y:S01]  /*317b0*/  LDL.LU R66, [R1+0x17f4] ;  /* 0x0017f40001427983 */ /* 0x000f220000300800 */
[----:B-1----:R-:W-:Y:S01]  /*317c0*/  VIADD R24, R24, UR20 ;  /* 0x0000001418187c36 */ /* 0x002fe20008000000 */
[----:B------:R-:W-:Y:S01]  /*317d0*/  ULDC UR20, c[0x0][0x248] ;  /* 0x0000920000147ab9 */ /* 0x000fe20000000800 */
[----:B------:R-:W-:-:S03]  /*317e0*/  @P0 LOP3.LUT R17, R17, 0x2000000, RZ, 0xfc, !PT ;  /* 0x0200000011110812 */ /* 0x000fc600078efcff */
[----:B------:R1:W-:Y:S01]  /*317f0*/  STL [R1+0x1510], R24 ;  /* 0x0015101801007387 */ /* 0x0003e20000100800 */
[----:B------:R-:W-:Y:S01]  /*31800*/  ISETP.GE.AND P0, PT, R63, UR19, PT ;  /* 0x000000133f007c0c */ /* 0x000fe2000bf06270 */
[----:B------:R-:W-:Y:S01]  /*31810*/  VIADD R28, R6, 0xb3 ;  /* 0x000000b3061c7836 */ /* 0x000fe20000000000 */
[----:B------:R-:W-:Y:S01]  /*31820*/  LOP3.LUT R17, R17, 0xfeffffff, RZ, 0xc0, !PT ;  /* 0xfeffffff11117812 */ /* 0x000fe200078ec0ff */
[----:B------:R-:W3:Y:S01]  /*31830*/  LDL.LU R65, [R1+0x17f0] ;  /* 0x0017f00001417983 */ /* 0x000ee20000300800 */
[----:B-1----:R-:W-:Y:S01]  /*31840*/  VIADD R24, R24, UR20 ;  /* 0x0000001418187c36 */ /* 0x002fe20008000000 */
[----:B------:R-:W-:Y:S01]  /*31850*/  ISETP.LT.AND P1, PT, R8, UR43, !P0 ;  /* 0x0000002b08007c0c */ /* 0x000fe2000c721270 */
[----:B------:R-:W-:Y:S01]  /*31860*/  ULDC UR43, c[0x0][0x228] ;  /* 0x00008a00002b7ab9 */ /* 0x000fe20000000800 */
[C---:B------:R-:W-:Y:S01]  /*31870*/  VIADD R27, R6.reuse, 0xb2 ;  /* 0x000000b2061b7836 */ /* 0x040fe20000000000 */
[----:B------:R-:W-:Y:S01]  /*31880*/  ULDC UR20, c[0x0][0x228] ;  /* 0x00008a0000147ab9 */ /* 0x000fe20000000800 */
[----:B------:R1:W-:Y:S01]  /*31890*/  STL [R1+0x1514], R24 ;  /* 0x0015141801007387 */ /* 0x0003e20000100800 */
[----:B------:R-:W-:Y:S01]  /*318a0*/  VIADD R26, R6, 0xb1 ;  /* 0x000000b1061a7836 */ /* 0x000fe20000000000 */
[----:B------:R-:W-:-:S02]  /*318b0*/  ULDC UR19, c[0x0][0x228] ;  /* 0x00008a0000137ab9 */ /* 0x000fc40000000800 */
[----:B------:R-:W4:Y:S01]  /*318c0*/  LDL.LU R64, [R1+0x17ec] ;  /* 0x0017ec0001407983 */ /* 0x000f220000300800 */
[----:B-1----:R-:W-:-:S04]  /*318d0*/  VIADD R24, R24, UR21 ;  /* 0x0000001518187c36 */ /* 0x002fc80008000000 */
[----:B------:R-:W-:Y:S01]  /*318e0*/  @P1 LOP3.LUT R17, R17, 0x1000000, RZ, 0xfc, !PT ;  /* 0x0100000011111812 */ /* 0x000fe200078efcff */
[----:B------:R-:W-:Y:S01]  /*318f0*/  VIADD R25, R6, 0xb0 ;  /* 0x000000b006197836 */ /* 0x000fe20000000000 */
[----:B------:R-:W-:Y:S01]  /*31900*/  ULDC UR21, c[0x0][0x228] ;  /* 0x00008a0000157ab9 */ /* 0x000fe20000000800 */
[----:B------:R1:W-:Y:S01]  /*31910*/  STL [R1+0x151c], R24 ;  /* 0x00151c1801007387 */ /* 0x0003e20000100800 */
[----:B------:R-:W-:-:S03]  /*31920*/  LOP3.LUT R17, R17, 0xff7fffff, RZ, 0xc0, !PT ;  /* 0xff7fffff11117812 */ /* 0x000fc600078ec0ff */
[----:B------:R-:W3:Y:S01]  /*31930*/  LDL.LU R63, [R1+0x17e8] ;  /* 0x0017e800013f7983 */ /* 0x000ee20000300800 */
[----:B-1----:R-:W-:Y:S01]  /*31940*/  VIADD R24, R24, UR22 ;  /* 0x0000001618187c36 */ /* 0x002fe20008000000 */
[----:B------:R-:W-:Y:S02]  /*31950*/  ULDC.64 UR22, c[0x0][0x228] ;  /* 0x00008a0000167ab9 */ /* 0x000fe40000000a00 */
[----:B------:R-:W-:Y:S01]  /*31960*/  ISETP.LT.AND P0, PT, R7, UR22, !P0 ;  /* 0x0000001607007c0c */ /* 0x000fe2000c701270 */
[----:B------:R-:W-:-:S12]  /*31970*/  ULDC UR22, c[0x0][0x248] ;  /* 0x0000920000167ab9 */ /* 0x000fd80000000800 */
[----:B------:R-:W-:Y:S02]  /*31980*/  @P0 LOP3.LUT R17, R17, 0x800000, RZ, 0xfc, !PT ;  /* 0x0080000011110812 */ /* 0x000fe400078efcff */
[----:B------:R-:W-:Y:S01]  /*31990*/  ISETP.GE.AND P0, PT, R62, UR27, PT ;  /* 0x0000001b3e007c0c */ /* 0x000fe2000bf06270 */
[----:B------:R-:W-:-:S03]  /*319a0*/  ULDC.64 UR26, c[0x0][0x228] ;  /* 0x00008a00001a7ab9 */ /* 0x000fc60000000a00 */
[----:B------:R-:W-:Y:S01]  /*319b0*/  ISETP.LT.AND P1, PT, R8, UR43, !P0 ;  /* 0x0000002b08007c0c */ /* 0x000fe2000c721270 */
[----:B------:R-:W-:Y:S01]  /*319c0*/  ULDC UR43, c[0x0][0x228] ;  /* 0x00008a00002b7ab9 */ /* 0x000fe20000000800 */
        /* <DEDUP_REMOVED lines=8> */
[----:B------:R-:W-:Y:S01]  /*31a50*/  ULDC UR43, c[0x0][0x228] ;  /* 0x00008a00002b7ab9 */ /* 0x000fe20000000800 */
[----:B------:R-:W-:Y:S01]  /*31a60*/  ISETP.LT.AND P0, PT, R7, UR26, !P0 ;  /* 0x0000001a07007c0c */ /* 0x000fe2000c701270 */
[----:B------:R1:W-:Y:S01]  /*31a70*/  STL [R1+0x1520], R24 ;  /* 0x0015201801007387 */ /* 0x0003e20000100800 */
[----:B------:R-:W-:Y:S01]  /*31a80*/  LOP3.LUT R17, R17, 0xffefffff, RZ, 0xc0, !PT ;  /* 0xffefffff11117812 */ /* 0x000fe200078ec0ff */
[----:B------:R-:W-:Y:S02]  /*31a90*/  ULDC UR26, c[0x0][0x248] ;  /* 0x00009200001a7ab9 */ /* 0x000fe40000000800 */
[----:B------:R-:W4:Y:S06]  /*31aa0*/  LDL.LU R62, [R1+0x17e4] ;  /* 0x0017e400013e7983 */ /* 0x000f2c0000300800 */
[----:B------:R-:W-:-:S04]  /*31ab0*/  @P1 LOP3.LUT R17, R17, 0x100000, RZ, 0xfc, !PT ;  /* 0x0010000011111812 */ /* 0x000fc800078efcff */
[----:B------:R-:W-:-:S04]  /*31ac0*/  LOP3.LUT R17, R17, 0xfff7ffff, RZ, 0xc0, !PT ;  /* 0xfff7ffff11117812 */ /* 0x000fc800078ec0ff */
[----:B------:R-:W-:Y:S02]  /*31ad0*/  @P0 LOP3.LUT R17, R17, 0x80000, RZ, 0xfc, !PT ;  /* 0x0008000011110812 */ /* 0x000fe400078efcff */
[----:B------:R-:W-:-:S04]  /*31ae0*/  ISETP.GE.AND P0, PT, R60, UR29, PT ;  /* 0x0000001d3c007c0c */ /* 0x000fc8000bf06270 */
[----:B------:R-:W-:Y:S01]  /*31af0*/  ISETP.LT.AND P1, PT, R8, UR43, !P0 ;  /* 0x0000002b08007c0c */ /* 0x000fe2000c721270 */
[----:B-1----:R-:W-:Y:S01]  /*31b00*/  VIADD R24, R24, UR22 ;  /* 0x0000001618187c36 */ /* 0x002fe20008000000 */
[----:B------:R-:W-:Y:S01]  /*31b10*/  ISETP.LT.AND P0, PT, R7, UR30, !P0 ;  /* 0x0000001e07007c0c */ /* 0x000fe2000c701270 */
[----:B------:R-:W-:Y:S01]  /*31b20*/  ULDC UR43, c[0x0][0x228] ;  /* 0x00008a00002b7ab9 */ /* 0x000fe20000000800 */
[----:B------:R-:W-:Y:S01]  /*31b30*/  LOP3.LUT R17, R17, 0xfffbffff, RZ, 0xc0, !PT ;  /* 0xfffbffff11117812 */ /* 0x000fe200078ec0ff */
[----:B------:R-:W-:Y:S01]  /*31b40*/  VIADD R252, R6, 0xaf ;  /* 0x000000af06fc7836 */ /* 0x000fe20000000000 */
[----:B------:R1:W-:Y:S01]  /*31b50*/  STL [R1+0x152c], R24 ;  /* 0x00152c1801007387 */ /* 0x0003e20000100800 */
[----:B------:R-:W-:-:S03]  /*31b60*/  ULDC UR22, c[0x0][0x228] ;  /* 0x00008a0000167ab9 */ /* 0x000fc60000000800 */
[----:B------:R-:W3:Y:S03]  /*31b70*/  LDL.LU R61, [R1+0x17e0] ;  /* 0x0017e000013d7983 */ /* 0x000ee60000300800 */
        /* <DEDUP_REMOVED lines=8> */
[----:B------:R-:W-:Y:S01]  /*31c00*/  ULDC UR25, c[0x0][0x228] ;  /* 0x00008a0000197ab9 */ /* 0x000fe20000000800 */
[----:B------:R-:W-:Y:S01]  /*31c10*/  ISETP.LT.AND P1, PT, R8, UR43, !P0 ;  /* 0x0000002b08007c0c */ /* 0x000fe2000c721270 */
[----:B------:R-:W4:Y:S01]  /*31c20*/  LDL.LU R60, [R1+0x17dc] ;  /* 0x0017dc00013c7983 */ /* 0x000f220000300800 */
[----:B------:R-:W-:Y:S01]  /*31c30*/  ULDC UR43, c[0x0][0x228] ;  /* 0x00008a00002b7ab9 */ /* 0x000fe20000000800 */
[----:B-1----:R-:W-:Y:S01]  /*31c40*/  VIADD R24, R24, UR26 ;  /* 0x0000001a18187c36 */ /* 0x002fe20008000000 */
[----:B------:R-:W-:-:S04]  /*31c50*/  ULDC UR26, c[0x0][0x228] ;  /* 0x00008a00001a7ab9 */ /* 0x000fc80000000800 */
[----:B------:R1:W-:Y:S05]  /*31c60*/  STL [R1+0x1538], R24 ;  /* 0x0015381801007387 */ /* 0x0003ea0000100800 */
[----:B------:R-:W-:Y:S01]  /*31c70*/  @P1 LOP3.LUT R17, R17, 0x10000, RZ, 0xfc, !PT ;  /* 0x0001000011111812 */ /* 0x000fe200078efcff */
[----:B------:R-:W3:Y:S01]  /*31c80*/  LDL.LU R59, [R1+0x17d8] ;  /* 0x0017d800013b7983 */ /* 0x000ee20000300800 */
        /* <DEDUP_REMOVED lines=29> */
[----:B------:R-:W-:Y:S01]  /*31e60*/  ULDC UR43, c[0x0][0x228] ;  /* 0x00008a00002b7ab9 */ /* 0x000fe20000000800 */
[----:B------:R-:W-:Y:S01]  /*31e70*/  ISETP.LT.AND P0, PT, R7, UR34, !P0 ;  /* 0x0000002207007c0c */ /* 0x000fe2000c701270 */
[----:B------:R-:W4:Y:S10]  /*31e80*/  LDL.LU R58, [R1+0x17d4] ;  /* 0x0017d400013a7983 */ /* 0x000f340000300800 */
        /* <DEDUP_REMOVED lines=19> */
[----:B------:R-:W-:-:S10]  /*31fc0*/  ULDC UR27, c[0x0][0x248] ;  /* 0x00009200001b7ab9 */ /* 0x000fd40000000800 */
        /* <DEDUP_REMOVED lines=8> */
[----:B------:R-:W-:Y:S01]  /*32050*/  ULDC UR56, c[0x0][0x228] ;  /* 0x00008a0000387ab9 */ /* 0x000fe20000000800 */
[----:B------:R-:W-:Y:S01]  /*32060*/  ISETP.LT.AND P0, PT, R7, UR42, !P0 ;  /* 0x0000002a07007c0c */ /* 0x000fe2000c701270 */
[----:B------:R-:W3:Y:S10]  /*32070*/  LDL.LU R57, [R1+0x17d0] ;  /* 0x0017d00001397983 */ /* 0x000ef40000300800 */
        /* <DEDUP_REMOVED lines=9> */
[----:B------:R-:W-:Y:S01]  /*32110*/  ULDC UR56, c[0x0][0x228] ;  /* 0x00008a0000387ab9 */ /* 0x000fe20000000800 */
[----:B------:R1:W-:Y:S04]  /*32120*/  STL [R1+0x154c], R24 ;  /* 0x00154c1801007387 */ /* 0x0003e80000100800 */
[----:B------:R-:W4:Y:S03]  /*32130*/  LDL.LU R56, [R1+0x17cc] ;  /* 0x0017cc0001387983 */ /* 0x000f260000300800 */
[----:B------:R-:W-:Y:S01]  /*32140*/  @P1 LOP3.LUT R17, R17, 0x4, RZ, 0xfc, !PT ;  /* 0x0000000411111812 */ /* 0x000fe200078efcff */
[----:B-1----:R-:W-:-:S03]  /*32150*/  VIADD R24, R24, UR28 ;  /* 0x0000001c18187c36 */ /* 0x002fc60008000000 */
[----:B------:R-:W-:Y:S01]  /*32160*/  LOP3.LUT R17, R17, 0xfffffffd, RZ, 0xc0, !PT ;  /* 0xfffffffd11117812 */ /* 0x000fe200078ec0ff */
[----:B------:R-:W-:Y:S01]  /*32170*/  ULDC UR28, c[0x0][0x248] ;  /* 0x00009200001c7ab9 */ /* 0x000fe20000000800 */
[----:B------:R1:W-:Y:S02]  /*32180*/  STL [R1+0x1554], R24 ;  /* 0x0015541801007387 */ /* 0x0003e40000100800 */
[----:B------:R-:W-:Y:S02]  /*32190*/  @P0 LOP3.LUT R17, R17, 0x2, RZ, 0xfc, !PT ;  /* 0x0000000211110812 */ /* 0x000fe400078efcff */
[----:B------:R-:W-:Y:S01]  /*321a0*/  ISETP.GE.AND P0, PT, R51, UR39, PT ;  /* 0x0000002733007c0c */ /* 0x000fe2000bf06270 */
[----:B------:R-:W3:Y:S01]  /*321b0*/  LDL.LU R55, [R1+0x17c8] ;  /* 0x0017c80001377983 */ /* 0x000ee20000300800 */
[----:B-1----:R-:W-:Y:S02]  /*321c0*/  VIADD R24, R24, UR23 ;  /* 0x0000001718187c36 */ /* 0x002fe40008000000 */
[----:B------:R-:W-:Y:S01]  /*321d0*/  ISETP.LT.AND P1, PT, R8, UR56, !P0 ;  /* 0x0000003808007c0c */ /* 0x000fe2000c721270 */
[----:B------:R-:W-:Y:S01]  /*321e0*/  ULDC UR56, c[0x0][0x228] ;  /* 0x00008a0000387ab9 */ /* 0x000fe20000000800 */
[----:B------:R-:W-:Y:S01]  /*321f0*/  LOP3.LUT R17, R17, 0xfffffffe, RZ, 0xc0, !PT ;  /* 0xfffffffe11117812 */ /* 0x000fe200078ec0ff */
[----:B------:R-:W-:Y:S01]  /*32200*/  ULDC.64 UR38, c[0x0][0x228] ;  /* 0x00008a0000267ab9 */ /* 0x000fe20000000a00 */
[----:B------:R1:W-:Y:S01]  /*32210*/  STL [R1+0x155c], R24 ;  /* 0x00155c1801007387 */ /* 0x0003e20000100800 */
[----:B------:R-:W-:-:S03]  /*32220*/  ULDC UR23, c[0x0][0x228] ;  /* 0x00008a0000177ab9 */ /* 0x000fc60000000800 */
[----:B------:R-:W4:Y:S01]  /*32230*/  LDL.LU R54, [R1+0x17c4] ;  /* 0x0017c40001367983 */ /* 0x000f220000300800 */
[----:B-1----:R-:W-:Y:S01]  /*32240*/  VIADD R24, R24, UR28 ;  /* 0x0000001c18187c36 */ /* 0x002fe20008000000 */
[----:B------:R-:W-:Y:S02]  /*32250*/  ULDC.64 UR28, c[0x0][0x228] ;  /* 0x00008a00001c7ab9 */ /* 0x000fe40000000a00 */
[----:B------:R-:W-:Y:S02]  /*32260*/  ISETP.LT.AND P0, PT, R7, UR28, !P0 ;  /* 0x0000001c07007c0c */ /* 0x000fe4000c701270 */
[----:B------:R-:W-:-:S11]  /*32270*/  @P1 LOP3.LUT R17, R17, 0x1, RZ, 0xfc, !PT ;  /* 0x0000000111111812 */ /* 0x000fd600078efcff */
        /* <DEDUP_REMOVED lines=163> */
[----:B------:R-:W4:Y:S10]  /*32cb0*/  LDL.LU R48, [R1+0x17ac] ;  /* 0x0017ac0001307983 */ /* 0x000f340000300800 */
[----:B------:R-:W-:-:S02]  /*32cc0*/  @P0 LOP3.LUT R15, R15, 0x80000000, RZ, 0xfc, !PT ;  /* 0x800000000f0f0812 */ /* 0x000fc400078efcff */
[----:B------:R-:W-:Y:S01]  /*32cd0*/  ISETP.GE.AND P0, PT, R34, UR33, PT ;  /* 0x0000002122007c0c */ /* 0x000fe2000bf06270 */
[----:B------:R-:W-:Y:S01]  /*32ce0*/  ULDC.64 UR32, c[0x0][0x228] ;  /* 0x00008a0000207ab9 */ /* 0x000fe20000000a00 */
[----:B------:R-:W-:Y:S02]  /*32cf0*/  @P1 LOP3.LUT R16, R16, 0x1, RZ, 0xfc, !PT ;  /* 0x0000000110101812 */ /* 0x000fe400078efcff */
[----:B------:R-:W-:Y:S01]  /*32d00*/  ISETP.LT.AND P1, PT, R8, UR47, !P0 ;  /* 0x0000002f08007c0c */ /* 0x000fe2000c721270 */
[----:B-1----:R-:W-:Y:S01]  /*32d10*/  VIADD R24, R24, UR27 ;  /* 0x0000001b18187c36 */ /* 0x002fe20008000000 */
[----:B------:R-:W-:Y:S01]  /*32d20*/  ISETP.LT.AND P0, PT, R7, UR38, !P0 ;  /* 0x0000002607007c0c */ /* 0x000fe2000c701270 */
[----:B------:R-:W-:Y:S01]  /*32d30*/  ULDC UR27, c[0x0][0x248] ;  /* 0x00009200001b7ab9 */ /* 0x000fe20000000800 */
[----:B------:R-:W-:Y:S01]  /*32d40*/  LOP3.LUT R15, R15, 0xbfffffff, RZ, 0xc0, !PT ;  /* 0xbfffffff0f0f7812 */ /* 0x000fe200078ec0ff */
[----:B------:R-:W-:Y:S01]  /*32d50*/  ULDC UR38, c[0x0][0x228] ;  /* 0x00008a0000267ab9 */ /* 0x000fe20000000800 */
        /* <DEDUP_REMOVED lines=22> */
[----:B------:R1:W-:Y:S01]  /*32ec0*/  STL [R1+0x1590], R24 ;  /* 0x0015901801007387 */ /* 0x0003e20000100800 */
[----:B------:R-:W-:-:S03]  /*32ed0*/  ULDC UR45, c[0x0][0x228] ;  /* 0x00008a00002d7ab9 */ /* 0x000fc60000000800 */
[----:B------:R-:W4:Y:S06]  /*32ee0*/  LDL.LU R46, [R1+0x17a4] ;  /* 0x0017a400012e7983 */ /* 0x000f2c0000300800 */
        /* <DEDUP_REMOVED lines=12> */
[----:B------:R-:W3:Y:S01]  /*32fb0*/  LDL.LU R45, [R1+0x17a0] ;  /* 0x0017a000012d7983 */ /* 0x000ee20000300800 */
[----:B-1----:R-:W-:-:S05]  /*32fc0*/  VIADD R24, R24, UR27 ;  /* 0x0000001b18187c36 */ /* 0x002fca0008000000 */
[----:B------:R-:W-:Y:S01]  /*32fd0*/  @P1 LOP3.LUT R15, R15, 0x1000000, RZ, 0xfc, !PT ;  /* 0x010000000f0f1812 */ /* 0x000fe200078efcff */
[----:B------:R-:W-:-:S03]  /*32fe0*/  ULDC UR27, c[0x0][0x248] ;  /* 0x00009200001b7ab9 */ /* 0x000fc60000000800 */
[----:B------:R-:W-:Y:S01]  /*32ff0*/  LOP3.LUT R15, R15, 0xff7fffff, RZ, 0xc0, !PT ;  /* 0xff7fffff0f0f7812 */ /* 0x000fe200078ec0ff */
[----:B------:R1:W-:Y:S03]  /*33000*/  STL [R1+0x15a0], R24 ;  /* 0x0015a01801007387 */ /* 0x0003e60000100800 */
[----:B------:R-:W-:Y:S02]  /*33010*/  @P0 LOP3.LUT R15, R15, 0x800000, RZ, 0xfc, !PT ;  /* 0x008000000f0f0812 */ /* 0x000fe400078efcff */
[----:B------:R-:W-:Y:S01]  /*33020*/  ISETP.GE.AND P0, PT, R30, UR43, PT ;  /* 0x0000002b1e007c0c */ /* 0x000fe2000bf06270 */
[----:B------:R-:W-:Y:S01]  /*33030*/  ULDC.64 UR42, c[0x0][0x228] ;  /* 0x00008a00002a7ab9 */ /* 0x000fe20000000a00 */
[----:B-1----:R-:W-:Y:S01]  /*33040*/  VIADD R24, R24, UR27 ;  /* 0x0000001b18187c36 */ /* 0x002fe20008000000 */
[----:B------:R-:W-:Y:S01]  /*33050*/  ULDC UR27, c[0x0][0x248] ;  /* 0x00009200001b7ab9 */ /* 0x000fe20000000800 */
[----:B------:R-:W-:Y:S01]  /*33060*/  ISETP.LT.AND P1, PT, R8, UR11, !P0 ;  /* 0x0000000b08007c0c */ /* 0x000fe2000c721270 */
[----:B------:R-:W-:-:S02]  /*33070*/  ULDC UR11, c[0x0][0x248] ;  /* 0x00009200000b7ab9 */ /* 0x000fc40000000800 */
[----:B------:R1:W-:Y:S04]  /*33080*/  STL [R1+0x15a8], R24 ;  /* 0x0015a81801007387 */ /* 0x0003e80000100800 */
[----:B------:R-:W4:Y:S01]  /*33090*/  LDL.LU R44, [R1+0x179c] ;  /* 0x00179c00012c7983 */ /* 0x000f220000300800 */
[----:B-1----:R-:W-:Y:S01]  /*330a0*/  VIADD R24, R24, UR27 ;  /* 0x0000001b18187c36 */ /* 0x002fe20008000000 */
[----:B------:R-:W-:-:S04]  /*330b0*/  ULDC UR27, c[0x0][0x248] ;  /* 0x00009200001b7ab9 */ /* 0x000fc80000000800 */
[----:B------:R1:W-:Y:S01]  /*330c0*/  STL [R1+0x15ac], R24 ;  /* 0x0015ac1801007387 */ /* 0x0003e20000100800 */
[----:B------:R-:W-:Y:S02]  /*330d0*/  ISETP.LT.AND P0, PT, R7, UR36, !P0 ;  /* 0x0000002407007c0c */ /* 0x000fe4000c701270 */
[----:B------:R-:W-:Y:S01]  /*330e0*/  LOP3.LUT R15, R15, 0xffbfffff, RZ, 0xc0, !PT ;  /* 0xffbfffff0f0f7812 */ /* 0x000fe200078ec0ff */
[----:B------:R-:W3:Y:S01]  /*330f0*/  LDL.LU R43, [R1+0x1798] ;  /* 0x00179800012b7983 */ /* 0x000ee20000300800 */
[----:B-1----:R-:W-:Y:S01]  /*33100*/  VIADD R24, R24, UR27 ;  /* 0x0000001b18187c36 */ /* 0x002fe20008000000 */
[----:B------:R-:W-:Y:S01]  /*33110*/  ULDC UR27, c[0x0][0x248] ;  /* 0x00009200001b7ab9 */ /* 0x000fe20000000800 */
[----:B------:R-:W-:-:S03]  /*33120*/  @P1 LOP3.LUT R15, R15, 0x400000, RZ, 0xfc, !PT ;  /* 0x004000000f0f1812 */ /* 0x000fc600078efcff */
[----:B------:R1:W-:Y:S01]  /*33130*/  STL [R1+0x15b4], R24 ;  /* 0x0015b41801007387 */ /* 0x0003e20000100800 */
[----:B------:R-:W-:-:S03]  /*33140*/  LOP3.LUT R15, R15, 0xffdfffff, RZ, 0xc0, !PT ;  /* 0xffdfffff0f0f7812 */ /* 0x000fc600078ec0ff */
[----:B------:R-:W4:Y:S01]  /*33150*/  LDL.LU R42, [R1+0x1794] ;  /* 0x00179400012a7983 */ /* 0x000f220000300800 */
[----:B-1----:R-:W-:Y:S01]  /*33160*/  VIADD R24, R24, UR27 ;  /* 0x0000001b18187c36 */ /* 0x002fe20008000000 */
[----:B------:R-:W-:-:S04]  /*33170*/  ULDC UR27, c[0x0][0x248] ;  /* 0x00009200001b7ab9 */ /* 0x000fc80000000800 */
[----:B------:R1:W-:Y:S01]  /*33180*/  STL [R1+0x15b8], R24 ;  /* 0x0015b81801007387 */ /* 0x0003e20000100800 */
[----:B------:R-:W-:Y:S02]  /*33190*/  @P0 LOP3.LUT R15, R15, 0x200000, RZ, 0xfc, !PT ;  /* 0x002000000f0f0812 */ /* 0x000fe400078efcff */
[----:B------:R-:W-:Y:S01]  /*331a0*/  ISETP.GE.AND P0, PT, R29, UR31, PT ;  /* 0x0000001f1d007c0c */ /* 0x000fe2000bf06270 */
[----:B------:R-:W3:Y:S01]  /*331b0*/  LDL.LU R41, [R1+0x1790] ;  /* 0x0017900001297983 */ /* 0x000ee20000300800 */
[----:B-1----:R-:W-:Y:S01]  /*331c0*/  VIADD R24, R24, UR27 ;  /* 0x0000001b18187c36 */ /* 0x002fe20008000000 */
[----:B------:R-:W-:Y:S01]  /*331d0*/  ULDC UR27, c[0x0][0x248] ;  /* 0x00009200001b7ab9 */ /* 0x000fe20000000800 */
[----:B------:R-:W-:Y:S01]  /*331e0*/  LOP3.LUT R15, R15, 0xffefffff, RZ, 0xc0, !PT ;  /* 0xffefffff0f0f7812 */ /* 0x000fe200078ec0ff */
[----:B------:R-:W-:Y:S02]  /*331f0*/  ULDC.64 UR30, c[0x0][0x228] ;  /* 0x00008a00001e7ab9 */ /* 0x000fe40000000a00 */
[----:B------:R1:W-:Y:S01]  /*33200*/  STL [R1+0x15c4], R24 ;  /* 0x0015c41801007387 */ /* 0x0003e20000100800 */
[----:B------:R-:W-:Y:S01]  /*33210*/  ISETP.LT.AND P1, PT, R8, UR9, !P0 ;  /* 0x0000000908007c0c */ /* 0x000fe2000c721270 */
[----:B------:R-:W-:-:S02]  /*33220*/  ULDC UR9, c[0x0][0x248] ;  /* 0x0000920000097ab9 */ /* 0x000fc40000000800 */
[----:B------:R-:W4:Y:S01]  /*33230*/  LDL.LU R40, [R1+0x178c] ;  /* 0x00178c0001287983 */ /* 0x000f220000300800 */
[----:B-1----:R-:W-:Y:S01]  /*33240*/  VIADD R24, R24, UR27 ;  /* 0x0000001b18187c36 */ /* 0x002fe20008000000 */
[----:B------:R-:W-:-:S04]  /*33250*/  ULDC UR27, c[0x0][0x248] ;  /* 0x00009200001b7ab9 */ /* 0x000fc80000000800 */
[----:B------:R1:W-:Y:S01]  /*33260*/  STL [R1+0x15c8], R24 ;  /* 0x0015c81801007387 */ /* 0x0003e20000100800 */
[----:B------:R-:W-:Y:S01]  /*33270*/  ISETP.LT.AND P0, PT, R7, UR42, !P0 ;  /* 0x0000002a07007c0c */ /* 0x000fe2000c701270 */
[----:B------:R-:W-:Y:S02]  /*33280*/  ULDC UR42, c[0x0][0x228] ;  /* 0x00008a00002a7ab9 */ /* 0x000fe40000000800 */
[----:B------:R-:W3:Y:S01]  /*33290*/  LDL.LU R39, [R1+0x1788] ;  /* 0x0017880001277983 */ /* 0x000ee20000300800 */
[----:B-1----:R-:W-:Y:S01]  /*332a0*/  VIADD R24, R24, UR27 ;  /* 0x0000001b18187c36 */ /* 0x002fe20008000000 */
[----:B------:R-:W-:-:S04]  /*332b0*/  ULDC UR27, c[0x0][0x248] ;  /* 0x00009200001b7ab9 */ /* 0x000fc80000000800 */
[----:B------:R1:W-:Y:S01]  /*332c0*/  STL [R1+0x15d0], R24 ;  /* 0x0015d01801007387 */ /* 0x0003e20000100800 */
[----:B------:R-:W-:-:S03]  /*332d0*/  @P1 LOP3.LUT R15, R15, 0x100000, RZ, 0xfc, !PT ;  /* 0x001000000f0f1812 */ /* 0x000fc600078efcff */
[----:B------:R-:W4:Y:S01]  /*332e0*/  LDL.LU R38, [R1+0x1784] ;  /* 0x0017840001267983 */ /* 0x000f220000300800 */
[----:B-1----:R-:W-:Y:S01]  /*332f0*/  VIADD R24, R24, UR27 ;  /* 0x0000001b18187c36 */ /* 0x002fe20008000000 */
[----:B------:R-:W-:Y:S01]  /*33300*/  ULDC UR27, c[0x0][0x248] ;  /* 0x00009200001b7ab9 */ /* 0x000fe20000000800 */
[----:B------:R-:W-:-:S03]  /*33310*/  LOP3.LUT R15, R15, 0xfff7ffff, RZ, 0xc0, !PT ;  /* 0xfff7ffff0f0f7812 */ /* 0x000fc600078ec0ff */
[----:B------:R1:W-:Y:S01]  /*33320*/  STL [R1+0x15d4], R24 ;  /* 0x0015d41801007387 */ /* 0x0003e20000100800 */
[----:B------:R-:W-:-:S03]  /*33330*/  @P0 LOP3.LUT R15, R15, 0x80000, RZ, 0xfc, !PT ;  /* 0x000800000f0f0812 */ /* 0x000fc600078efcff */
[----:B------:R-:W3:Y:S01]  /*33340*/  LDL.LU R37, [R1+0x1780] ;  /* 0x0017800001257983 */ /* 0x000ee20000300800 */
[----:B-1----:R-:W-:Y:S01]  /*33350*/  VIADD R24, R24, UR27 ;  /* 0x0000001b18187c36 */ /* 0x002fe20008000000 */
[----:B------:R-:W-:Y:S01]  /*33360*/  ULDC UR27, c[0x0][0x248] ;  /* 0x00009200001b7ab9 */ /* 0x000fe20000000800 */
[----:B------:R-:W-:Y:S01]  /*33370*/  ISETP.GE.AND P0, PT, R28, UR29, PT ;  /* 0x0000001d1c007c0c */ /* 0x000fe2000bf06270 */
[----:B------:R-:W-:Y:S02]  /*33380*/  ULDC.64 UR28, c[0x0][0x228] ;  /* 0x00008a00001c7ab9 */ /* 0x000fe40000000a00 */
[----:B------:R1:W-:Y:S01]  /*33390*/  STL [R1+0x15dc], R24 ;  /* 0x0015dc1801007387 */ /* 0x0003e20000100800 */
[----:B------:R-:W-:-:S03]  /*333a0*/  ISETP.LT.AND P1, PT, R8, UR10, !P0 ;  /* 0x0000000a08007c0c */ /* 0x000fc6000c721270 */
[----:B------:R-:W4:Y:S01]  /*333b0*/  LDL.LU R36, [R1+0x177c] ;  /* 0x00177c0001247983 */ /* 0x000f220000300800 */
[----:B-1----:R-:W-:Y:S01]  /*333c0*/  VIADD R24, R24, UR27 ;  /* 0x0000001b18187c36 */ /* 0x002fe20008000000 */
[----:B------:R-:W-:-:S04]  /*333d0*/  ULDC UR27, c[0x0][0x248] ;  /* 0x00009200001b7ab9 */ /* 0x000fc80000000800 */
[----:B------:R1:W-:Y:S01]  /*333e0*/  STL [R1+0x15e4], R24 ;  /* 0x0015e41801007387 */ /* 0x0003e20000100800 */
[----:B------:R-:W-:-:S03]  /*333f0*/  ISETP.LT.AND P0, PT, R7, UR30, !P0 ;  /* 0x0000001e07007c0c */ /* 0x000fc6000c701270 */
[----:B------:R-:W3:Y:S01]  /*33400*/  LDL.LU R35, [R1+0x1778] ;  /* 0x0017780001237983 */ /* 0x000ee20000300800 */
[----:B-1----:R-:W-:Y:S01]  /*33410*/  VIADD R24, R24, UR27 ;  /* 0x0000001b18187c36 */ /* 0x002fe20008000000 */
[----:B------:R-:W-:Y:S01]  /*33420*/  ULDC UR27, c[0x0][0x248] ;  /* 0x00009200001b7ab9 */ /* 0x000fe20000000800 */
[----:B------:R-:W-:-:S03]  /*33430*/  LOP3.LUT R15, R15, 0xfffbffff, RZ, 0xc0, !PT ;  /* 0xfffbffff0f0f7812 */ /* 0x000fc600078ec0ff */
[----:B------:R1:W-:Y:S01]  /*33440*/  STL [R1+0x15ec], R24 ;  /* 0x0015ec1801007387 */ /* 0x0003e20000100800 */
[----:B------:R-:W-:-:S03]  /*33450*/  @P1 LOP3.LUT R15, R15, 0x40000, RZ, 0xfc, !PT ;  /* 0x000400000f0f1812 */ /* 0x000fc600078efcff */
        /* <DEDUP_REMOVED lines=10> */
[----:B------:R-:W-:-:S03]  /*33500*/  ISETP.GE.AND P0, PT, R27, UR39, PT ;  /* 0x000000271b007c0c */ /* 0x000fc6000bf06270 */
[----:B------:R-:W4:Y:S01]  /*33510*/  LDL.LU R32, [R1+0x176c] ;  /* 0x00176c0001207983 */ /* 0x000f220000300800 */
[----:B-1----:R-:W-:-:S03]  /*33520*/  VIADD R24, R24, UR27 ;  /* 0x0000001b18187c36 */ /* 0x002fc60008000000 */
[----:B------:R-:W3:Y:S01]  /*33530*/  LDL.LU R31, [R1+0x1768] ;  /* 0x00176800011f7983 */ /* 0x000ee20000300800 */
[----:B------:R-:W-:Y:S01]  /*33540*/  ULDC UR27, c[0x0][0x248] ;  /* 0x00009200001b7ab9 */ /* 0x000fe20000000800 */
[----:B------:R-:W-:Y:S02]  /*33550*/  ISETP.LT.AND P1, PT, R8, UR13, !P0 ;  /* 0x0000000d08007c0c */ /* 0x000fe4000c721270 */
[----:B------:R1:W-:Y:S04]  /*33560*/  STL [R1+0x1600], R24 ;  /* 0x0016001801007387 */ /* 0x0003e80000100800 */
[----:B------:R-:W4:Y:S01]  /*33570*/  LDL.LU R30, [R1+0x1764] ;  /* 0x00176400011e7983 */ /* 0x000f220000300800 */
[----:B-1----:R-:W-:-:S05]  /*33580*/  VIADD R24, R24, UR27 ;  /* 0x0000001b18187c36 */ /* 0x002fca0008000000 */
[----:B------:R1:W-:Y:S01]  /*33590*/  STL [R1+0x1604], R24 ;  /* 0x0016041801007387 */ /* 0x0003e20000100800 */
[----:B------:R-:W-:-:S03]  /*335a0*/  LOP3.LUT R15, R15, 0xfffeffff, RZ, 0xc0, !PT ;  /* 0xfffeffff0f0f7812 */ /* 0x000fc600078ec0ff */
[----:B------:R-:W3:Y:S01]  /*335b0*/  LDL.LU R29, [R1+0x1760] ;  /* 0x00176000011d7983 */ /* 0x000ee20000300800 */
[----:B-1----:R-:W-:Y:S01]  /*335c0*/  VIADD R24, R24, UR11 ;  /* 0x0000000b18187c36 */ /* 0x002fe20008000000 */
[----:B------:R-:W-:Y:S02]  /*335d0*/  ULDC.64 UR10, c[0x0][0x228] ;  /* 0x00008a00000a7ab9 */ /* 0x000fe40000000a00 */
[----:B------:R-:W-:Y:S02]  /*335e0*/  ISETP.LT.AND P0, PT, R7, UR10, !P0 ;  /* 0x0000000a07007c0c */ /* 0x000fe4000c701270 */
[----:B------:R-:W-:-:S04]  /*335f0*/  @P1 LOP3.LUT R15, R15, 0x10000, RZ, 0xfc, !PT ;  /* 0x000100000f0f1812 */ /* 0x000fc800078efcff */
[----:B------:R-:W-:-:S07]  /*33600*/  LOP3.LUT R15, R15, 0xffff7fff, RZ, 0xc0, !PT ;  /* 0xffff7fff0f0f7812 */ /* 0x000fce00078ec0ff */
        /* <DEDUP_REMOVED lines=38> */
[----:B------:R-:W-:Y:S01]  /*33870*/  ULDC UR4, c[0x0][0x248] ;  /* 0x0000920000047ab9 */ /* 0x000fe20000000800 */
[----:B------:R-:W-:Y:S01]  /*33880*/  ULDC UR12, c[0x0][0x228] ;  /* 0x00008a00000c7ab9 */ /* 0x000fe20000000800 */
[----:B-1----:R-:W-:Y:S01]  /*33890*/  VIADD R24, R24, UR9 ;  /* 0x0000000918187c36 */ /* 0x002fe20008000000 */
[----:B------:R-:W-:-:S04]  /*338a0*/  ULDC UR9, c[0x0][0x248] ;  /* 0x0000920000097ab9 */ /* 0x000fc80000000800 */
[----:B------:R1:W-:Y:S03]  /*338b0*/  STL [R1+0x161c], R24 ;  /* 0x00161c1801007387 */ /* 0x0003e60000100800 */
[----:B------:R-:W-:Y:S01]  /*338c0*/  @P1 LOP3.LUT R15, R15, 0x100, RZ, 0xfc, !PT ;  /* 0x000001000f0f1812 */ /* 0x000fe200078efcff */
        /* <DEDUP_REMOVED lines=8> */
[----:B------:R-:W-:Y:S01]  /*33950*/  ISETP.GE.AND P0, PT, R250, UR43, PT ;  /* 0x0000002bfa007c0c */ /* 0x000fe2000bf06270 */
[----:B------:R-:W-:Y:S01]  /*33960*/  ULDC UR9, c[0x0][0x248] ;  /* 0x0000920000097ab9 */ /* 0x000fe20000000800 */
[----:B------:R-:W-:Y:S01]  /*33970*/  LOP3.LUT R15, R15, 0xffffffbf, RZ, 0xc0, !PT ;  /* 0xffffffbf0f0f7812 */ /* 0x000fe200078ec0ff */
[----:B------:R-:W-:Y:S01]  /*33980*/  ULDC UR43, c[0x0][0x22c] ;  /* 0x00008b00002b7ab9 */ /* 0x000fe20000000800 */
[----:B------:R1:W-:Y:S01]  /*33990*/  STL [R1+0x1624], R24 ;  /* 0x0016241801007387 */ /* 0x0003e20000100800 */
[----:B------:R-:W-:Y:S01]  /*339a0*/  ISETP.LT.AND P1, PT, R8, UR16, !P0 ;  /* 0x0000001008007c0c */ /* 0x000fe2000c721270 */
[----:B------:R-:W-:Y:S01]  /*339b0*/  ULDC UR16, c[0x0][0x248] ;  /* 0x0000920000107ab9 */ /* 0x000fe20000000800 */
[----:B-1----:R-:W-:Y:S01]  /*339c0*/  VIADD R24, R24, UR5 ;  /* 0x0000000518187c36 */ /* 0x002fe20008000000 */
[----:B------:R-:W-:-:S03]  /*339d0*/  ULDC UR5, c[0x0][0x248] ;  /* 0x0000920000057ab9 */ /* 0x000fc60000000800 */
[----:B------:R-:W-:Y:S01]  /*339e0*/  VIADD R252, R24, UR5 ;  /* 0x0000000518fc7c36 */ /* 0x000fe20008000000 */
[----:B------:R1:W-:Y:S04]  /*339f0*/  STL [R1+0x162c], R24 ;  /* 0x00162c1801007387 */ /* 0x0003e80000100800 */
[----:B-1----:R-:W4:Y:S04]  /*33a00*/  LDL.LU R24, [R1+0x174c] ;  /* 0x00174c0001187983 */ /* 0x002f280000300800 */
[----:B------:R1:W-:Y:S01]  /*33a10*/  STL [R1+0x1634], R252 ;  /* 0x001634fc01007387 */ /* 0x0003e20000100800 */
[----:B------:R-:W-:Y:S01]  /*33a20*/  @P1 LOP3.LUT R15, R15, 0x40, RZ, 0xfc, !PT ;  /* 0x000000400f0f1812 */ /* 0x000fe200078efcff */
[----:B-1----:R-:W-:Y:S01]  /*33a30*/  VIADD R252, R252, UR4 ;  /* 0x00000004fcfc7c36 */ /* 0x002fe20008000000 */
[----:B------:R-:W-:-:S02]  /*33a40*/  ULDC.64 UR4, c[0x0][0x228] ;  /* 0x00008a0000047ab9 */ /* 0x000fc40000000a00 */
[----:B------:R-:W-:Y:S01]  /*33a50*/  ISETP.LT.AND P0, PT, R7, UR4, !P0 ;  /* 0x0000000407007c0c */ /* 0x000fe2000c701270 */
[----:B------:R-:W-:Y:S01]  /*33a60*/  ULDC UR4, c[0x0][0x248] ;  /* 0x0000920000047ab9 */ /* 0x000fe20000000800 */
[----:B------:R-:W-:-:S11]  /*33a70*/  LOP3.LUT R15, R15, 0xffffffdf, RZ, 0xc0, !PT ;  /* 0xffffffdf0f0f7812 */ /* 0x000fd600078ec0ff */
[----:B------:R-:W-:Y:S02]  /*33a80*/  @P0 LOP3.LUT R15, R15, 0x20, RZ, 0xfc, !PT ;  /* 0x000000200f0f0812 */ /* 0x000fe400078efcff */
[----:B------:R-:W-:Y:S01]  /*33a90*/  ISETP.GE.AND P0, PT, R249, UR31, PT ;  /* 0x0000001ff9007c0c */ /* 0x000fe2000bf06270 */
[----:B------:R-:W-:-:S03]  /*33aa0*/  ULDC.64 UR30, c[0x0][0x228] ;  /* 0x00008a00001e7ab9 */ /* 0x000fc60000000a00 */
[----:B------:R-:W-:Y:S01]  /*33ab0*/  ISETP.LT.AND P1, PT, R8, UR17, !P0 ;  /* 0x0000001108007c0c */ /* 0x000fe2000c721270 */
[----:B------:R-:W-:Y:S01]  /*33ac0*/  VIADD R251, R252, UR4 ;  /* 0x00000004fcfb7c36 */ /* 0x000fe20008000000 */
        /* <DEDUP_REMOVED lines=18> */
[----:B------:R-:W-:Y:S01]  /*33bf0*/  ULDC.64 UR14, c[0x0][0x228] ;  /* 0x00008a00000e7ab9 */ /* 0x000fe20000000a00 */
[----:B------:R-:W-:Y:S01]  /*33c00*/  ISETP.LT.AND P0, PT, R7, UR10, !P0 ;  /* 0x0000000a07007c0c */ /* 0x000fe2000c701270 */
[----:B------:R-:W-:Y:S01]  /*33c10*/  VIADD R250, R251, UR4 ;  /* 0x00000004fbfa7c36 */ /* 0x000fe20008000000 */
[----:B------:R-:W-:Y:S01]  /*33c20*/  LOP3.LUT R15, R15, 0xfffffffe, RZ, 0xc0, !PT ;  /* 0xfffffffe0f0f7812 */ /* 0x000fe200078ec0ff */
[----:B------:R-:W-:Y:S01]  /*33c30*/  ULDC UR4, c[0x0][0x248] ;  /* 0x0000920000047ab9 */ /* 0x000fe20000000800 */
[----:B------:R-:W-:-:S09]  /*33c40*/  ULDC UR10, c[0x0][0x22c] ;  /* 0x00008b00000a7ab9 */ /* 0x000fd20000000800 */
[----:B------:R-:W-:Y:S02]  /*33c50*/  @P0 LOP3.LUT R14, R14, 0x80000000, RZ, 0xfc, !PT ;  /* 0x800000000e0e0812 */ /* 0x000fe400078efcff */
[----:B------:R-:W-:Y:S01]  /*33c60*/  ISETP.GE.AND P0, PT, R246, UR33, PT ;  /* 0x00000021f6007c0c */ /* 0x000fe2000bf06270 */
[----:B------:R-:W-:Y:S01]  /*33c70*/  ULDC.64 UR32, c[0x0][0x228] ;  /* 0x00008a0000207ab9 */ /* 0x000fe20000000a00 */
[----:B------:R-:W-:Y:S02]  /*33c80*/  @P1 LOP3.LUT R15, R15, 0x1, RZ, 0xfc, !PT ;  /* 0x000000010f0f1812 */ /* 0x000fe400078efcff */
        /* <DEDUP_REMOVED lines=14> */
[----:B------:R-:W-:-:S07]  /*33d70*/  ULDC UR14, c[0x0][0x228] ;  /* 0x00008a00000e7ab9 */ /* 0x000fce0000000800 */
[----:B------:R-:W-:-:S04]  /*33d80*/  @P1 LOP3.LUT R14, R14, 0x10000000, RZ, 0xfc, !PT ;  /* 0x100000000e0e1812 */ /* 0x000fc800078efcff */
[----:B------:R-:W-:-:S04]  /*33d90*/  LOP3.LUT R14, R14, 0xf7ffffff, RZ, 0xc0, !PT ;  /* 0xf7ffffff0e0e7812 */ /* 0x000fc800078ec0ff */
[----:B------:R-:W-:Y:S02]  /*33da0*/  @P0 LOP3.LUT R14, R14, 0x8000000, RZ, 0xfc, !PT ;  /* 0x080000000e0e0812 */ /* 0x000fe400078efcff */
[----:B------:R-:W-:Y:S01]  /*33db0*/  ISETP.GE.AND P0, PT, R244, UR13, PT ;  /* 0x0000000df4007c0c */ /* 0x000fe2000bf06270 */
[----:B------:R-:W-:Y:S01]  /*33dc0*/  VIADD R248, R249, UR4 ;  /* 0x00000004f9f87c36 */ /* 0x000fe20008000000 */
        /* <DEDUP_REMOVED lines=14> */
[----:B------:R-:W-:Y:S01]  /*33eb0*/  ULDC UR5, c[0x0][0x228] ;  /* 0x00008a0000057ab9 */ /* 0x000fe20000000800 */
[----:B------:R-:W-:Y:S01]  /*33ec0*/  ISETP.LT.AND P0, PT, R7, UR18, !P0 ;  /* 0x0000001207007c0c */ /* 0x000fe2000c701270 */
[----:B------:R-:W-:Y:S01]  /*33ed0*/  VIADD R246, R247, UR4 ;  /* 0x00000004f7f67c36 */ /* 0x000fe20008000000 */
[----:B------:R-:W-:Y:S01]  /*33ee0*/  ULDC UR4, c[0x0][0x248] ;  /* 0x0000920000047ab9 */ /* 0x000fe20000000800 */
        /* <DEDUP_REMOVED lines=16> */
[----:B------:R-:W-:Y:S02]  /*33ff0*/  ISETP.LT.AND P0, PT, R7, UR36, !P0 ;  /* 0x0000002407007c0c */ /* 0x000fe4000c701270 */
[----:B------:R-:W-:-:S09]  /*34000*/  LOP3.LUT R14, R14, 0xffefffff, RZ, 0xc0, !PT ;  /* 0xffefffff0e0e7812 */ /* 0x000fd200078ec0ff */
        /* <DEDUP_REMOVED lines=104> */
[----:B------:R-:W-:-:S11]  /*34690*/  LOP3.LUT R14, R14, 0xfffffffe, RZ, 0xc0, !PT ;  /* 0xfffffffe0e0e7812 */ /* 0x000fd600078ec0ff */
[----:B------:R-:W-:Y:S02]  /*346a0*/  @P0 LOP3.LUT R13, R13, 0x80000000, RZ, 0xfc, !PT ;  /* 0x800000000d0d0812 */ /* 0x000fe400078efcff */
[----:B------:R-:W-:Y:S01]  /*346b0*/  ISETP.GE.AND P0, PT, R230, UR21, PT ;  /* 0x00000015e6007c0c */ /* 0x000fe2000bf06270 */
[----:B------:R-:W-:Y:S01]  /*346c0*/  VIADD R239, R240, UR9 ;  /* 0x00000009f0ef7c36 */ /* 0x000fe20008000000 */
[----:B------:R-:W-:Y:S01]  /*346d0*/  @P1 LOP3.LUT R14, R14, 0x1, RZ, 0xfc, !PT ;  /* 0x000000010e0e1812 */ /* 0x000fe200078efcff */
[----:B------:R-:W-:Y:S01]  /*346e0*/  ULDC UR9, c[0x0][0x248] ;  /* 0x0000920000097ab9 */ /* 0x000fe20000000800 */
[----:B------:R-:W-:Y:S01]  /*346f0*/  ISETP.LT.AND P1, PT, R8, UR46, !P0 ;  /* 0x0000002e08007c0c */ /* 0x000fe2000c721270 */
[----:B------:R-:W-:Y:S01]  /*34700*/  ULDC UR46, c[0x0][0x228] ;  /* 0x00008a00002e7ab9 */ /* 0x000fe20000000800 */
[----:B------:R-:W-:Y:S02]  /*34710*/  ISETP.LT.AND P0, PT, R7, UR36, !P0 ;  /* 0x0000002407007c0c */ /* 0x000fe4000c701270 */
        /* <DEDUP_REMOVED lines=104> */
[----:B------:R-:W-:Y:S01]  /*34da0*/  VIADD R229, R230, UR24 ;  /* 0x00000018e6e57c36 */ /* 0x000fe20008000000 */
[----:B------:R-:W-:Y:S01]  /*34db0*/  ISETP.LT.AND P0, PT, R7, UR30, !P0 ;  /* 0x0000001e07007c0c */ /* 0x000fe2000c701270 */
[----:B------:R-:W-:Y:S01]  /*34dc0*/  ULDC.64 UR28, c[0x0][0x228] ;  /* 0x00008a00001c7ab9 */ /* 0x000fe20000000a00 */
[----:B------:R-:W-:Y:S01]  /*34dd0*/  ULDC UR30, c[0x0][0x248] ;  /* 0x00009200001e7ab9 */ /* 0x000fe20000000800 */
[----:B------:R-:W-:-:S08]  /*34de0*/  ULDC UR46, c[0x0][0x22c] ;  /* 0x00008b00002e7ab9 */ /* 0x000fd00000000800 */
[----:B------:R-:W-:Y:S01]  /*34df0*/  @P1 LOP3.LUT R13, R13, 0x1000, RZ, 0xfc, !PT ;  /* 0x000010000d0d1812 */ /* 0x000fe200078efcff */
[----:B------:R-:W-:-:S03]  /*34e00*/  ULDC UR24, c[0x0][0x22c] ;  /* 0x00008b0000187ab9 */ /* 0x000fc60000000800 */
[----:B------:R-:W-:-:S04]  /*34e10*/  LOP3.LUT R13, R13, 0xfffff7ff, RZ, 0xc0, !PT ;  /* 0xfffff7ff0d0d7812 */ /* 0x000fc800078ec0ff */
[----:B------:R-:W-:Y:S02]  /*34e20*/  @P0 LOP3.LUT R13, R13, 0x800, RZ, 0xfc, !PT ;  /* 0x000008000d0d0812 */ /* 0x000fe400078efcff */
[----:B------:R-:W-:Y:S01]  /*34e30*/  ISETP.GE.AND P0, PT, R220, UR27, PT ;  /* 0x0000001bdc007c0c */ /* 0x000fe2000bf06270 */
[----:B------:R-:W-:Y:S01]  /*34e40*/  VIADD R228, R229, UR26 ;  /* 0x0000001ae5e47c36 */ /* 0x000fe20008000000 */
[----:B------:R-:W-:Y:S02]  /*34e50*/  ULDC UR26, c[0x0][0x248] ;  /* 0x00009200001a7ab9 */ /* 0x000fe40000000800 */
[----:B------:R-:W-:Y:S01]  /*34e60*/  ISETP.LT.AND P1, PT, R8, UR40, !P0 ;  /* 0x0000002808007c0c */ /* 0x000fe2000c721270 */
[----:B------:R-:W-:Y:S01]  /*34e70*/  VIADD R227, R228, UR26 ;  /* 0x0000001ae4e37c36 */ /* 0x000fe20008000000 */
[----:B------:R-:W-:Y:S01]  /*34e80*/  ISETP.LT.AND P0, PT, R7, UR28, !P0 ;  /* 0x0000001c07007c0c */ /* 0x000fe2000c701270 */
[----:B------:R-:W-:Y:S01]  /*34e90*/  ULDC UR26, c[0x0][0x248] ;  /* 0x00009200001a7ab9 */ /* 0x000fe20000000800 */
[----:B------:R-:W-:Y:S01]  /*34ea0*/  LOP3.LUT R13, R13, 0xfffffbff, RZ, 0xc0, !PT ;  /* 0xfffffbff0d0d7812 */ /* 0x000fe200078ec0ff */
[----:B------:R-:W-:Y:S01]  /*34eb0*/  VIADD R226, R227, UR26 ;  /* 0x0000001ae3e27c36 */ /* 0x000fe20008000000 */
[----:B------:R-:W-:Y:S01]  /*34ec0*/  ULDC UR26, c[0x0][0x248] ;  /* 0x00009200001a7ab9 */ /* 0x000fe20000000800 */
[----:B------:R-:W-:Y:S01]  /*34ed0*/  ULDC UR40, c[0x0][0x228] ;  /* 0x00008a0000287ab9 */ /* 0x000fe20000000800 */
[----:B------:R-:W-:Y:S01]  /*34ee0*/  ULDC UR28, c[0x0][0x228] ;  /* 0x00008a00001c7ab9 */ /* 0x000fe20000000800 */
[----:B------:R-:W-:Y:S01]  /*34ef0*/  VIADD R225, R226, UR26 ;  /* 0x0000001ae2e17c36 */ /* 0x000fe20008000000 */
[----:B------:R-:W-:-:S03]  /*34f00*/  ULDC UR26, c[0x0][0x248] ;  /* 0x00009200001a7ab9 */ /* 0x000fc60000000800 */
[----:B------:R-:W-:Y:S01]  /*34f10*/  @P1 LOP3.LUT R13, R13, 0x400, RZ, 0xfc, !PT ;  /* 0x000004000d0d1812 */ /* 0x000fe200078efcff */
[----:B------:R-:W-:Y:S01]  /*34f20*/  VIADD R224, R225, UR26 ;  /* 0x0000001ae1e07c36 */ /* 0x000fe20008000000 */
[----:B------:R-:W-:Y:S02]  /*34f30*/  ULDC UR26, c[0x0][0x248] ;  /* 0x00009200001a7ab9 */ /* 0x000fe40000000800 */
[----:B------:R-:W-:Y:S01]  /*34f40*/  LOP3.LUT R13, R13, 0xfffffdff, RZ, 0xc0, !PT ;  /* 0xfffffdff0d0d7812 */ /* 0x000fe200078ec0ff */
[----:B------:R-:W-:Y:S01]  /*34f50*/  VIADD R223, R224, UR26 ;  /* 0x0000001ae0df7c36 */ /* 0x000fe20008000000 */
[----:B------:R-:W-:Y:S02]  /*34f60*/  ULDC UR26, c[0x0][0x248] ;  /* 0x00009200001a7ab9 */ /* 0x000fe40000000800 */
[----:B------:R-:W-:Y:S02]  /*34f70*/  @P0 LOP3.LUT R13, R13, 0x200, RZ, 0xfc, !PT ;  /* 0x000002000d0d0812 */ /* 0x000fe400078efcff */
[----:B------:R-:W-:Y:S01]  /*34f80*/  ISETP.GE.AND P0, PT, R219, UR41, PT ;  /* 0x00000029db007c0c */ /* 0x000fe2000bf06270 */
[----:B------:R-:W-:Y:S01]  /*34f90*/  VIADD R222, R223, UR26 ;  /* 0x0000001adfde7c36 */ /* 0x000fe20008000000 */
[----:B------:R-:W-:-:S02]  /*34fa0*/  ULDC UR26, c[0x0][0x248] ;  /* 0x00009200001a7ab9 */ /* 0x000fc40000000800 */
[----:B------:R-:W-:Y:S01]  /*34fb0*/  ISETP.LT.AND P1, PT, R8, UR40, !P0 ;  /* 0x0000002808007c0c */ /* 0x000fe2000c721270 */
[----:B------:R-:W-:Y:S01]  /*34fc0*/  VIADD R221, R222, UR26 ;  /* 0x0000001adedd7c36 */ /* 0x000fe20008000000 */
[----:B------:R-:W-:Y:S01]  /*34fd0*/  ULDC.64 UR26, c[0x0][0x228] ;  /* 0x00008a00001a7ab9 */ /* 0x000fe20000000a00 */
[----:B------:R-:W-:Y:S01]  /*34fe0*/  LOP3.LUT R13, R13, 0xfffffeff, RZ, 0xc0, !PT ;  /* 0xfffffeff0d0d7812 */ /* 0x000fe200078ec0ff */
[----:B------:R-:W-:Y:S01]  /*34ff0*/  ULDC.64 UR40, c[0x0][0x228] ;  /* 0x00008a0000287ab9 */ /* 0x000fe20000000a00 */
[----:B------:R-:W-:Y:S01]  /*35000*/  ISETP.LT.AND P0, PT, R7, UR26, !P0 ;  /* 0x0000001a07007c0c */ /* 0x000fe2000c701270 */
[----:B------:R-:W-:Y:S01]  /*35010*/  VIADD R220, R221, UR30 ;  /* 0x0000001edddc7c36 */ /* 0x000fe20008000000 */
[----:B------:R-:W-:Y:S01]  /*35020*/  ULDC UR30, c[0x0][0x248] ;  /* 0x00009200001e7ab9 */ /* 0x000fe20000000800 */
[----:B------:R-:W-:-:S05]  /*35030*/  ULDC UR26, c[0x0][0x228] ;  /* 0x00008a00001a7ab9 */ /* 0x000fca0000000800 */
[----:B------:R-:W-:-:S04]  /*35040*/  @P1 LOP3.LUT R13, R13, 0x100, RZ, 0xfc, !PT ;  /* 0x000001000d0d1812 */ /* 0x000fc800078efcff */
[----:B------:R-:W-:-:S04]  /*35050*/  LOP3.LUT R13, R13, 0xffffff7f, RZ, 0xc0, !PT ;  /* 0xffffff7f0d0d7812 */ /* 0x000fc800078ec0ff */
[----:B------:R-:W-:Y:S02]  /*35060*/  @P0 LOP3.LUT R13, R13, 0x80, RZ, 0xfc, !PT ;  /* 0x000000800d0d0812 */ /* 0x000fe400078efcff */
[----:B------:R-:W-:-:S04]  /*35070*/  ISETP.GE.AND P0, PT, R218, UR39, PT ;  /* 0x00000027da007c0c */ /* 0x000fc8000bf06270 */
        /* <DEDUP_REMOVED lines=34> */
[----:B------:R-:W-:Y:S01]  /*352a0*/  VIADD R216, R217, UR30 ;  /* 0x0000001ed9d87c36 */ /* 0x000fe20008000000 */
[----:B------:R-:W-:Y:S01]  /*352b0*/  ISETP.LT.AND P0, PT, R7, UR32, !P0 ;  /* 0x0000002007007c0c */ /* 0x000fe2000c701270 */
[----:B------:R-:W-:Y:S01]  /*352c0*/  ULDC UR30, c[0x0][0x228] ;  /* 0x00008a00001e7ab9 */ /* 0x000fe20000000800 */
[----:B------:R-:W-:Y:S01]  /*352d0*/  LOP3.LUT R13, R13, 0xfffffffe, RZ, 0xc0, !PT ;  /* 0xfffffffe0d0d7812 */ /* 0x000fe200078ec0ff */
[----:B------:R-:W-:Y:S01]  /*352e0*/  ULDC.64 UR36, c[0x0][0x228] ;  /* 0x00008a0000247ab9 */ /* 0x000fe20000000a00 */
[----:B------:R-:W-:-:S09]  /*352f0*/  ULDC UR32, c[0x0][0x22c] ;  /* 0x00008b0000207ab9 */ /* 0x000fd20000000800 */
[----:B------:R-:W-:Y:S02]  /*35300*/  @P0 LOP3.LUT R12, R12, 0x80000000, RZ, 0xfc, !PT ;  /* 0x800000000c0c0812 */ /* 0x000fe400078efcff */
[----:B------:R-:W-:Y:S02]  /*35310*/  ISETP.GE.AND P0, PT, R214, UR31, PT ;  /* 0x0000001fd6007c0c */ /* 0x000fe4000bf06270 */
[----:B------:R-:W-:Y:S02]  /*35320*/  @P1 LOP3.LUT R13, R13, 0x1, RZ, 0xfc, !PT ;  /* 0x000000010d0d1812 */ /* 0x000fe400078efcff */
[----:B------:R-:W-:Y:S01]  /*35330*/  ISETP.LT.AND P1, PT, R8, UR30, !P0 ;  /* 0x0000001e08007c0c */ /* 0x000fe2000c721270 */
[----:B------:R-:W-:Y:S01]  /*35340*/  ULDC UR30, c[0x0][0x248] ;  /* 0x00009200001e7ab9 */ /* 0x000fe20000000800 */
[----:B------:R-:W-:Y:S02]  /*35350*/  ISETP.LT.AND P0, PT, R7, UR36, !P0 ;  /* 0x0000002407007c0c */ /* 0x000fe4000c701270 */
[----:B------:R-:W-:Y:S01]  /*35360*/  LOP3.LUT R12, R12, 0xbfffffff, RZ, 0xc0, !PT ;  /* 0xbfffffff0c0c7812 */ /* 0x000fe200078ec0ff */
[----:B------:R-:W-:Y:S01]  /*35370*/  VIADD R215, R216, UR30 ;  /* 0x0000001ed8d77c36 */ /* 0x000fe20008000000 */
[----:B------:R-:W-:Y:S01]  /*35380*/  ULDC.64 UR30, c[0x0][0x228] ;  /* 0x00008a00001e7ab9 */ /* 0x000fe20000000a00 */
[----:B------:R-:W-:-:S06]  /*35390*/  ULDC UR36, c[0x0][0x228] ;  /* 0x00008a0000247ab9 */ /* 0x000fcc0000000800 */
[----:B------:R-:W-:-:S04]  /*353a0*/  @P1 LOP3.LUT R12, R12, 0x40000000, RZ, 0xfc, !PT ;  /* 0x400000000c0c1812 */ /* 0x000fc800078efcff */
[----:B------:R-:W-:-:S04]  /*353b0*/  LOP3.LUT R12, R12, 0xdfffffff, RZ, 0xc0, !PT ;  /* 0xdfffffff0c0c7812 */ /* 0x000fc800078ec0ff */
[----:B------:R-:W-:Y:S02]  /*353c0*/  @P0 LOP3.LUT R12, R12, 0x20000000, RZ, 0xfc, !PT ;  /* 0x200000000c0c0812 */ /* 0x000fe400078efcff */
[----:B------:R-:W-:Y:S01]  /*353d0*/  ISETP.GE.AND P0, PT, R213, UR29, PT ;  /* 0x0000001dd5007c0c */ /* 0x000fe2000bf06270 */
[----:B------:R-:W-:-:S03]  /*353e0*/  ULDC UR29, c[0x0][0x248] ;  /* 0x00009200001d7ab9 */ /* 0x000fc60000000800 */
[----:B------:R-:W-:Y:S01]  /*353f0*/  ISETP.LT.AND P1, PT, R8, UR47, !P0 ;  /* 0x0000002f08007c0c */ /* 0x000fe2000c721270 */
[----:B------:R-:W-:Y:S01]  /*35400*/  ULDC UR47, c[0x0][0x228] ;  /* 0x00008a00002f7ab9 */ /* 0x000fe20000000800 */
[----:B------:R-:W-:Y:S01]  /*35410*/  ISETP.LT.AND P0, PT, R7, UR30, !P0 ;  /* 0x0000001e07007c0c */ /* 0x000fe2000c701270 */
[----:B------:R-:W-:Y:S01]  /*35420*/  ULDC UR30, c[0x0][0x22c] ;  /* 0x00008b00001e7ab9 */ /* 0x000fe20000000800 */
        /* <DEDUP_REMOVED lines=11> */
[----:B------:R-:W-:Y:S01]  /*354e0*/  ULDC UR48, c[0x0][0x22c] ;  /* 0x00008b0000307ab9 */ /* 0x000fe20000000800 */
[----:B------:R-:W-:-:S09]  /*354f0*/  ULDC UR27, c[0x0][0x248] ;  /* 0x00009200001b7ab9 */ /* 0x000fd20000000800 */
        /* <DEDUP_REMOVED lines=76> */
[----:B------:R-:W-:-:S03]  /*359c0*/  ULDC UR10, c[0x0][0x228] ;  /* 0x00008a00000a7ab9 */ /* 0x000fc60000000800 */
[----:B------:R-:W-:Y:S01]  /*359d0*/  ISETP.LT.AND P1, PT, R8, UR10, !P0 ;  /* 0x0000000a08007c0c */ /* 0x000fe2000c721270 */
[----:B------:R-:W-:Y:S01]  /*359e0*/  VIADD R207, R208, UR31 ;  /* 0x0000001fd0cf7c36 */ /* 0x000fe20008000000 */
        /* <DEDUP_REMOVED lines=51> */
[----:B------:R-:W-:Y:S01]  /*35d20*/  ULDC UR12, c[0x0][0x228] ;  /* 0x00008a00000c7ab9 */ /* 0x000fe20000000800 */
[----:B------:R-:W-:Y:S01]  /*35d30*/  ULDC UR16, c[0x0][0x228] ;  /* 0x00008a0000107ab9 */ /* 0x000fe20000000800 */
        /* <DEDUP_REMOVED lines=19> */
[----:B------:R-:W-:Y:S02]  /*35e70*/  ISETP.GE.AND P0, PT, R199, UR24, PT ;  /* 0x00000018c7007c0c */ /* 0x000fe4000bf06270 */
[----:B------:R-:W-:Y:S01]  /*35e80*/  LOP3.LUT R12, R12, 0xfffffffe, RZ, 0xc0, !PT ;  /* 0xfffffffe0c0c7812 */ /* 0x000fe200078ec0ff */
[----:B------:R-:W-:Y:S01]  /*35e90*/  VIADD R199, R200, UR21 ;  /* 0x00000015c8c77c36 */ /* 0x000fe20008000000 */
[----:B------:R-:W-:Y:S01]  /*35ea0*/  ISETP.LT.AND P1, PT, R8, UR25, !P0 ;  /* 0x0000001908007c0c */ /* 0x000fe2000c721270 */
[----:B------:R-:W-:Y:S01]  /*35eb0*/  ULDC UR21, c[0x0][0x22c] ;  /* 0x00008b0000157ab9 */ /* 0x000fe20000000800 */
[----:B------:R-:W-:Y:S01]  /*35ec0*/  ISETP.LT.AND P0, PT, R7, UR42, !P0 ;  /* 0x0000002a07007c0c */ /* 0x000fe2000c701270 */
[----:B------:R-:W-:Y:S01]  /*35ed0*/  ULDC UR24, c[0x0][0x248] ;  /* 0x0000920000187ab9 */ /* 0x000fe20000000800 */
[----:B------:R-:W-:Y:S01]  /*35ee0*/  ULDC UR25, c[0x0][0x228] ;  /* 0x00008a0000197ab9 */ /* 0x000fe20000000800 */
[----:B------:R-:W-:-:S10]  /*35ef0*/  ULDC UR42, c[0x0][0x228] ;  /* 0x00008a00002a7ab9 */ /* 0x000fd40000000800 */
[----:B------:R-:W-:Y:S02]  /*35f00*/  @P0 LOP3.LUT R11, R11, 0x80000000, RZ, 0xfc, !PT ;  /* 0x800000000b0b0812 */ /* 0x000fe400078efcff */
[----:B------:R-:W-:Y:S02]  /*35f10*/  ISETP.GE.AND P0, PT, R198, UR43, PT ;  /* 0x0000002bc6007c0c */ /* 0x000fe4000bf06270 */
[----:B------:R-:W-:Y:S02]  /*35f20*/  @P1 LOP3.LUT R12, R12, 0x1, RZ, 0xfc, !PT ;  /* 0x000000010c0c1812 */ /* 0x000fe400078efcff */
[----:B------:R-:W-:Y:S01]  /*35f30*/  LOP3.LUT R11, R11, 0xbfffffff, RZ, 0xc0, !PT ;  /* 0xbfffffff0b0b7812 */ /* 0x000fe200078ec0ff */
[----:B------:R-:W-:Y:S01]  /*35f40*/  VIADD R198, R199, UR24 ;  /* 0x00000018c7c67c36 */ /* 0x000fe20008000000 */
[----:B------:R-:W-:Y:S01]  /*35f50*/  ISETP.LT.AND P1, PT, R8, UR44, !P0 ;  /* 0x0000002c08007c0c */ /* 0x000fe2000c721270 */
[----:B------:R-:W-:Y:S01]  /*35f60*/  ULDC UR24, c[0x0][0x22c] ;  /* 0x00008b0000187ab9 */ /* 0x000fe20000000800 */
[----:B------:R-:W-:Y:S01]  /*35f70*/  ISETP.LT.AND P0, PT, R7, UR45, !P0 ;  /* 0x0000002d07007c0c */ /* 0x000fe2000c701270 */
[----:B------:R-:W-:Y:S01]  /*35f80*/  ULDC UR44, c[0x0][0x228] ;  /* 0x00008a00002c7ab9 */ /* 0x000fe20000000800 */
[----:B------:R-:W-:Y:S01]  /*35f90*/  ULDC UR43, c[0x0][0x228] ;  /* 0x00008a00002b7ab9 */ /* 0x000fe20000000800 */
[----:B------:R-:W-:-:S08]  /*35fa0*/  ULDC UR45, c[0x0][0x228] ;  /* 0x00008a00002d7ab9 */ /* 0x000fd00000000800 */
        /* <DEDUP_REMOVED lines=27> */
[----:B------:R-:W-:Y:S02]  /*36160*/  ISETP.LT.AND P1, PT, R8, UR36, !P0 ;  /* 0x0000002408007c0c */ /* 0x000fe4000c721270 */
[----:B------:R-:W-:Y:S01]  /*36170*/  LOP3.LUT R11, R11, 0xfeffffff, RZ, 0xc0, !PT ;  /* 0xfeffffff0b0b7812 */ /* 0x000fe200078ec0ff */
[----:B------:R-:W-:Y:S01]  /*36180*/  VIADD R196, R197, UR32 ;  /* 0x00000020c5c47c36 */ /* 0x000fe20008000000 */
[----:B------:R-:W-:Y:S01]  /*36190*/  ISETP.LT.AND P0, PT, R7, UR47, !P0 ;  /* 0x0000002f07007c0c */ /* 0x000fe2000c701270 */
[----:B------:R-:W-:Y:S01]  /*361a0*/  ULDC UR32, c[0x0][0x22c] ;  /* 0x00008b0000207ab9 */ /* 0x000fe20000000800 */
[----:B------:R-:W-:Y:S01]  /*361b0*/  ULDC UR36, c[0x0][0x228] ;  /* 0x00008a0000247ab9 */ /* 0x000fe20000000800 */
        /* <DEDUP_REMOVED lines=8> */
[----:B------:R-:W-:Y:S02]  /*36240*/  ISETP.LT.AND P0, PT, R7, UR49, !P0 ;  /* 0x0000003107007c0c */ /* 0x000fe4000c701270 */
[----:B------:R-:W-:Y:S01]  /*36250*/  LOP3.LUT R11, R11, 0xffbfffff, RZ, 0xc0, !PT ;  /* 0xffbfffff0b0b7812 */ /* 0x000fe200078ec0ff */
[----:B------:R-:W-:Y:S01]  /*36260*/  VIADD R195, R196, UR29 ;  /* 0x0000001dc4c37c36 */ /* 0x000fe20008000000 */
        /* <DEDUP_REMOVED lines=106> */
[----:B------:R-:W-:Y:S01]  /*36910*/  VIADD R166, R6, 0x59 ;  /* 0x0000005906a67836 */ /* 0x000fe20000000000 */
[----:B------:R-:W-:Y:S01]  /*36920*/  ULDC UR4, c[0x0][0x248] ;  /* 0x0000920000047ab9 */ /* 0x000fe20000000800 */
[----:B------:R-:W-:-:S08]  /*36930*/  ULDC UR58, c[0x0][0x228] ;  /* 0x00008a00003a7ab9 */ /* 0x000fd00000000800 */
        /* <DEDUP_REMOVED lines=8> */
[----:B------:R-:W-:Y:S01]  /*369c0*/  VIADD R165, R6, 0x58 ;  /* 0x0000005806a57836 */ /* 0x000fe20000000000 */
        /* <DEDUP_REMOVED lines=15> */
[----:B------:R-:W-:Y:S01]  /*36ac0*/  VIADD R164, R6, 0x57 ;  /* 0x0000005706a47836 */ /* 0x000fe20000000000 */
[----:B------:R-:W-:-:S08]  /*36ad0*/  ULDC UR9, c[0x0][0x248] ;  /* 0x0000920000097ab9 */ /* 0x000fd00000000800 */
[----:B------:R-:W-:Y:S02]  /*36ae0*/  @P0 LOP3.LUT R10, R10, 0x80000000, RZ, 0xfc, !PT ;  /* 0x800000000a0a0812 */ /* 0x000fe400078efcff */
[----:B------:R-:W-:Y:S02]  /*36af0*/  ISETP.GE.AND P0, PT, R182, UR13, PT ;  /* 0x0000000db6007c0c */ /* 0x000fe4000bf06270 */
[----:B------:R-:W-:Y:S01]  /*36b00*/  @P1 LOP3.LUT R11, R11, 0x1, RZ, 0xfc, !PT ;  /* 0x000000010b0b1812 */ /* 0x000fe200078efcff */
[----:B------:R-:W-:Y:S01]  /*36b10*/  VIADD R184, R185, UR9 ;  /* 0x00000009b9b87c36 */ /* 0x000fe20008000000 */
[----:B------:R-:W-:Y:S01]  /*36b20*/  ISETP.LT.AND P1, PT, R8, UR12, !P0 ;  /* 0x0000000c08007c0c */ /* 0x000fe2000c721270 */
[----:B------:R-:W-:Y:S01]  /*36b30*/  ULDC UR9, c[0x0][0x22c] ;  /* 0x00008b0000097ab9 */ /* 0x000fe20000000800 */
[----:B------:R-:W-:Y:S01]  /*36b40*/  ISETP.LT.AND P0, PT, R7, UR16, !P0 ;  /* 0x0000001007007c0c */ /* 0x000fe2000c701270 */
[----:B------:R-:W-:Y:S01]  /*36b50*/  ULDC UR13, c[0x0][0x228] ;  /* 0x00008a00000d7ab9 */ /* 0x000fe20000000800 */
[----:B------:R-:W-:Y:S01]  /*36b60*/  LOP3.LUT R10, R10, 0xbfffffff, RZ, 0xc0, !PT ;  /* 0xbfffffff0a0a7812 */ /* 0x000fe200078ec0ff */
[----:B------:R-:W-:Y:S01]  /*36b70*/  VIADD R163, R6, 0x56 ;  /* 0x0000005606a37836 */ /* 0x000fe20000000000 */
[----:B------:R-:W-:Y:S01]  /*36b80*/  ULDC UR12, c[0x0][0x248] ;  /* 0x00009200000c7ab9 */ /* 0x000fe20000000800 */
[----:B------:R-:W-:-:S06]  /*36b90*/  ULDC UR16, c[0x0][0x228] ;  /* 0x00008a0000107ab9 */ /* 0x000fcc0000000800 */
        /* <DEDUP_REMOVED lines=25> */
[----:B------:R-:W-:Y:S01]  /*36d30*/  STL [R1+0x163c], R252 ;  /* 0x00163cfc01007387 */ /* 0x000fe20000100800 */
        /* <DEDUP_REMOVED lines=11> */
[----:B------:R-:W-:Y:S01]  /*36df0*/  STL [R1+0x1644], R251 ;  /* 0x001644fb01007387 */ /* 0x000fe20000100800 */
[----:B------:R-:W-:Y:S01]  /*36e00*/  ULDC UR19, c[0x0][0x228] ;  /* 0x00008a0000137ab9 */ /* 0x000fe20000000800 */
[----:B------:R-:W-:Y:S01]  /*36e10*/  ULDC UR26, c[0x0][0x228] ;  /* 0x00008a00001a7ab9 */ /* 0x000fe20000000800 */
[----:B------:R-:W-:Y:S01]  /*36e20*/  VIADD R160, R6, 0x53 ;  /* 0x0000005306a07836 */ /* 0x000fe20000000000 */
[----:B------:R-:W-:-:S06]  /*36e30*/  ULDC UR22, c[0x0][0x22c] ;  /* 0x00008b0000167ab9 */ /* 0x000fcc0000000800 */
[----:B------:R-:W-:Y:S01]  /*36e40*/  @P1 LOP3.LUT R10, R10, 0x1000000, RZ, 0xfc, !PT ;  /* 0x010000000a0a1812 */ /* 0x000fe200078efcff */
[----:B------:R-:W-:-:S03]  /*36e50*/  ULDC UR21, c[0x0][0x228] ;  /* 0x00008a0000157ab9 */ /* 0x000fc60000000800 */
[----:B------:R-:W-:-:S04]  /*36e60*/  LOP3.LUT R10, R10, 0xff7fffff, RZ, 0xc0, !PT ;  /* 0xff7fffff0a0a7812 */ /* 0x000fc800078ec0ff */
[----:B------:R-:W-:Y:S02]  /*36e70*/  @P0 LOP3.LUT R10, R10, 0x800000, RZ, 0xfc, !PT ;  /* 0x008000000a0a0812 */ /* 0x000fe400078efcff */
[----:B------:R-:W-:Y:S01]  /*36e80*/  ISETP.GE.AND P0, PT, R178, UR24, PT ;  /* 0x00000018b2007c0c */ /* 0x000fe2000bf06270 */
[----:B------:R-:W-:-:S03]  /*36e90*/  ULDC UR24, c[0x0][0x248] ;  /* 0x0000920000187ab9 */ /* 0x000fc60000000800 */
[----:B------:R-:W-:Y:S02]  /*36ea0*/  ISETP.LT.AND P1, PT, R8, UR25, !P0 ;  /* 0x0000001908007c0c */ /* 0x000fe4000c721270 */
[----:B------:R-:W-:Y:S01]  /*36eb0*/  LOP3.LUT R10, R10, 0xffbfffff, RZ, 0xc0, !PT ;  /* 0xffbfffff0a0a7812 */ /* 0x000fe200078ec0ff */
[----:B------:R-:W-:Y:S01]  /*36ec0*/  STL [R1+0x1648], R250 ;  /* 0x001648fa01007387 */ /* 0x000fe20000100800 */
[----:B------:R-:W-:Y:S01]  /*36ed0*/  ISETP.LT.AND P0, PT, R7, UR38, !P0 ;  /* 0x0000002607007c0c */ /* 0x000fe2000c701270 */
[----:B------:R-:W-:Y:S01]  /*36ee0*/  VIADD R179, R180, UR24 ;  /* 0x00000018b4b37c36 */ /* 0x000fe20008000000 */
[----:B------:R-:W-:Y:S01]  /*36ef0*/  ULDC UR38, c[0x0][0x228] ;  /* 0x00008a0000267ab9 */ /* 0x000fe20000000800 */
[----:B------:R-:W-:Y:S01]  /*36f00*/  VIADD R159, R6, 0x52 ;  /* 0x00000052069f7836 */ /* 0x000fe20000000000 */
[----:B------:R-:W-:-:S05]  /*36f10*/  ULDC UR25, c[0x0][0x22c] ;  /* 0x00008b0000197ab9 */ /* 0x000fca0000000800 */
[----:B------:R-:W-:Y:S01]  /*36f20*/  @P1 LOP3.LUT R10, R10, 0x400000, RZ, 0xfc, !PT ;  /* 0x004000000a0a1812 */ /* 0x000fe200078efcff */
[----:B------:R-:W-:Y:S01]  /*36f30*/  STL [R1+0x164c], R249 ;  /* 0x00164cf901007387 */ /* 0x000fe20000100800 */
[----:B------:R-:W-:Y:S02]  /*36f40*/  ULDC UR24, c[0x0][0x228] ;  /* 0x00008a0000187ab9 */ /* 0x000fe40000000800 */
[----:B------:R-:W-:-:S04]  /*36f50*/  LOP3.LUT R10, R10, 0xffdfffff, RZ, 0xc0, !PT ;  /* 0xffdfffff0a0a7812 */ /* 0x000fc800078ec0ff */
[----:B------:R-:W-:Y:S02]  /*36f60*/  @P0 LOP3.LUT R10, R10, 0x200000, RZ, 0xfc, !PT ;  /* 0x002000000a0a0812 */ /* 0x000fe400078efcff */
[----:B------:R-:W-:Y:S01]  /*36f70*/  ISETP.GE.AND P0, PT, R177, UR28, PT ;  /* 0x0000001cb1007c0c */ /* 0x000fe2000bf06270 */
[----:B------:R-:W-:Y:S01]  /*36f80*/  STL [R1+0x1654], R248 ;  /* 0x001654f801007387 */ /* 0x000fe20000100800 */
[----:B------:R-:W-:Y:S01]  /*36f90*/  LOP3.LUT R10, R10, 0xffefffff, RZ, 0xc0, !PT ;  /* 0xffefffff0a0a7812 */ /* 0x000fe200078ec0ff */
[----:B------:R-:W-:Y:S01]  /*36fa0*/  ULDC UR28, c[0x0][0x248] ;  /* 0x00009200001c7ab9 */ /* 0x000fe20000000800 */
[----:B------:R-:W-:Y:S01]  /*36fb0*/  ISETP.LT.AND P1, PT, R8, UR34, !P0 ;  /* 0x0000002208007c0c */ /* 0x000fe2000c721270 */
[----:B------:R-:W-:Y:S01]  /*36fc0*/  STL [R1+0x1658], R247 ;  /* 0x001658f701007387 */ /* 0x000fe20000100800 */
[----:B------:R-:W-:Y:S01]  /*36fd0*/  ISETP.LT.AND P0, PT, R7, UR40, !P0 ;  /* 0x0000002807007c0c */ /* 0x000fe2000c701270 */
[----:B------:R-:W-:Y:S01]  /*36fe0*/  VIADD R178, R179, UR28 ;  /* 0x0000001cb3b27c36 */ /* 0x000fe20008000000 */
[----:B------:R-:W-:Y:S01]  /*36ff0*/  ULDC UR40, c[0x0][0x228] ;  /* 0x00008a0000287ab9 */ /* 0x000fe20000000800 */
[----:B------:R-:W-:Y:S01]  /*37000*/  VIADD R158, R6, 0x51 ;  /* 0x00000051069e7836 */ /* 0x000fe20000000000 */
[----:B------:R-:W-:-:S07]  /*37010*/  ULDC UR34, c[0x0][0x22c] ;  /* 0x00008b0000227ab9 */ /* 0x000fce0000000800 */
        /* <DEDUP_REMOVED lines=46> */
[----:B--2---:R1:W-:Y:S01]  /*37300*/  STSM.16.M88.4 [R0], R152 ;  /* 0x0000009800007844 */ /* 0x0043e20000000200 */
[----:B------:R-:W-:Y:S01]  /*37310*/  ULDC UR43, c[0x0][0x22c] ;  /* 0x00008b00002b7ab9 */ /* 0x000fe20000000800 */
[----:B------:R-:W-:-:S06]  /*37320*/  ULDC UR27, c[0x0][0x228] ;  /* 0x00008a00001b7ab9 */ /* 0x000fcc0000000800 */
[----:B------:R-:W-:-:S04]  /*37330*/  @P1 LOP3.LUT R10, R10, 0x4000, RZ, 0xfc, !PT ;  /* 0x000040000a0a1812 */ /* 0x000fc800078efcff */
        /* <DEDUP_REMOVED lines=11> */
[C---:B-1----:R-:W-:Y:S01]  /*373f0*/  VIADD R155, R6.reuse, 0x4e ;  /* 0x0000004e069b7836 */ /* 0x042fe20000000000 */
[----:B------:R-:W-:Y:S01]  /*37400*/  ULDC UR45, c[0x0][0x22c] ;  /* 0x00008b00002d7ab9 */ /* 0x000fe20000000800 */
[----:B------:R-:W-:-:S02]  /*37410*/  VIADD R154, R6, 0x4d ;  /* 0x0000004d069a7836 */ /* 0x000fc40000000000 */
[----:B------:R-:W-:Y:S01]  /*37420*/  VIADD R23, R6, 0x4a ;  /* 0x0000004a06177836 */ /* 0x000fe20000000000 */
[----:B------:R-:W-:Y:S01]  /*37430*/  LOP3.LUT R20, R20, 0xffdfffff, RZ, 0xc0, !PT ;  /* 0xffdfffff14147812 */ /* 0x000fe200078ec0ff */
[----:B------:R-:W-:Y:S01]  /*37440*/  VIADD R153, R6, 0x4c ;  /* 0x0000004c06997836 */ /* 0x000fe20000000000 */
[----:B------:R-:W-:Y:S01]  /*37450*/  BAR.SYNC.DEFER_BLOCKING 0x0 ;  /* 0x0000000000007b1d */ /* 0x000fe20000010000 */
[----:B------:R-:W-:-:S04]  /*37460*/  @P1 LOP3.LUT R10, R10, 0x1000, RZ, 0xfc, !PT ;  /* 0x000010000a0a1812 */ /* 0x000fc800078efcff */
[----:B------:R-:W-:Y:S01]  /*37470*/  LOP3.LUT R10, R10, 0xfffff7ff, RZ, 0xc0, !PT ;  /* 0xfffff7ff0a0a7812 */ /* 0x000fe200078ec0ff */
[----:B------:R-:W-:-:S03]  /*37480*/  ULDC UR41, c[0x0][0x228] ;  /* 0x00008a0000297ab9 */ /* 0x000fc60000000800 */
        /* <DEDUP_REMOVED lines=10> */
[----:B------:R-:W-:-:S08]  /*37530*/  ULDC UR47, c[0x0][0x22c] ;  /* 0x00008b00002f7ab9 */ /* 0x000fd00000000800 */
        /* <DEDUP_REMOVED lines=10> */
[----:B------:R1:W-:Y:S01]  /*375e0*/  STL [R1+0x16c4], R231 ;  /* 0x0016c4e701007387 */ /* 0x0003e20000100800 */
[----:B------:R-:W-:Y:S01]  /*375f0*/  ISETP.LT.AND P0, PT, R7, UR52, !P0 ;  /* 0x0000003407007c0c */ /* 0x000fe2000c701270 */
[----:B------:R-:W-:Y:S01]  /*37600*/  VIADD R172, R173, UR35 ;  /* 0x00000023adac7c36 */ /* 0x000fe20008000000 */
[----:B------:R-:W-:Y:S01]  /*37610*/  ULDC UR52, c[0x0][0x228] ;  /* 0x00008a0000347ab9 */ /* 0x000fe20000000800 */
[----:B------:R-:W-:Y:S01]  /*37620*/  VIADD R152, R6, 0x4b ;  /* 0x0000004b06987836 */ /* 0x000fe20000000000 */
[----:B------:R-:W-:-:S07]  /*37630*/  ULDC UR49, c[0x0][0x22c] ;  /* 0x00008b0000317ab9 */ /* 0x000fce0000000800 */
[----:B------:R-:W-:Y:S01]  /*37640*/  @P1 LOP3.LUT R10, R10, 0x100, RZ, 0xfc, !PT ;  /* 0x000001000a0a1812 */ /* 0x000fe200078efcff */
[----:B------:R2:W-:Y:S01]  /*37650*/  STL [R1+0x16c8], R230 ;  /* 0x0016c8e601007387 */ /* 0x0005e20000100800 */
        /* <DEDUP_REMOVED lines=16> */
[----:B------:R-:W-:Y:S01]  /*37760*/  VIADD R22, R6, 0x49 ;  /* 0x0000004906167836 */ /* 0x000fe20000000000 */
[----:B------:R-:W-:Y:S01]  /*37770*/  ULDC UR33, c[0x0][0x228] ;  /* 0x00008a0000217ab9 */ /* 0x000fe20000000800 */
        /* <DEDUP_REMOVED lines=9> */
[----:B------:R-:W-:Y:S01]  /*37810*/  ULDC UR31, c[0x0][0x248] ;  /* 0x00009200001f7ab9 */ /* 0x000fe20000000800 */
[----:B------:R-:W-:-:S09]  /*37820*/  ULDC UR53, c[0x0][0x248] ;  /* 0x0000920000357ab9 */ /* 0x000fd20000000800 */
[----:B------:R-:W-:-:S04]  /*37830*/  @P1 LOP3.LUT R10, R10, 0x10, RZ, 0xfc, !PT ;  /* 0x000000100a0a1812 */ /* 0x000fc800078efcff */
[----:B------:R-:W-:-:S04]  /*37840*/  LOP3.LUT R10, R10, 0xfffffff7, RZ, 0xc0, !PT ;  /* 0xfffffff70a0a7812 */ /* 0x000fc800078ec0ff */
[----:B------:R-:W-:Y:S02]  /*37850*/  @P0 LOP3.LUT R10, R10, 0x8, RZ, 0xfc, !PT ;  /* 0x000000080a0a0812 */ /* 0x000fe400078efcff */
[----:B------:R-:W-:Y:S01]  /*37860*/  ISETP.GE.AND P0, PT, R168, UR55, PT ;  /* 0x00000037a8007c0c */ /* 0x000fe2000bf06270 */
[----:B------:R-:W-:Y:S01]  /*37870*/  STL [R1+0x16f0], R224 ;  /* 0x0016f0e001007387 */ /* 0x000fe20000100800 */
[----:B------:R-:W-:Y:S01]  /*37880*/  LOP3.LUT R10, R10, 0xfffffffb, RZ, 0xc0, !PT ;  /* 0xfffffffb0a0a7812 */ /* 0x000fe200078ec0ff */
[----:B------:R-:W-:Y:S01]  /*37890*/  VIADD R170, R171, UR31 ;  /* 0x0000001fabaa7c36 */ /* 0x000fe20008000000 */
[----:B------:R-:W-:Y:S01]  /*378a0*/  ISETP.LT.AND P1, PT, R8, UR10, !P0 ;  /* 0x0000000a08007c0c */ /* 0x000fe2000c721270 */
[----:B------:R-:W-:Y:S01]  /*378b0*/  STL [R1+0x16f4], R223 ;  /* 0x0016f4df01007387 */ /* 0x000fe20000100800 */
[----:B------:R-:W-:Y:S01]  /*378c0*/  ISETP.LT.AND P0, PT, R7, UR56, !P0 ;  /* 0x0000003807007c0c */ /* 0x000fe2000c701270 */
[----:B------:R-:W-:Y:S01]  /*378d0*/  VIADD R169, R170, UR53 ;  /* 0x00000035aaa97c36 */ /* 0x000fe20008000000 */
[----:B------:R-:W-:Y:S01]  /*378e0*/  ULDC UR55, c[0x0][0x248] ;  /* 0x0000920000377ab9 */ /* 0x000fe20000000800 */
[----:B------:R-:W-:Y:S01]  /*378f0*/  ULDC UR10, c[0x0][0x248] ;  /* 0x00009200000a7ab9 */ /* 0x000fe20000000800 */
[----:B------:R-:W-:-:S07]  /*37900*/  ULDC UR31, c[0x0][0x22c] ;  /* 0x00008b00001f7ab9 */ /* 0x000fce0000000800 */
[----:B------:R-:W-:Y:S01]  /*37910*/  @P1 LOP3.LUT R10, R10, 0x4, RZ, 0xfc, !PT ;  /* 0x000000040a0a1812 */ /* 0x000fe200078efcff */
[----:B------:R-:W-:Y:S01]  /*37920*/  STL [R1+0x16f8], R222 ;  /* 0x0016f8de01007387 */ /* 0x000fe20000100800 */
[----:B------:R-:W-:Y:S01]  /*37930*/  ULDC UR56, c[0x0][0x248] ;  /* 0x0000920000387ab9 */ /* 0x000fe20000000800 */
[----:B------:R-:W-:Y:S01]  /*37940*/  ULDC UR53, c[0x0][0x248] ;  /* 0x0000920000357ab9 */ /* 0x000fe20000000800 */
        /* <DEDUP_REMOVED lines=15> */
[----:B------:R-:W-:Y:S01]  /*37a40*/  @P0 LOP3.LUT R9, R9, 0x80000000, RZ, 0xfc, !PT ;  /* 0x8000000009090812 */ /* 0x000fe200078efcff */
[----:B------:R-:W-:Y:S01]  /*37a50*/  ULDC UR59, c[0x0][0x248] ;  /* 0x00009200003b7ab9 */ /* 0x000fe20000000800 */
[----:B------:R-:W-:Y:S01]  /*37a60*/  ISETP.GE.AND P0, PT, R166, UR4, PT ;  /* 0x00000004a6007c0c */ /* 0x000fe2000bf06270 */
[----:B------:R-:W-:Y:S01]  /*37a70*/  ULDC UR10, c[0x0][0x248] ;  /* 0x00009200000a7ab9 */ /* 0x000fe20000000800 */
[----:B------:R-:W-:Y:S01]  /*37a80*/  LOP3.LUT R9, R9, 0xbfffffff, RZ, 0xc0, !PT ;  /* 0xbfffffff09097812 */ /* 0x000fe200078ec0ff */
[----:B------:R-:W-:Y:S01]  /*37a90*/  STL [R1+0x1714], R218 ;  /* 0x001714da01007387 */ /* 0x000fe20000100800 */
[----:B------:R-:W-:Y:S01]  /*37aa0*/  ISETP.LT.AND P1, PT, R8, UR58, !P0 ;  /* 0x0000003a08007c0c */ /* 0x000fe2000c721270 */
[----:B------:R-:W-:Y:S01]  /*37ab0*/  VIADD R166, R167, UR56 ;  /* 0x00000038a7a67c36 */ /* 0x000fe20008000000 */
[----:B------:R-:W-:Y:S01]  /*37ac0*/  ISETP.LT.AND P0, PT, R7, UR11, !P0 ;  /* 0x0000000b07007c0c */ /* 0x000fe2000c701270 */
[----:B------:R-:W-:Y:S01]  /*37ad0*/  STL [R1+0x171c], R217 ;  /* 0x00171cd901007387 */ /* 0x000fe20000100800 */
[----:B------:R-:W-:Y:S01]  /*37ae0*/  ULDC UR11, c[0x0][0x248] ;  /* 0x00009200000b7ab9 */ /* 0x000fe20000000800 */
[----:B------:R-:W-:Y:S01]  /*37af0*/  ULDC UR4, c[0x0][0x248] ;  /* 0x0000920000047ab9 */ /* 0x000fe20000000800 */
[----:B------:R-:W-:-:S07]  /*37b00*/  ULDC UR58, c[0x0][0x248] ;  /* 0x00009200003a7ab9 */ /* 0x000fce0000000800 */
[----:B------:R-:W-:Y:S01]  /*37b10*/  @P1 LOP3.LUT R9, R9, 0x40000000, RZ, 0xfc, !PT ;  /* 0x4000000009091812 */ /* 0x000fe200078efcff */
[----:B------:R-:W-:-:S03]  /*37b20*/  ULDC UR56, c[0x0][0x248] ;  /* 0x0000920000387ab9 */ /* 0x000fc60000000800 */
[----:B------:R-:W-:-:S04]  /*37b30*/  LOP3.LUT R9, R9, 0xdfffffff, RZ, 0xc0, !PT ;  /* 0xdfffffff09097812 */ /* 0x000fc800078ec0ff */
[----:B------:R-:W-:Y:S02]  /*37b40*/  @P0 LOP3.LUT R9, R9, 0x20000000, RZ, 0xfc, !PT ;  /* 0x2000000009090812 */ /* 0x000fe400078efcff */
[----:B------:R-:W-:Y:S02]  /*37b50*/  ISETP.GE.AND P0, PT, R165, UR60, PT ;  /* 0x0000003ca5007c0c */ /* 0x000fe4000bf06270 */
        /* <DEDUP_REMOVED lines=9> */
[----:B------:R-:W-:-:S04]  /*37bf0*/  @P1 LOP3.LUT R9, R9, 0x10000000, RZ, 0xfc, !PT ;  /* 0x1000000009091812 */ /* 0x000fc800078efcff */
        /* <DEDUP_REMOVED lines=9> */
[----:B------:R-:W-:-:S07]  /*37c90*/  ULDC UR9, c[0x0][0x248] ;  /* 0x0000920000097ab9 */ /* 0x000fce0000000800 */
[----:B------:R-:W-:Y:S01]  /*37ca0*/  @P1 LOP3.LUT R9, R9, 0x4000000, RZ, 0xfc, !PT ;  /* 0x0400000009091812 */ /* 0x000fe200078efcff */
[----:B------:R-:W-:Y:S01]  /*37cb0*/  STL [R1+0x1734], R213 ;  /* 0x001734d501007387 */ /* 0x000fe20000100800 */
[----:B------:R-:W-:Y:S01]  /*37cc0*/  ISETP.GE.AND P4, PT, R22, UR31, PT ;  /* 0x0000001f16007c0c */ /* 0x000fe2000bf86270 */
[----:B------:R-:W-:Y:S01]  /*37cd0*/  ULDC UR13, c[0x0][0x228] ;  /* 0x00008a00000d7ab9 */ /* 0x000fe20000000800 */
[----:B------:R-:W-:-:S04]  /*37ce0*/  LOP3.LUT R9, R9, 0xfdffffff, RZ, 0xc0, !PT ;  /* 0xfdffffff09097812 */ /* 0x000fc800078ec0ff */
[----:B------:R-:W-:Y:S02]  /*37cf0*/  @P0 LOP3.LUT R9, R9, 0x2000000, RZ, 0xfc, !PT ;  /* 0x0200000009090812 */ /* 0x000fe400078efcff */
[----:B------:R-:W-:-:S04]  /*37d00*/  ISETP.GE.AND P0, PT, R163, UR12, PT ;  /* 0x0000000ca3007c0c */ /* 0x000fc8000bf06270 */
[----:B------:R-:W-:Y:S02]  /*37d10*/  ISETP.LT.AND P2, PT, R8, UR16, !P0 ;  /* 0x0000001008007c0c */ /* 0x000fe4000c741270 */
[----:B------:R-:W-:Y:S02]  /*37d20*/  ISETP.LT.AND P1, PT, R7, UR18, !P0 ;  /* 0x0000001207007c0c */ /* 0x000fe4000c721270 */
[----:B------:R-:W-:Y:S02]  /*37d30*/  LOP3.LUT R9, R9, 0xfeffffff, RZ, 0xc0, !PT ;  /* 0xfeffffff09097812 */ /* 0x000fe400078ec0ff */
[----:B------:R-:W-:-:S07]  /*37d40*/  ISETP.GE.AND P0, PT, R162, UR17, PT ;  /* 0x00000011a2007c0c */ /* 0x000fce000bf06270 */
[----:B------:R-:W-:Y:S02]  /*37d50*/  @P2 LOP3.LUT R9, R9, 0x1000000, RZ, 0xfc, !PT ;  /* 0x0100000009092812 */ /* 0x000fe400078efcff */
[----:B------:R-:W-:Y:S02]  /*37d60*/  ISETP.LT.AND P2, PT, R8, UR15, !P0 ;  /* 0x0000000f08007c0c */ /* 0x000fe4000c741270 */
[----:B------:R-:W-:-:S04]  /*37d70*/  LOP3.LUT R9, R9, 0xff7fffff, RZ, 0xc0, !PT ;  /* 0xff7fffff09097812 */ /* 0x000fc800078ec0ff */
[----:B------:R-:W-:Y:S02]  /*37d80*/  @P1 LOP3.LUT R9, R9, 0x800000, RZ, 0xfc, !PT ;  /* 0x0080000009091812 */ /* 0x000fe400078efcff */
[----:B------:R-:W-:Y:S02]  /*37d90*/  ISETP.LT.AND P1, PT, R7, UR23, !P0 ;  /* 0x0000001707007c0c */ /* 0x000fe4000c721270 */
[----:B------:R-:W-:Y:S02]  /*37da0*/  LOP3.LUT R9, R9, 0xffbfffff, RZ, 0xc0, !PT ;  /* 0xffbfffff09097812 */ /* 0x000fe400078ec0ff */
[----:B------:R-:W-:Y:S02]  /*37db0*/  ISETP.GE.AND P0, PT, R161, UR20, PT ;  /* 0x00000014a1007c0c */ /* 0x000fe4000bf06270 */
[----:B------:R-:W-:Y:S02]  /*37dc0*/  @P2 LOP3.LUT R9, R9, 0x400000, RZ, 0xfc, !PT ;  /* 0x0040000009092812 */ /* 0x000fe400078efcff */
[----:B------:R-:W-:-:S02]  /*37dd0*/  ISETP.LT.AND P2, PT, R8, UR19, !P0 ;  /* 0x0000001308007c0c */ /* 0x000fc4000c741270 */
        /* <DEDUP_REMOVED lines=12> */
[----:B------:R-:W-:Y:S01]  /*37ea0*/  @P2 LOP3.LUT R9, R9, 0x40000, RZ, 0xfc, !PT ;  /* 0x0004000009092812 */ /* 0x000fe200078efcff */
[----:B------:R-:W-:Y:S01]  /*37eb0*/  STL [R1+0x173c], R212 ;  /* 0x00173cd401007387 */ /* 0x000fe20000100800 */
[----:B------:R-:W-:-:S02]  /*37ec0*/  ISETP.LT.AND P2, PT, R8, UR24, !P0 ;  /* 0x0000001808007c0c */ /* 0x000fc4000c741270 */
[----:B------:R-:W-:Y:S01]  /*37ed0*/  LOP3.LUT R9, R9, 0xfffdffff, RZ, 0xc0, !PT ;  /* 0xfffdffff09097812 */ /* 0x000fe200078ec0ff */
[----:B------:R-:W-:Y:S04]  /*37ee0*/  STL [R1+0x1740], R211 ;  /* 0x001740d301007387 */ /* 0x000fe80000100800 */
[----:B------:R-:W-:Y:S01]  /*37ef0*/  STL [R1+0x1738], R210 ;  /* 0x001738d201007387 */ /* 0x000fe20000100800 */
[----:B------:R-:W-:-:S03]  /*37f00*/  @P1 LOP3.LUT R9, R9, 0x20000, RZ, 0xfc, !PT ;  /* 0x0002000009091812 */ /* 0x000fc600078efcff */
[----:B------:R-:W-:Y:S04]  /*37f10*/  STL [R1+0x1730], R209 ;  /* 0x001730d101007387 */ /* 0x000fe80000100800 */
[----:B------:R-:W-:Y:S01]  /*37f20*/  STL [R1+0x1728], R208 ;  /* 0x001728d001007387 */ /* 0x000fe20000100800 */
[----:B------:R-:W-:-:S03]  /*37f30*/  ISETP.LT.AND P1, PT, R7, UR40, !P0 ;  /* 0x0000002807007c0c */ /* 0x000fc6000c721270 */
[----:B------:R-:W-:Y:S01]  /*37f40*/  STL [R1+0x1718], R207 ;  /* 0x001718cf01007387 */ /* 0x000fe20000100800 */
[----:B------:R-:W-:-:S03]  /*37f50*/  LOP3.LUT R9, R9, 0xfffeffff, RZ, 0xc0, !PT ;  /* 0xfffeffff09097812 */ /* 0x000fc600078ec0ff */
[----:B------:R-:W-:Y:S04]  /*37f60*/  STL [R1+0x170c], R206 ;  /* 0x00170cce01007387 */ /* 0x000fe80000100800 */
[----:B------:R-:W-:Y:S04]  /*37f70*/  STL [R1+0x1708], R205 ;  /* 0x001708cd01007387 */ /* 0x000fe80000100800 */
[----:B------:R-:W-:Y:S01]  /*37f80*/  STL [R1+0x16fc], R204 ;  /* 0x0016fccc01007387 */ /* 0x000fe20000100800 */
[----:B------:R-:W-:-:S03]  /*37f90*/  ISETP.GE.AND P0, PT, R158, UR34, PT ;  /* 0x000000229e007c0c */ /* 0x000fc6000bf06270 */
[----:B------:R-:W-:Y:S01]  /*37fa0*/  STL [R1+0x16ec], R203 ;  /* 0x0016eccb01007387 */ /* 0x000fe20000100800 */
[----:B------:R-:W-:-:S03]  /*37fb0*/  @P2 LOP3.LUT R9, R9, 0x10000, RZ, 0xfc, !PT ;  /* 0x0001000009092812 */ /* 0x000fc600078efcff */
[----:B------:R-:W-:Y:S04]  /*37fc0*/  STL [R1+0x16e0], R202 ;  /* 0x0016e0ca01007387 */ /* 0x000fe80000100800 */
[----:B------:R-:W-:Y:S04]  /*37fd0*/  STL [R1+0x16dc], R201 ;  /* 0x0016dcc901007387 */ /* 0x000fe80000100800 */
[----:B------:R-:W-:Y:S01]  /*37fe0*/  STL [R1+0x16d0], R200 ;  /* 0x0016d0c801007387 */ /* 0x000fe20000100800 */
[----:B------:R-:W-:-:S03]  /*37ff0*/  ISETP.LT.AND P2, PT, R8, UR28, !P0 ;  /* 0x0000001c08007c0c */ /* 0x000fc6000c741270 */
[----:B------:R-:W-:Y:S01]  /*38000*/  STL [R1+0x16c0], R199 ;  /* 0x0016c0c701007387 */ /* 0x000fe20000100800 */
[----:B------:R-:W-:-:S03]  /*38010*/  LOP3.LUT R9, R9, 0xffff7fff, RZ, 0xc0, !PT ;  /* 0xffff7fff09097812 */ /* 0x000fc600078ec0ff */
[----:B------:R-:W-:Y:S04]  /*38020*/  STL [R1+0x16b8], R198 ;  /* 0x0016b8c601007387 */ /* 0x000fe80000100800 */
[----:B------:R-:W-:Y:S04]  /*38030*/  STL [R1+0x16b0], R197 ;  /* 0x0016b0c501007387 */ /* 0x000fe80000100800 */
[----:B------:R-:W-:Y:S04]  /*38040*/  STL [R1+0x16a8], R196 ;  /* 0x0016a8c401007387 */ /* 0x000fe80000100800 */
        /* <DEDUP_REMOVED lines=8> */
[----:B------:R-:W-:Y:S01]  /*380d0*/  STL [R1+0x1660], R190 ;  /* 0x001660be01007387 */ /* 0x000fe20000100800 */
[----:B------:R-:W-:-:S03]  /*380e0*/  VIADD R163, R164, UR5 ;  /* 0x00000005a4a37c36 */ /* 0x000fc60008000000 */
[----:B------:R-:W-:Y:S04]  /*380f0*/  STL [R1+0x165c], R189 ;  /* 0x00165cbd01007387 */ /* 0x000fe80000100800 */
[----:B------:R-:W-:Y:S01]  /*38100*/  STL [R1+0x1650], R188 ;  /* 0x001650bc01007387 */ /* 0x000fe20000100800 */
[----:B------:R-:W-:-:S03]  /*38110*/  ISETP.GE.AND P0, PT, R157, UR36, PT ;  /* 0x000000249d007c0c */ /* 0x000fc6000bf06270 */
[----:B------:R-:W-:Y:S01]  /*38120*/  STL [R1+0x1640], R187 ;  /* 0x001640bb01007387 */ /* 0x000fe20000100800 */
[----:B------:R-:W-:-:S03]  /*38130*/  @P2 LOP3.LUT R9, R9, 0x4000, RZ, 0xfc, !PT ;  /* 0x0000400009092812 */ /* 0x000fc600078efcff */
[----:B------:R-:W-:Y:S01]  /*38140*/  STL [R1+0x1638], R186 ;  /* 0x001638ba01007387 */ /* 0x000fe20000100800 */
[----:B------:R-:W-:-:S03]  /*38150*/  VIADD R162, R163, UR59 ;  /* 0x0000003ba3a27c36 */ /* 0x000fc60008000000 */
        /* <DEDUP_REMOVED lines=8> */
[----:B------:R-:W-:Y:S04]  /*381e0*/  STL [R1+0x15fc], R180 ;  /* 0x0015fcb401007387 */ /* 0x000fe80000100800 */
        /* <DEDUP_REMOVED lines=10> */
[----:B------:R-:W-:Y:S01]  /*38290*/  VIADD R159, R160, UR4 ;  /* 0x00000004a09f7c36 */ /* 0x000fe20008000000 */
[----:B------:R-:W-:Y:S01]  /*382a0*/  @P2 LOP3.LUT R9, R9, 0x1000, RZ, 0xfc, !PT ;  /* 0x0000100009092812 */ /* 0x000fe200078efcff */
[----:B------:R-:W-:Y:S01]  /*382b0*/  ULDC UR4, c[0x0][0x22c] ;  /* 0x00008b0000047ab9 */ /* 0x000fe20000000800 */
[----:B------:R-:W-:Y:S04]  /*382c0*/  STL [R1+0x15bc], R173 ;  /* 0x0015bcad01007387 */ /* 0x000fe80000100800 */
[----:B------:R-:W-:Y:S04]  /*382d0*/  STL [R1+0x15b0], R172 ;  /* 0x0015b0ac01007387 */ /* 0x000fe80000100800 */
[----:B------:R-:W-:Y:S04]  /*382e0*/  STL [R1+0x15a4], R171 ;  /* 0x0015a4ab01007387 */ /* 0x000fe80000100800 */
[----:B------:R-:W-:Y:S01]  /*382f0*/  STL [R1+0x159c], R170 ;  /* 0x00159caa01007387 */ /* 0x000fe20000100800 */
[----:B------:R-:W-:-:S03]  /*38300*/  VIADD R158, R159, UR58 ;  /* 0x0000003a9f9e7c36 */ /* 0x000fc60008000000 */
[----:B------:R-:W-:Y:S04]  /*38310*/  STL [R1+0x1594], R169 ;  /* 0x001594a901007387 */ /* 0x000fe80000100800 */
[----:B------:R-:W-:Y:S04]  /*38320*/  STL [R1+0x158c], R168 ;  /* 0x00158ca801007387 */ /* 0x000fe80000100800 */
[----:B------:R-:W-:Y:S01]  /*38330*/  STL [R1+0x1580], R167 ;  /* 0x001580a701007387 */ /* 0x000fe20000100800 */
[----:B------:R-:W-:-:S03]  /*38340*/  LOP3.LUT R9, R9, 0xfffff7ff, RZ, 0xc0, !PT ;  /* 0xfffff7ff09097812 */ /* 0x000fc600078ec0ff */
[----:B------:R-:W-:Y:S01]  /*38350*/  STL [R1+0x1574], R166 ;  /* 0x001574a601007387 */ /* 0x000fe20000100800 */
[----:B------:R-:W-:-:S03]  /*38360*/  ISETP.GE.AND P0, PT, R156, UR30, PT ;  /* 0x0000001e9c007c0c */ /* 0x000fc6000bf06270 */
[----:B------:R-:W-:Y:S01]  /*38370*/  STL [R1+0x1570], R165 ;  /* 0x001570a501007387 */ /* 0x000fe20000100800 */
[----:B------:R-:W-:-:S03]  /*38380*/  VIADD R157, R158, UR10 ;  /* 0x0000000a9e9d7c36 */ /* 0x000fc60008000000 */
[----:B------:R-:W-:Y:S04]  /*38390*/  STL [R1+0x1564], R164 ;  /* 0x001564a401007387 */ /* 0x000fe80000100800 */
[----:B------:R-:W-:Y:S01]  /*383a0*/  STL [R1+0x1558], R163 ;  /* 0x001558a301007387 */ /* 0x000fe20000100800 */
[----:B------:R-:W-:-:S03]  /*383b0*/  @P1 LOP3.LUT R9, R9, 0x800, RZ, 0xfc, !PT ;  /* 0x0000080009091812 */ /* 0x000fc600078efcff */
[----:B------:R-:W-:Y:S01]  /*383c0*/  STL [R1+0x1550], R162 ;  /* 0x001550a201007387 */ /* 0x000fe20000100800 */
[----:B------:R-:W-:-:S03]  /*383d0*/  ISETP.LT.AND P2, PT, R8, UR29, !P0 ;  /* 0x0000001d08007c0c */ /* 0x000fc6000c741270 */
[----:B------:R-:W-:Y:S01]  /*383e0*/  STL [R1+0x1548], R161 ;  /* 0x001548a101007387 */ /* 0x000fe20000100800 */
[----:B------:R-:W-:-:S03]  /*383f0*/  ISETP.LT.AND P1, PT, R7, UR46, !P0 ;  /* 0x0000002e07007c0c */ /* 0x000fc6000c721270 */
[----:B------:R-:W-:Y:S01]  /*38400*/  STL [R1+0x1540], R160 ;  /* 0x001540a001007387 */ /* 0x000fe20000100800 */
[----:B------:R-:W-:-:S03]  /*38410*/  ISETP.GE.AND P0, PT, R155, UR43, PT ;  /* 0x0000002b9b007c0c */ /* 0x000fc6000bf06270 */
[----:B------:R-:W-:Y:S04]  /*38420*/  STL [R1+0x1534], R159 ;  /* 0x0015349f01007387 */ /* 0x000fe80000100800 */
[----:B------:R-:W-:Y:S04]  /*38430*/  STL [R1+0x1528], R158 ;  /* 0x0015289e01007387 */ /* 0x000fe80000100800 */
[----:B------:R-:W-:Y:S04]  /*38440*/  STL [R1+0x1524], R157 ;  /* 0x0015249d01007387 */ /* 0x000fe80000100800 */
[----:B------:R-:W3:Y:S01]  /*38450*/  LDL.LU R155, [R1+0x12cc] ;  /* 0x0012cc00019b7983 */ /* 0x000ee20000300800 */
[----:B------:R-:W-:-:S04]  /*38460*/  LOP3.LUT R9, R9, 0xfffffbff, RZ, 0xc0, !PT ;  /* 0xfffffbff09097812 */ /* 0x000fc800078ec0ff */
        /* <DEDUP_REMOVED lines=19> */
[----:B------:R-:W-:-:S04]  /*385a0*/  LOP3.LUT R9, R9, 0xfffffff7, RZ, 0xc0, !PT ;  /* 0xfffffff709097812 */ /* 0x000fc800078ec0ff */
[----:B------:R-:W-:Y:S02]  /*385b0*/  @P2 LOP3.LUT R9, R9, 0x8, RZ, 0xfc, !PT ;  /* 0x0000000809092812 */ /* 0x000fe400078efcff */
[----:B------:R-:W-:Y:S02]  /*385c0*/  ISETP.GE.AND P0, PT, R152, UR49, PT ;  /* 0x0000003198007c0c */ /* 0x000fe4000bf06270 */
[----:B------:R-:W-:-:S04]  /*385d0*/  LOP3.LUT R9, R9, 0xfffffffb, RZ, 0xc0, !PT ;  /* 0xfffffffb09097812 */ /* 0x000fc800078ec0ff */
[----:B------:R-:W-:Y:S02]  /*385e0*/  @P1 LOP3.LUT R9, R9, 0x4, RZ, 0xfc, !PT ;  /* 0x0000000409091812 */ /* 0x000fe400078efcff */
[----:B------:R-:W-:Y:S01]  /*385f0*/  ISETP.LT.AND P1, PT, R8, UR35, !P0 ;  /* 0x0000002308007c0c */ /* 0x000fe2000c721270 */
[----:B------:R-:W-:Y:S01]  /*38600*/  VIADD R156, R157, UR60 ;  /* 0x0000003c9d9c7c36 */ /* 0x000fe20008000000 */
[----:B------:R-:W-:Y:S02]  /*38610*/  ISETP.LT.AND P0, PT, R7, UR54, !P0 ;  /* 0x0000003607007c0c */ /* 0x000fe4000c701270 */
[----:B------:R-:W-:Y:S01]  /*38620*/  LOP3.LUT R9, R9, 0xfffffffd, RZ, 0xc0, !PT ;  /* 0xfffffffd09097812 */ /* 0x000fe200078ec0ff */
[----:B------:R-:W-:-:S04]  /*38630*/  VIADD R252, R156, UR14 ;  /* 0x0000000e9cfc7c36 */ /* 0x000fc80008000000 */
[----:B-1----:R-:W-:-:S04]  /*38640*/  VIADD R231, R252, UR56 ;  /* 0x00000038fce77c36 */ /* 0x002fc80008000000 */
[----:B------:R-:W-:Y:S01]  /*38650*/  @P1 LOP3.LUT R9, R9, 0x2, RZ, 0xfc, !PT ;  /* 0x0000000209091812 */ /* 0x000fe200078efcff */
[----:B--2---:R-:W-:-:S03]  /*38660*/  VIADD R230, R231, UR61 ;  /* 0x0000003de7e67c36 */ /* 0x004fc60008000000 */
[----:B------:R-:W-:Y:S02]  /*38670*/  LOP3.LUT R9, R9, 0xfffffffe, RZ, 0xc0, !PT ;  /* 0xfffffffe09097812 */ /* 0x000fe400078ec0ff */
[----:B------:R-:W-:Y:S02]  /*38680*/  ISETP.GE.AND P2, PT, R23, UR51, PT ;  /* 0x0000003317007c0c */ /* 0x000fe4000bf46270 */
[----:B------:R-:W-:Y:S01]  /*38690*/  @P0 LOP3.LUT R9, R9, 0x1, RZ, 0xfc, !PT ;  /* 0x0000000109090812 */ /* 0x000fe200078efcff */
[----:B------:R-:W-:Y:S01]  /*386a0*/  VIADD R23, R230, UR9 ;  /* 0x00000009e6177c36 */ /* 0x000fe20008000000 */
[----:B------:R1:W-:Y:S04]  /*386b0*/  STL [R1+0x1518], R156 ;  /* 0x0015189c01007387 */ /* 0x0003e80000100800 */
        /* <DEDUP_REMOVED lines=12> */
[----:B------:R-:W2:Y:S01]  /*38780*/  LDS.128 R12, [R21] ;  /* 0x00000000150c7984 */ /* 0x000ea20000000c00 */
[----:B------:R-:W-:Y:S01]  /*38790*/  BAR.SYNC.DEFER_BLOCKING 0x0 ;  /* 0x0000000000007b1d */ /* 0x000fe20000010000 */
[----:B---3--:R-:W-:-:S13]  /*387a0*/  ISETP.GE.AND P0, PT, R251, R155, PT ;  /* 0x0000009bfb00720c */ /* 0x008fda0003f06270 */
[----:B------:R-:W-:-:S05]  /*387b0*/  @P0 LOP3.LUT R20, R20, 0x200000, RZ, 0xfc, !PT ;  /* 0x0020000014140812 */ /* 0x000fca00078efcff */
[----:B------:R-:W-:Y:S04]  /*387c0*/  STL [R1+0x176c], R20 ;  /* 0x00176c1401007387 */ /* 0x000fe80000100800 */
[----:B-1----:R-:W3:Y:S04]  /*387d0*/  LDL.LU R156, [R1+0x550] ;  /* 0x00055000019c7983 */ /* 0x002ee80000300800 */
[----:B------:R-:W3:Y:S04]  /*387e0*/  LDL.LU R157, [R1+0x558] ;  /* 0x00055800019d7983 */ /* 0x000ee80000300800 */
[----:B------:R-:W3:Y:S04]  /*387f0*/  LDL.LU R158, [R1+0x150] ;  /* 0x00015000019e7983 */ /* 0x000ee80000300800 */
[----:B------:R-:W3:Y:S04]  /*38800*/  LDL.LU R159, [R1+0x158] ;  /* 0x00015800019f7983 */ /* 0x000ee80000300800 */
[----:B------:R-:W4:Y:S04]  /*38810*/  LDL.LU R152, [R1+0xd54] ;  /* 0x000d540001987983 */ /* 0x000f280000300800 */
[----:B--2---:R-:W-:Y:S04]  /*38820*/  STL.64 [R1+0xd40], R12 ;  /* 0x000d400c01007387 */ /* 0x004fe80000100a00 */
[----:B------:R-:W-:Y:S04]  /*38830*/  STL.64 [R1+0xd48], R14 ;  /* 0x000d480e01007387 */ /* 0x000fe80000100a00 */
[----:B------:R-:W4:Y:S04]  /*38840*/  LDL.LU R153, [R1+0xd5c] ;  /* 0x000d5c0001997983 */ /* 0x000f280000300800 */
[----:B------:R-:W4:Y:S04]  /*38850*/  LDL.LU R154, [R1+0x954] ;  /* 0x00095400019a7983 */ /* 0x000f280000300800 */
[----:B------:R-:W4:Y:S04]  /*38860*/  LDL.LU R155, [R1+0x95c] ;  /* 0x00095c00019b7983 */ /* 0x000f280000300800 */
[----:B---3--:R1:W-:Y:S01]  /*38870*/  STSM.16.M88.4 [R0], R156 ;  /* 0x0000009c00007844 */ /* 0x0083e20000000200 */
[----:B------:R-:W-:Y:S06]  /*38880*/  BAR.SYNC.DEFER_BLOCKING 0x0 ;  /* 0x0000000000007b1d */ /* 0x000fec0000010000 */
[----:B-1----:R-:W2:Y:S04]  /*38890*/  LDL.LU R156, [R1+0x554] ;  /* 0x00055400019c7983 */ /* 0x002ea80000300800 */
[----:B------:R-:W1:Y:S01]  /*388a0*/  LDS.128 R12, [R21] ;  /* 0x00000000150c7984 */ /* 0x000e620000000c00 */
[----:B------:R-:W-:Y:S06]  /*388b0*/  BAR.SYNC.DEFER_BLOCKING 0x0 ;  /* 0x0000000000007b1d */ /* 0x000fec0000010000 */
[----:B----4-:R3:W-:Y:S04]  /*388c0*/  STSM.16.M88.4 [R0], R152 ;  /* 0x0000009800007844 */ /* 0x0107e80000000200 */
[----:B-1----:R-:W-:Y:S04]  /*388d0*/  STL.64 [R1+0x950], R12 ;  /* 0x0009500c01007387 */ /* 0x002fe80000100a00 */
[----:B------:R-:W-:Y:S01]  /*388e0*/  STL.64 [R1+0x958], R14 ;  /* 0x0009580e01007387 */ /* 0x000fe20000100a00 */
[----:B------:R-:W-:Y:S06]  /*388f0*/  BAR.SYNC.DEFER_BLOCKING 0x0 ;  /* 0x0000000000007b1d */ /* 0x000fec0000010000 */
[----:B------:R-:W2:Y:S04]  /*38900*/  LDL.LU R157, [R1+0x55c] ;  /* 0x00055c00019d7983 */ /* 0x000ea80000300800 */
[----:B------:R-:W2:Y:S04]  /*38910*/  LDL.LU R158, [R1+0x154] ;  /* 0x00015400019e7983 */ /* 0x000ea80000300800 */
[----:B------:R-:W2:Y:S04]  /*38920*/  LDL.LU R159, [R1+0x15c] ;  /* 0x00015c00019f7983 */ /* 0x000ea80000300800 */
[----:B---3--:R-:W3:Y:S04]  /*38930*/  LDL.LU R152, [R1+0xd60] ;  /* 0x000d600001987983 */ /* 0x008ee80000300800 */
[----:B------:R-:W1:Y:S01]  /*38940*/  LDS.128 R12, [R21] ;  /* 0x00000000150c7984 */ /* 0x000e620000000c00 */
[----:B------:R-:W-:Y:S06]  /*38950*/  BAR.SYNC.DEFER_BLOCKING 0x0 ;  /* 0x0000000000007b1d */ /* 0x000fec0000010000 */
[----:B-1----:R-:W-:Y:S04]  /*38960*/  STL.64 [R1+0x550], R12 ;  /* 0x0005500c01007387 */ /* 0x002fe80000100a00 */
[----:B------:R-:W-:Y:S04]  /*38970*/  STL.64 [R1+0x558], R14 ;  /* 0x0005580e01007387 */ /* 0x000fe80000100a00 */
[----:B------:R-:W3:Y:S04]  /*38980*/  LDL.LU R153, [R1+0xd68] ;  /* 0x000d680001997983 */ /* 0x000ee80000300800 */
[----:B------:R-:W3:Y:S04]  /*38990*/  LDL.LU R154, [R1+0x960] ;  /* 0x00096000019a7983 */ /* 0x000ee80000300800 */
[----:B------:R-:W3:Y:S04]  /*389a0*/  LDL.LU R155, [R1+0x968] ;  /* 0x00096800019b7983 */ /* 0x000ee80000300800 */
[----:B--2---:R1:W-:Y:S01]  /*389b0*/  STSM.16.M88.4 [R0], R156 ;  /* 0x0000009c00007844 */ /* 0x0043e20000000200 */
[----:B------:R-:W-:Y:S06]  /*389c0*/  BAR.SYNC.DEFER_BLOCKING 0x0 ;  /* 0x0000000000007b1d */ /* 0x000fec0000010000 */
[----:B-1----:R-:W2:Y:S04]  /*389d0*/  LDL.LU R156, [R1+0x560] ;  /* 0x00056000019c7983 */ /* 0x002ea80000300800 */
[----:B------:R-:W1:Y:S01]  /*389e0*/  LDS.128 R12, [R21] ;  /* 0x00000000150c7984 */ /* 0x000e620000000c00 */
[----:B------:R-:W-:Y:S06]  /*389f0*/  BAR.SYNC.DEFER_BLOCKING 0x0 ;  /* 0x0000000000007b1d */ /* 0x000fec0000010000 */
[----:B---3--:R3:W-:Y:S04]  /*38a00*/  STSM.16.M88.4 [R0], R152 ;  /* 0x0000009800007844 */ /* 0x0087e80000000200 */
        /* <DEDUP_REMOVED lines=48> */
[----:B------:R-:W-:Y:S01]  /*38d10*/  BAR.SYNC.DEFER_BLOCKING 0x0 ;  /* 0x0000000000007b1d */ /* 0x000fe20000010000 */
[----:B-1----:R-:W-:-:S05]  /*38d20*/  IMAD.MOV.U32 R16, RZ, RZ, R12 ;  /* 0x000000ffff107224 */ /* 0x002fca00078e000c */
[----:B------:R-:W-:Y:S04]  /*38d30*/  STL [R1+0xd64], R13 ;  /* 0x000d640d01007387 */ /* 0x000fe80000100800 */
[----:B------:R-:W-:Y:S04]  /*38d40*/  STL.64 [R1+0xd68], R14 ;  /* 0x000d680e01007387 */ /* 0x000fe80000100a00 */
[----:B------:R-:W-:Y:S04]  /*38d50*/  STL [R1+0x17a0], R16 ;  /* 0x0017a01001007387 */ /* 0x000fe80000100800 */
        /* <DEDUP_REMOVED lines=50> */
[----:B-1----:R-:W-:Y:S04]  /*39080*/  STL.64 [R1+0x980], R12 ;  /* 0x0009800c01007387 */ /* 0x002fe80000100a00 */
[----:B---3--:R1:W-:Y:S04]  /*39090*/  STSM.16.M88.4 [R0], R152 ;  /* 0x0000009800007844 */ /* 0x0083e80000000200 */
[----:B------:R-:W-:Y:S04]  /*390a0*/  STL.64 [R1+0x988], R14 ;  /* 0x0009880e01007387 */ /* 0x000fe80000100a00 */
[----:B------:R-:W2:Y:S01]  /*390b0*/  LDL.LU R157, [R1+0x58c] ;  /* 0x00058c00019d7983 */ /* 0x000ea20000300800 */
[----:B------:R-:W-:Y:S06]  /*390c0*/  BAR.SYNC.DEFER_BLOCKING 0x0 ;  /* 0x0000000000007b1d */ /* 0x000fec0000010000 */
[----:B------:R-:W2:Y:S04]  /*390d0*/  LDL.LU R158, [R1+0x184] ;  /* 0x00018400019e7983 */ /* 0x000ea80000300800 */
[----:B------:R-:W2:Y:S04]  /*390e0*/  LDL.LU R159, [R1+0x18c] ;  /* 0x00018c00019f7983 */ /* 0x000ea80000300800 */
[----:B-1----:R-:W3:Y:S04]  /*390f0*/  LDL.LU R152, [R1+0xd90] ;  /* 0x000d900001987983 */ /* 0x002ee80000300800 */
        /* <DEDUP_REMOVED lines=71> */
[----:B------:R-:W-:Y:S01]  /*39570*/  BAR.SYNC.DEFER_BLOCKING 0x0 ;  /* 0x0000000000007b1d */ /* 0x000fe20000010000 */
[----:B-1----:R-:W-:-:S05]  /*39580*/  IMAD.MOV.U32 R18, RZ, RZ, R14 ;  /* 0x000000ffff127224 */ /* 0x002fca00078e000e */
[----:B---3--:R1:W-:Y:S04]  /*39590*/  STSM.16.M88.4 [R0], R152 ;  /* 0x0000009800007844 */ /* 0x0083e80000000200 */
[----:B------:R-:W-:Y:S04]  /*395a0*/  STL.64 [R1+0x9a0], R12 ;  /* 0x0009a00c01007387 */ /* 0x000fe80000100a00 */
[----:B------:R-:W-:Y:S01]  /*395b0*/  STL [R1+0x9ac], R15 ;  /* 0x0009ac0f01007387 */ /* 0x000fe20000100800 */
[----:B------:R-:W-:Y:S06]  /*395c0*/  BAR.SYNC.DEFER_BLOCKING 0x0 ;  /* 0x0000000000007b1d */ /* 0x000fec0000010000 */
[----:B------:R-:W-:Y:S04]  /*395d0*/  STL [R1+0x1788], R18 ;  /* 0x0017881201007387 */ /* 0x000fe80000100800 */
[----:B------:R-:W2:Y:S04]  /*395e0*/  LDL.LU R157, [R1+0x5ac] ;  /* 0x0005ac00019d7983 */ /* 0x000ea80000300800 */
[----:B------:R-:W2:Y:S04]  /*395f0*/  LDL.LU R158, [R1+0x1a4] ;  /* 0x0001a400019e7983 */ /* 0x000ea80000300800 */
[----:B------:R-:W2:Y:S04]  /*39600*/  LDL.LU R159, [R1+0x1ac] ;  /* 0x0001ac00019f7983 */ /* 0x000ea80000300800 */
[----:B------:R-:W3:Y:S04]  /*39610*/  LDS.128 R12, [R21] ;  /* 0x00000000150c7984 */ /* 0x000ee80000000c00 */
[----:B-1----:R-:W4:Y:S01]  /*39620*/  LDL.LU R152, [R1+0xdb0] ;  /* 0x000db00001987983 */ /* 0x002f220000300800 */
[----:B------:R-:W-:Y:S06]  /*39630*/  BAR.SYNC.DEFER_BLOCKING 0x0 ;  /* 0x0000000000007b1d */ /* 0x000fec0000010000 */
[----:B---3--:R-:W-:Y:S04]  /*39640*/  STL.64 [R1+0x5a0], R12 ;  /* 0x0005a00c01007387 */ /* 0x008fe80000100a00 */
[----:B------:R-:W-:Y:S04]  /*39650*/  STL.64 [R1+0x5a8], R14 ;  /* 0x0005a80e01007387 */ /* 0x000fe80000100a00 */
[----:B------:R-:W4:Y:S04]  /*39660*/  LDL.LU R153, [R1+0xdb8] ;  /* 0x000db80001997983 */ /* 0x000f280000300800 */
[----:B------:R-:W4:Y:S04]  /*39670*/  LDL.LU R154, [R1+0x9b0] ;  /* 0x0009b000019a7983 */ /* 0x000f280000300800 */
[----:B------:R-:W4:Y:S04]  /*39680*/  LDL.LU R155, [R1+0x9b8] ;  /* 0x0009b800019b7983 */ /* 0x000f280000300800 */
[----:B--2---:R1:W-:Y:S01]  /*39690*/  STSM.16.M88.4 [R0], R156 ;  /* 0x0000009c00007844 */ /* 0x0043e20000000200 */
[----:B------:R-:W-:Y:S06]  /*396a0*/  BAR.SYNC.DEFER_BLOCKING 0x0 ;  /* 0x0000000000007b1d */ /* 0x000fec0000010000 */
[----:B-1----:R-:W2:Y:S04]  /*396b0*/  LDL.LU R156, [R1+0x5b0] ;  /* 0x0005b000019c7983 */ /* 0x002ea80000300800 */
[----:B------:R-:W1:Y:S01]  /*396c0*/  LDS.128 R12, [R21] ;  /* 0x00000000150c7984 */ /* 0x000e620000000c00 */
[----:B------:R-:W-:Y:S06]  /*396d0*/  BAR.SYNC.DEFER_BLOCKING 0x0 ;  /* 0x0000000000007b1d */ /* 0x000fec0000010000 */
[----:B----4-:R3:W-:Y:S01]  /*396e0*/  STSM.16.M88.4 [R0], R152 ;  /* 0x0000009800007844 */ /* 0x0107e20000000200 */
[----:B-1----:R-:W-:-:S03]  /*396f0*/  IMAD.MOV.U32 R18, RZ, RZ, R12 ;  /* 0x000000ffff127224 */ /* 0x002fc600078e000c */
[----:B------:R-:W-:Y:S04]  /*39700*/  STL [R1+0x1a4], R13 ;  /* 0x0001a40d01007387 */ /* 0x000fe80000100800 */
[----:B------:R-:W-:Y:S01]  /*39710*/  STL.64 [R1+0x1a8], R14 ;  /* 0x0001a80e01007387 */ /* 0x000fe20000100a00 */
[----:B------:R-:W-:Y:S06]  /*39720*/  BAR.SYNC.DEFER_BLOCKING 0x0 ;  /* 0x0000000000007b1d */ /* 0x000fec0000010000 */
[----:B------:R-:W-:Y:S04]  /*39730*/  STL [R1+0x178c], R18 ;  /* 0x00178c1201007387 */ /* 0x000fe80000100800 */
[----:B------:R-:W2:Y:S04]  /*39740*/  LDL.LU R157, [R1+0x5b8] ;  /* 0x0005b800019d7983 */ /* 0x000ea80000300800 */
[----:B------:R-:W2:Y:S04]  /*39750*/  LDL.LU R158, [R1+0x1b0] ;  /* 0x0001b000019e7983 */ /* 0x000ea80000300800 */
[----:B------:R-:W2:Y:S04]  /*39760*/  LDL.LU R159, [R1+0x1b8] ;  /* 0x0001b800019f7983 */ /* 0x000ea80000300800 */
[----:B------:R-:W1:Y:S04]  /*39770*/  LDS.128 R12, [R21] ;  /* 0x00000000150c7984 */ /* 0x000e680000000c00 */
[----:B---3--:R-:W3:Y:S01]  /*39780*/  LDL.LU R152, [R1+0xdb4] ;  /* 0x000db40001987983 */ /* 0x008ee20000300800 */
        /* <DEDUP_REMOVED lines=71> */
[----:B---3--:R3:W-:Y:S01]  /*39c00*/  STSM.16.M88.4 [R0], R152 ;  /* 0x0000009800007844 */ /* 0x0087e20000000200 */
[----:B-1----:R-:W-:-:S03]  /*39c10*/  IMAD.MOV.U32 R19, RZ, RZ, R15 ;  /* 0x000000ffff137224 */ /* 0x002fc600078e000f */
[----:B------:R-:W-:Y:S04]  /*39c20*/  STL.64 [R1+0x1c0], R12 ;  /* 0x0001c00c01007387 */ /* 0x000fe80000100a00 */
[----:B------:R-:W-:Y:S01]  /*39c30*/  STL [R1+0x1c8], R14 ;  /* 0x0001c80e01007387 */ /* 0x000fe20000100800 */
        /* <DEDUP_REMOVED lines=115> */
[----:B------:R-:W4:Y:S04]  /*3a370*/  LDL.LU R160, [R1+0x200] ;  /* 0x0002000001a07983 */ /* 0x000f280000300800 */
[----:B--2---:R-:W-:Y:S01]  /*3a380*/  STSM.16.M88.4 [R0], R156 ;  /* 0x0000009c00007844 */ /* 0x004fe20000000200 */
[----:B------:R-:W-:Y:S06]  /*3a390*/  BAR.SYNC.DEFER_BLOCKING 0x0 ;  /* 0x0000000000007b1d */ /* 0x000fec0000010000 */
[----:B------:R-:W1:Y:S02]  /*3a3a0*/  LDS.128 R12, [R21] ;  /* 0x00000000150c7984 */ /* 0x000e640000000c00 */
[----:B------:R-:W-:Y:S06]  /*3a3b0*/  BAR.SYNC.DEFER_BLOCKING 0x0 ;  /* 0x0000000000007b1d */ /* 0x000fec0000010000 */
[----:B---3--:R-:W-:Y:S04]  /*3a3c0*/  STSM.16.M88.4 [R0], R152 ;  /* 0x0000009800007844 */ /* 0x008fe80000000200 */
[----:B-1----:R-:W-:Y:S04]  /*3a3d0*/  STL.64 [R1+0x5f0], R12 ;  /* 0x0005f00c01007387 */ /* 0x002fe80000100a00 */
[----:B------:R-:W-:Y:S01]  /*3a3e0*/  STL.64 [R1+0x5f8], R14 ;  /* 0x0005f80e01007387 */ /* 0x000fe20000100a00 */
[----:B------:R-:W-:Y:S06]  /*3a3f0*/  BAR.SYNC.DEFER_BLOCKING 0x0 ;  /* 0x0000000000007b1d */ /* 0x000fec0000010000 */
[----:B------:R-:W4:Y:S04]  /*3a400*/  LDL.LU R161, [R1+0x208] ;  /* 0x0002080001a17983 */ /* 0x000f280000300800 */
[----:B------:R-:W2:Y:S04]  /*3a410*/  LDL.LU R156, [R1+0xa04] ;  /* 0x000a0400019c7983 */ /* 0x000ea80000300800 */
[----:B------:R-:W1:Y:S04]  /*3a420*/  LDS.128 R12, [R21] ;  /* 0x00000000150c7984 */ /* 0x000e680000000c00 */
[----:B-1----:R-:W-:Y:S04]  /*3a430*/  STL.64 [R1+0xdf0], R12 ;  /* 0x000df00c01007387 */ /* 0x002fe80000100a00 */
[----:B------:R-:W-:Y:S04]  /*3a440*/  STL.64 [R1+0xdf8], R14 ;  /* 0x000df80e01007387 */ /* 0x000fe80000100a00 */
[----:B------:R-:W2:Y:S04]  /*3a450*/  LDL.LU R157, [R1+0xa0c] ;  /* 0x000a0c00019d7983 */ /* 0x000ea80000300800 */
[----:B------:R-:W2:Y:S04]  /*3a460*/  LDL.LU R158, [R1+0x604] ;  /* 0x00060400019e7983 */ /* 0x000ea80000300800 */
[----:B------:R-:W2:Y:S01]  /*3a470*/  LDL.LU R159, [R1+0x60c] ;  /* 0x00060c00019f7983 */ /* 0x000ea20000300800 */
[----:B------:R-:W-:Y:S01]  /*3a480*/  BAR.SYNC.DEFER_BLOCKING 0x0 ;  /* 0x0000000000007b1d */ /* 0x000fe20000010000 */
[----:B------:R-:W-:-:S02]  /*3a490*/  IMAD.MOV.U32 R162, RZ, RZ, R24 ;  /* 0x000000ffffa27224 */ /* 0x000fc400078e0018 */
[----:B------:R-:W-:-:S03]  /*3a4a0*/  IMAD.MOV.U32 R163, RZ, RZ, R26 ;  /* 0x000000ffffa37224 */ /* 0x000fc600078e001a */
[----:B------:R-:W3:Y:S01]  /*3a4b0*/  LDL.LU R152, [R1+0x204] ;  /* 0x0002040001987983 */ /* 0x000ee20000300800 */
[----:B------:R-:W-:Y:S02]  /*3a4c0*/  IMAD.MOV.U32 R154, RZ, RZ, R25 ;  /* 0x000000ffff9a7224 */ /* 0x000fe400078e0019 */
[----:B------:R-:W-:Y:S01]  /*3a4d0*/  IMAD.MOV.U32 R155, RZ, RZ, R27 ;  /* 0x000000ffff9b7224 */ /* 0x000fe200078e001b */
[----:B----4-:R-:W-:Y:S01]  /*3a4e0*/  STSM.16.M88.4 [R0], R160 ;  /* 0x000000a000007844 */ /* 0x010fe20000000200 */
[----:B------:R-:W-:Y:S06]  /*3a4f0*/  BAR.SYNC.DEFER_BLOCKING 0x0 ;  /* 0x0000000000007b1d */ /* 0x000fec0000010000 */
[----:B------:R-:W1:Y:S02]  /*3a500*/  LDS.128 R12, [R21] ;  /* 0x00000000150c7984 */ /* 0x000e640000000c00 */
[----:B------:R-:W-:Y:S06]  /*3a510*/  BAR.SYNC.DEFER_BLOCKING 0x0 ;  /* 0x0000000000007b1d */ /* 0x000fec0000010000 */
[----:B--2---:R-:W-:Y:S04]  /*3a520*/  STSM.16.M88.4 [R0], R156 ;  /* 0x0000009c00007844 */ /* 0x004fe80000000200 */
[----:B-1----:R-:W-:Y:S04]  /*3a530*/  STL.64 [R1+0xa00], R12 ;  /* 0x000a000c01007387 */ /* 0x002fe80000100a00 */
[----:B------:R-:W-:Y:S01]  /*3a540*/  STL.64 [R1+0xa08], R14 ;  /* 0x000a080e01007387 */ /* 0x000fe20000100a00 */
[----:B------:R-:W-:Y:S06]  /*3a550*/  BAR.SYNC.DEFER_BLOCKING 0x0 ;  /* 0x0000000000007b1d */ /* 0x000fec0000010000 */
[----:B------:R-:W3:Y:S04]  /*3a560*/  LDL.LU R153, [R1+0x20c] ;  /* 0x00020c0001997983 */ /* 0x000ee80000300800 */
[----:B------:R-:W2:Y:S04]  /*3a570*/  LDL.LU R24, [R1+0xa10] ;  /* 0x000a100001187983 */ /* 0x000ea80000300800 */
[----:B------:R-:W1:Y:S01]  /*3a580*/  LDS.128 R12, [R21] ;  /* 0x00000000150c7984 */ /* 0x000e620000000c00 */
[----:B------:R-:W-:Y:S06]  /*3a590*/  BAR.SYNC.DEFER_BLOCKING 0x0 ;  /* 0x0000000000007b1d */ /* 0x000fec0000010000 */
[----:B-1----:R-:W-:Y:S04]  /*3a5a0*/  STL.64 [R1+0x1f0], R12 ;  /* 0x0001f00c01007387 */ /* 0x002fe80000100a00 */
[----:B------:R-:W-:Y:S04]  /*3a5b0*/  STL.64 [R1+0x1f8], R14 ;  /* 0x0001f80e01007387 */ /* 0x000fe80000100a00 */
[----:B------:R-:W2:Y:S04]  /*3a5c0*/  LDL.LU R25, [R1+0xa18] ;  /* 0x000a180001197983 */ /* 0x000ea80000300800 */
[----:B------:R-:W2:Y:S04]  /*3a5d0*/  LDL.LU R26, [R1+0x610] ;  /* 0x00061000011a7983 */ /* 0x000ea80000300800 */
[----:B------:R-:W2:Y:S04]  /*3a5e0*/  LDL.LU R27, [R1+0x618] ;  /* 0x00061800011b7983 */ /* 0x000ea80000300800 */
[----:B---3--:R1:W-:Y:S01]  /*3a5f0*/  STSM.16.M88.4 [R0], R152 ;  /* 0x0000009800007844 */ /* 0x0083e20000000200 */
[----:B------:R-:W-:Y:S06]  /*3a600*/  BAR.SYNC.DEFER_BLOCKING 0x0 ;  /* 0x0000000000007b1d */ /* 0x000fec0000010000 */
[----:B-1----:R-:W3:Y:S04]  /*3a610*/  LDL.LU R152, [R1+0x210] ;  /* 0x0002100001987983 */ /* 0x002ee80000300800 */
[----:B------:R-:W1:Y:S01]  /*3a620*/  LDS.128 R12, [R21] ;  /* 0x00000000150c7984 */ /* 0x000e620000000c00 */
[----:B------:R-:W-:Y:S06]  /*3a630*/  BAR.SYNC.DEFER_BLOCKING 0x0 ;  /* 0x0000000000007b1d */ /* 0x000fec0000010000 */
[----:B--2---:R2:W-:Y:S04]  /*3a640*/  STSM.16.M88.4 [R0], R24 ;  /* 0x0000001800007844 */ /* 0x0045e80000000200 */
[----:B-1----:R-:W-:Y:S04]  /*3a650*/  STL.64 [R1+0x600], R12 ;  /* 0x0006000c01007387 */ /* 0x002fe80000100a00 */
[----:B------:R-:W-:Y:S01]  /*3a660*/  STL.64 [R1+0x608], R14 ;  /* 0x0006080e01007387 */ /* 0x000fe20000100a00 */
[----:B------:R-:W-:Y:S06]  /*3a670*/  BAR.SYNC.DEFER_BLOCKING 0x0 ;  /* 0x0000000000007b1d */ /* 0x000fec0000010000 */
[----:B------:R-:W3:Y:S04]  /*3a680*/  LDL.LU R153, [R1+0x218] ;  /* 0x0002180001997983 */ /* 0x000ee80000300800 */
[----:B--2---:R-:W2:Y:S04]  /*3a690*/  LDL.LU R24, [R1+0xa14] ;  /* 0x000a140001187983 */ /* 0x004ea80000300800 */
        /* <DEDUP_REMOVED lines=8> */
[----:B------:R-:W-:-:S05]  /*3a720*/  IMAD.MOV.U32 R155, RZ, RZ, R30 ;  /* 0x000000ffff9b7224 */ /* 0x000fca00078e001e */
        /* <DEDUP_REMOVED lines=20> */
[----:B------:R-:W4:Y:S04]  /*3a870*/  LDL.LU R28, [R1+0x220] ;  /* 0x00022000011c7983 */ /* 0x000f280000300800 */
[----:B---3--:R-:W-:Y:S01]  /*3a880*/  STSM.16.M88.4 [R0], R152 ;  /* 0x0000009800007844 */ /* 0x008fe20000000200 */
[----:B------:R-:W-:Y:S06]  /*3a890*/  BAR.SYNC.DEFER_BLOCKING 0x0 ;  /* 0x0000000000007b1d */ /* 0x000fec0000010000 */
[----:B------:R-:W1:Y:S02]  /*3a8a0*/  LDS.128 R12, [R21] ;  /* 0x00000000150c7984 */ /* 0x000e640000000c00 */
[----:B------:R-:W-:Y:S06]  /*3a8b0*/  BAR.SYNC.DEFER_BLOCKING 0x0 ;  /* 0x0000000000007b1d */ /* 0x000fec0000010000 */
[----:B--2---:R2:W-:Y:S04]  /*3a8c0*/  STSM.16.M88.4 [R0], R24 ;  /* 0x0000001800007844 */ /* 0x0045e80000000200 */
[----:B-1----:R-:W-:Y:S04]  /*3a8d0*/  STL.64 [R1+0x200], R12 ;  /* 0x0002000c01007387 */ /* 0x002fe80000100a00 */
[----:B------:R-:W-:Y:S01]  /*3a8e0*/  STL.64 [R1+0x208], R14 ;  /* 0x0002080e01007387 */ /* 0x000fe20000100a00 */
[----:B------:R-:W-:Y:S06]  /*3a8f0*/  BAR.SYNC.DEFER_BLOCKING 0x0 ;  /* 0x0000000000007b1d */ /* 0x000fec0000010000 */
[----:B------:R-:W4:Y:S04]  /*3a900*/  LDL.LU R29, [R1+0x228] ;  /* 0x00022800011d7983 */ /* 0x000f280000300800 */
        /* <DEDUP_REMOVED lines=10> */
[----:B----4-:R1:W-:Y:S01]  /*3a9b0*/  STSM.16.M88.4 [R0], R28 ;  /* 0x0000001c00007844 */ /* 0x0103e20000000200 */
        /* <DEDUP_REMOVED lines=604> */
[----:B--2---:R2:W-:Y:S01]  /*3cf80*/  STSM.16.M88.4 [R0], R24 ;  /* 0x0000001800007844 */ /* 0x0045e20000000200 */
[----:B-1----:R-:W-:-:S03]  /*3cf90*/  IMAD.MOV.U32 R252, RZ, RZ, R15 ;  /* 0x000000fffffc7224 */ /* 0x002fc600078e000f */
[----:B------:R-:W-:Y:S04]  /*3cfa0*/  STL.64 [R1+0xc0], R12 ;  /* 0x0000c00c01007387 */ /* 0x000fe80000100a00 */
[----:B------:R-:W-:Y:S01]  /*3cfb0*/  STL [R1+0xc8], R14 ;  /* 0x0000c80e01007387 */ /* 0x000fe20000100800 */
[----:B------:R-:W-:Y:S06]  /*3cfc0*/  BAR.SYNC.DEFER_BLOCKING 0x0 ;  /* 0x0000000000007b1d */ /* 0x000fec0000010000 */
[----:B------:R-:W-:Y:S04]  /*3cfd0*/  STL [R1+0x175c], R252 ;  /* 0x00175cfc01007387 */ /* 0x000fe80000100800 */
[----:B------:R-:W3:Y:S04]  /*3cfe0*/  LDL.LU R29, [R1+0x31c] ;  /* 0x00031c00011d7983 */ /* 0x000ee80000300800 */
[----:B--2---:R-:W2:Y:S04]  /*3cff0*/  LDL.LU R24, [R1+0xb20] ;  /* 0x000b200001187983 */ /* 0x004ea80000300800 */
[----:B------:R-:W1:Y:S02]  /*3d000*/  LDS.128 R12, [R21] ;  /* 0x00000000150c7984 */ /* 0x000e640000000c00 */
[----:B-1----:R-:W-:-:S02]  /*3d010*/  IMAD.MOV.U32 R252, RZ, RZ, R14 ;  /* 0x000000fffffc7224 */ /* 0x002fc400078e000e */
[----:B------:R-:W-:Y:S01]  /*3d020*/  IMAD.MOV.U32 R231, RZ, RZ, R15 ;  /* 0x000000ffffe77224 */ /* 0x000fe200078e000f */
[----:B------:R-:W-:Y:S04]  /*3d030*/  STL.64 [R1+0x80], R12 ;  /* 0x0000800c01007387 */ /* 0x000fe80000100a00 */
[----:B------:R-:W-:Y:S04]  /*3d040*/  STL [R1+0x1760], R252 ;  /* 0x001760fc01007387 */ /* 0x000fe80000100800 */
[----:B------:R-:W-:Y:S04]  /*3d050*/  STL [R1+0x1758], R231 ;  /* 0x001758e701007387 */ /* 0x000fe80000100800 */
        /* <DEDUP_REMOVED lines=11> */
[----:B--2---:R2:W-:Y:S02]  /*3d110*/  STSM.16.M88.4 [R0], R24 ;  /* 0x0000001800007844 */ /* 0x0045e40000000200 */
[----:B------:R-:W-:Y:S01]  /*3d120*/  BAR.SYNC.DEFER_BLOCKING 0x0 ;  /* 0x0000000000007b1d */ /* 0x000fe20000010000 */
[----:B-1----:R-:W-:-:S02]  /*3d130*/  IMAD.MOV.U32 R230, RZ, RZ, R15 ;  /* 0x000000ffffe67224 */ /* 0x002fc400078e000f */
[----:B------:R-:W-:Y:S02]  /*3d140*/  IMAD.MOV.U32 R252, RZ, RZ, R13 ;  /* 0x000000fffffc7224 */ /* 0x000fe400078e000d */
[----:B------:R-:W-:Y:S01]  /*3d150*/  IMAD.MOV.U32 R231, RZ, RZ, R14 ;  /* 0x000000ffffe77224 */ /* 0x000fe200078e000e */
[----:B------:R-:W-:Y:S04]  /*3d160*/  STL [R1+0x20], R12 ;  /* 0x0000200c01007387 */ /* 0x000fe80000100800 */
[----:B------:R-:W4:Y:S04]  /*3d170*/  LDL.LU R13, [R1+0x12c8] ;  /* 0x0012c800010d7983 */ /* 0x000f280000300800 */
[----:B------:R-:W4:Y:S04]  /*3d180*/  LDL.LU R16, [R1+0xe00] ;  /* 0x000e000001107983 */ /* 0x000f280000300800 */
[----:B------:R-:W4:Y:S04]  /*3d190*/  LDL.LU R14, [R1+0x1744] ;  /* 0x00174400010e7983 */ /* 0x000f280000300800 */
[----:B------:R-:W-:Y:S04]  /*3d1a0*/  STL [R1+0x1774], R230 ;  /* 0x001774e601007387 */ /* 0x000fe80000100800 */
[----:B------:R-:W-:Y:S04]  /*3d1b0*/  STL [R1+0x1768], R231 ;  /* 0x001768e701007387 */ /* 0x000fe80000100800 */
[----:B------:R-:W-:Y:S04]  /*3d1c0*/  STL [R1+0x1764], R252 ;  /* 0x001764fc01007387 */ /* 0x000fe80000100800 */
[----:B------:R-:W3:Y:S04]  /*3d1d0*/  LDL.LU R29, [R1+0x328] ;  /* 0x00032800011d7983 */ /* 0x000ee80000300800 */
[----:B------:R-:W1:Y:S04]  /*3d1e0*/  LDS.128 R248, [R21] ;  /* 0x0000000015f87984 */ /* 0x000e680000000c00 */
[----:B--2---:R-:W2:Y:S04]  /*3d1f0*/  LDL.LU R24, [R1+0xb24] ;  /* 0x000b240001187983 */ /* 0x004ea80000300800 */
[----:B-1----:R-:W-:Y:S04]  /*3d200*/  STL [R1+0x17a8], R248 ;  /* 0x0017a8f801007387 */ /* 0x002fe80000100800 */
[----:B------:R-:W-:Y:S04]  /*3d210*/  STL [R1+0x1794], R249 ;  /* 0x001794f901007387 */ /* 0x000fe80000100800 */
        /* <DEDUP_REMOVED lines=11> */
[----:B------:R-:W3:Y:S04]  /*3d2d0*/  LDL.LU R29, [R1+0x32c] ;  /* 0x00032c00011d7983 */ /* 0x000ee80000300800 */
[----:B------:R-:W1:Y:S01]  /*3d2e0*/  LDS.128 R244, [R21] ;  /* 0x0000000015f47984 */ /* 0x000e620000000c00 */
[----:B------:R-:W-:Y:S06]  /*3d2f0*/  BAR.SYNC.DEFER_BLOCKING 0x0 ;  /* 0x0000000000007b1d */ /* 0x000fec0000010000 */
[----:B--2---:R2:W-:Y:S02]  /*3d300*/  STSM.16.M88.4 [R0], R24 ;  /* 0x0000001800007844 */ /* 0x0045e40000000200 */
[----:B------:R-:W-:Y:S06]  /*3d310*/  BAR.SYNC.DEFER_BLOCKING 0x0 ;  /* 0x0000000000007b1d */ /* 0x000fec0000010000 */
[----:B--2---:R-:W2:Y:S04]  /*3d320*/  LDL.LU R24, [R1+0xb30] ;  /* 0x000b300001187983 */ /* 0x004ea80000300800 */
[----:B------:R-:W2:Y:S04]  /*3d330*/  LDL.LU R25, [R1+0xb38] ;  /* 0x000b380001197983 */ /* 0x000ea80000300800 */
[----:B------:R-:W2:Y:S04]  /*3d340*/  LDL.LU R26, [R1+0x730] ;  /* 0x00073000011a7983 */ /* 0x000ea80000300800 */
[----:B------:R-:W2:Y:S04]  /*3d350*/  LDL.LU R27, [R1+0x738] ;  /* 0x00073800011b7983 */ /* 0x000ea80000300800 */
[----:B------:R-:W1:Y:S01]  /*3d360*/  LDS.128 R240, [R21] ;  /* 0x0000000015f07984 */ /* 0x000e620000000c00 */
[----:B------:R-:W-:-:S02]  /*3d370*/  IMAD.MOV.U32 R30, RZ, RZ, R97 ;  /* 0x000000ffff1e7224 */ /* 0x000fc400078e0061 */
[----:B------:R-:W-:Y:S01]  /*3d380*/  IMAD.MOV.U32 R31, RZ, RZ, R99 ;  /* 0x000000ffff1f7224 */ /* 0x000fe200078e0063 */
[----:B------:R-:W-:Y:S06]  /*3d390*/  BAR.SYNC.DEFER_BLOCKING 0x0 ;  /* 0x0000000000007b1d */ /* 0x000fec0000010000 */
[----:B---3--:R3:W-:Y:S02]  /*3d3a0*/  STSM.16.M88.4 [R0], R28 ;  /* 0x0000001c00007844 */ /* 0x0087e40000000200 */
[----:B------:R-:W-:Y:S06]  /*3d3b0*/  BAR.SYNC.DEFER_BLOCKING 0x0 ;  /* 0x0000000000007b1d */ /* 0x000fec0000010000 */
[----:B---3--:R-:W3:Y:S04]  /*3d3c0*/  LDL.LU R28, [R1+0x330] ;  /* 0x00033000011c7983 */ /* 0x008ee80000300800 */
        /* <DEDUP_REMOVED lines=57> */
[----:B------:R-:W4:Y:S04]  /*3d760*/  LDL.LU R32, [R1+0x350] ;  /* 0x0003500001207983 */ /* 0x000f280000300800 */
[----:B------:R-:W4:Y:S04]  /*3d770*/  LDL.LU R33, [R1+0x358] ;  /* 0x0003580001217983 */ /* 0x000f280000300800 */
        /* <DEDUP_REMOVED lines=8> */
[----:B------:R-:W3:Y:S04]  /*3d800*/  LDL.LU R30, [R1+0x754] ;  /* 0x00075400011e7983 */ /* 0x000ee80000300800 */
[----:B------:R-:W3:Y:S04]  /*3d810*/  LDL.LU R31, [R1+0x75c] ;  /* 0x00075c00011f7983 */ /* 0x000ee80000300800 */
[----:B------:R-:W1:Y:S01]  /*3d820*/  LDS.128 R200, [R21] ;  /* 0x0000000015c87984 */ /* 0x000e620000000c00 */
[----:B------:R-:W-:Y:S06]  /*3d830*/  BAR.SYNC.DEFER_BLOCKING 0x0 ;  /* 0x0000000000007b1d */ /* 0x000fec0000010000 */
[----:B--2---:R2:W-:Y:S02]  /*3d840*/  STSM.16.M88.4 [R0], R24 ;  /* 0x0000001800007844 */ /* 0x0045e40000000200 */
[----:B------:R-:W-:Y:S06]  /*3d850*/  BAR.SYNC.DEFER_BLOCKING 0x0 ;  /* 0x0000000000007b1d */ /* 0x000fec0000010000 */
[----:B--2---:R-:W2:Y:S04]  /*3d860*/  LDL.LU R24, [R1+0x354] ;  /* 0x0003540001187983 */ /* 0x004ea80000300800 */
[----:B------:R-:W2:Y:S04]  /*3d870*/  LDL.LU R25, [R1+0x35c] ;  /* 0x00035c0001197983 */ /* 0x000ea80000300800 */
[----:B------:R-:W1:Y:S01]  /*3d880*/  LDS.128 R196, [R21] ;  /* 0x0000000015c47984 */ /* 0x000e620000000c00 */
[----:B------:R-:W-:-:S02]  /*3d890*/  IMAD.MOV.U32 R34, RZ, RZ, R108 ;  /* 0x000000ffff227224 */ /* 0x000fc400078e006c */
[----:B------:R-:W-:Y:S01]  /*3d8a0*/  IMAD.MOV.U32 R35, RZ, RZ, R110 ;  /* 0x000000ffff237224 */ /* 0x000fe200078e006e */
[----:B------:R-:W-:Y:S06]  /*3d8b0*/  BAR.SYNC.DEFER_BLOCKING 0x0 ;  /* 0x0000000000007b1d */ /* 0x000fec0000010000 */
[----:B----4-:R-:W-:Y:S02]  /*3d8c0*/  STSM.16.M88.4 [R0], R32 ;  /* 0x0000002000007844 */ /* 0x010fe40000000200 */
[----:B------:R-:W-:Y:S06]  /*3d8d0*/  BAR.SYNC.DEFER_BLOCKING 0x0 ;  /* 0x0000000000007b1d */ /* 0x000fec0000010000 */
[----:B------:R-:W4:Y:S02]  /*3d8e0*/  LDS.128 R192, [R21] ;  /* 0x0000000015c07984 */ /* 0x000f240000000c00 */
[----:B------:R-:W-:Y:S01]  /*3d8f0*/  BAR.SYNC.DEFER_BLOCKING 0x0 ;  /* 0x0000000000007b1d */ /* 0x000fe20000010000 */
[----:B------:R-:W-:-:S02]  /*3d900*/  IMAD.MOV.U32 R26, RZ, RZ, R109 ;  /* 0x000000ffff1a7224 */ /* 0x000fc400078e006d */
[----:B------:R-:W-:-:S03]  /*3d910*/  IMAD.MOV.U32 R27, RZ, RZ, R111 ;  /* 0x000000ffff1b7224 */ /* 0x000fc600078e006f */
[----:B---3--:R3:W-:Y:S02]  /*3d920*/  STSM.16.M88.4 [R0], R28 ;  /* 0x0000001c00007844 */ /* 0x0087e40000000200 */
[----:B------:R-:W-:Y:S06]  /*3d930*/  BAR.SYNC.DEFER_BLOCKING 0x0 ;  /* 0x0000000000007b1d */ /* 0x000fec0000010000 */
[----:B---3--:R-:W3:Y:S04]  /*3d940*/  LDL.LU R28, [R1+0xb60] ;  /* 0x000b6000011c7983 */ /* 0x008ee80000300800 */
[----:B------:R-:W3:Y:S04]  /*3d950*/  LDL.LU R29, [R1+0xb68] ;  /* 0x000b6800011d7983 */ /* 0x000ee80000300800 */
[----:B------:R-:W3:Y:S04]  /*3d960*/  LDL.LU R30, [R1+0x760] ;  /* 0x00076000011e7983 */ /* 0x000ee80000300800 */
[----:B------:R-:W3:Y:S04]  /*3d970*/  LDL.LU R31, [R1+0x768] ;  /* 0x00076800011f7983 */ /* 0x000ee80000300800 */
[----:B------:R-:W4:Y:S01]  /*3d980*/  LDS.128 R188, [R21] ;  /* 0x0000000015bc7984 */ /* 0x000f220000000c00 */
[----:B------:R-:W-:Y:S06]  /*3d990*/  BAR.SYNC.DEFER_BLOCKING 0x0 ;  /* 0x0000000000007b1d */ /* 0x000fec0000010000 */
[----:B--2---:R2:W-:Y:S02]  /*3d9a0*/  STSM.16.M88.4 [R0], R24 ;  /* 0x0000001800007844 */ /* 0x0045e40000000200 */
[----:B------:R-:W-:Y:S06]  /*3d9b0*/  BAR.SYNC.DEFER_BLOCKING 0x0 ;  /* 0x0000000000007b1d */ /* 0x000fec0000010000 */
[----:B--2---:R-:W2:Y:S04]  /*3d9c0*/  LDL.LU R24, [R1+0x360] ;  /* 0x0003600001187983 */ /* 0x004ea80000300800 */
[----:B------:R-:W2:Y:S04]  /*3d9d0*/  LDL.LU R25, [R1+0x368] ;  /* 0x0003680001197983 */ /* 0x000ea80000300800 */
[----:B------:R-:W4:Y:S01]  /*3d9e0*/  LDS.128 R184, [R21] ;  /* 0x0000000015b87984 */ /* 0x000f220000000c00 */
        /* <DEDUP_REMOVED lines=31> */
[----:B------:R-:W4:Y:S04]  /*3dbe0*/  LDL.LU R32, [R1+0xb74] ;  /* 0x000b740001207983 */ /* 0x000f280000300800 */
[----:B------:R-:W4:Y:S04]  /*3dbf0*/  LDL.LU R33, [R1+0xb7c] ;  /* 0x000b7c0001217983 */ /* 0x000f280000300800 */
[----:B------:R-:W4:Y:S04]  /*3dc00*/  LDL.LU R34, [R1+0x774] ;  /* 0x0007740001227983 */ /* 0x000f280000300800 */
[----:B------:R-:W4:Y:S04]  /*3dc10*/  LDL.LU R35, [R1+0x77c] ;  /* 0x00077c0001237983 */ /* 0x000f280000300800 */
[----:B------:R-:W1:Y:S01]  /*3dc20*/  LDS.128 R168, [R21] ;  /* 0x0000000015a87984 */ /* 0x000e620000000c00 */
[----:B------:R-:W-:Y:S01]  /*3dc30*/  BAR.SYNC.DEFER_BLOCKING 0x0 ;  /* 0x0000000000007b1d */ /* 0x000fe20000010000 */
[----:B------:R-:W-:-:S02]  /*3dc40*/  IMAD.MOV.U32 R26, RZ, RZ, R116 ;  /* 0x000000ffff1a7224 */ /* 0x000fc400078e0074 */
[----:B------:R-:W-:-:S03]  /*3dc50*/  IMAD.MOV.U32 R27, RZ, RZ, R118 ;  /* 0x000000ffff1b7224 */ /* 0x000fc600078e0076 */
[----:B------:R-:W4:Y:S04]  /*3dc60*/  LDL.LU R36, [R1+0x374] ;  /* 0x0003740001247983 */ /* 0x000f280000300800 */
[----:B------:R-:W4:Y:S04]  /*3dc70*/  LDL.LU R37, [R1+0x37c] ;  /* 0x00037c0001257983 */ /* 0x000f280000300800 */
[----:B---3--:R-:W-:Y:S01]  /*3dc80*/  STSM.16.M88.4 [R0], R28 ;  /* 0x0000001c00007844 */ /* 0x008fe20000000200 */
[----:B------:R-:W-:Y:S06]  /*3dc90*/  BAR.SYNC.DEFER_BLOCKING 0x0 ;  /* 0x0000000000007b1d */ /* 0x000fec0000010000 */
[----:B------:R-:W3:Y:S02]  /*3dca0*/  LDS.128 R28, [R21] ;  /* 0x00000000151c7984 */ /* 0x000ee40000000c00 */
[----:B------:R-:W-:Y:S06]  /*3dcb0*/  BAR.SYNC.DEFER_BLOCKING 0x0 ;  /* 0x0000000000007b1d */ /* 0x000fec0000010000 */
[----:B--2---:R-:W-:Y:S02]  /*3dcc0*/  STSM.16.M88.4 [R0], R24 ;  /* 0x0000001800007844 */ /* 0x004fe40000000200 */
[----:B------:R-:W-:Y:S06]  /*3dcd0*/  BAR.SYNC.DEFER_BLOCKING 0x0 ;  /* 0x0000000000007b1d */ /* 0x000fec0000010000 */
[----:B------:R-:W2:Y:S02]  /*3dce0*/  LDS.128 R24, [R21] ;  /* 0x0000000015187984 */ /* 0x000ea40000000c00 */
[----:B------:R-:W-:Y:S06]  /*3dcf0*/  BAR.SYNC.DEFER_BLOCKING 0x0 ;  /* 0x0000000000007b1d */ /* 0x000fec0000010000 */
[----:B----4-:R4:W-:Y:S02]  /*3dd00*/  STSM.16.M88.4 [R0], R32 ;  /* 0x0000002000007844 */ /* 0x0109e40000000200 */
[----:B------:R-:W-:Y:S06]  /*3dd10*/  BAR.SYNC.DEFER_BLOCKING 0x0 ;  /* 0x0000000000007b1d */ /* 0x000fec0000010000 */
[----:B----4-:R-:W4:Y:S04]  /*3dd20*/  LDL.LU R32, [R1+0xb80] ;  /* 0x000b800001207983 */ /* 0x010f280000300800 */
[----:B------:R-:W4:Y:S04]  /*3dd30*/  LDL.LU R33, [R1+0xb88] ;  /* 0x000b880001217983 */ /* 0x000f280000300800 */
[----:B------:R-:W4:Y:S04]  /*3dd40*/  LDL.LU R34, [R1+0x780] ;  /* 0x0007800001227983 */ /* 0x000f280000300800 */
[----:B------:R-:W4:Y:S04]  /*3dd50*/  LDL.LU R35, [R1+0x788] ;  /* 0x0007880001237983 */ /* 0x000f280000300800 */
[----:B------:R-:W3:Y:S04]  /*3dd60*/  LDL.LU R44, [R1+0x380] ;  /* 0x00038000012c7983 */ /* 0x000ee80000300800 */
[----:B------:R-:W3:Y:S04]  /*3dd70*/  LDL.LU R45, [R1+0x388] ;  /* 0x00038800012d7983 */ /* 0x000ee80000300800 */
[----:B------:R-:W2:Y:S04]  /*3dd80*/  LDL.LU R48, [R1+0xb84] ;  /* 0x000b840001307983 */ /* 0x000ea80000300800 */
[----:B------:R-:W2:Y:S04]  /*3dd90*/  LDL.LU R49, [R1+0xb8c] ;  /* 0x000b8c0001317983 */ /* 0x000ea80000300800 */
[----:B------:R-:W2:Y:S04]  /*3dda0*/  LDL.LU R50, [R1+0x784] ;  /* 0x0007840001327983 */ /* 0x000ea80000300800 */
[----:B------:R-:W2:Y:S04]  /*3ddb0*/  LDL.LU R51, [R1+0x78c] ;  /* 0x00078c0001337983 */ /* 0x000ea80000300800 */
[----:B------:R-:W1:Y:S01]  /*3ddc0*/  LDS.128 R40, [R21] ;  /* 0x0000000015287984 */ /* 0x000e620000000c00 */
[----:B------:R-:W-:-:S02]  /*3ddd0*/  IMAD.MOV.U32 R38, RZ, RZ, R117 ;  /* 0x000000ffff267224 */ /* 0x000fc400078e0075 */
[----:B------:R-:W-:Y:S01]  /*3dde0*/  IMAD.MOV.U32 R39, RZ, RZ, R119 ;  /* 0x000000ffff277224 */ /* 0x000fe200078e0077 */
[----:B------:R-:W-:Y:S01]  /*3ddf0*/  BAR.SYNC.DEFER_BLOCKING 0x0 ;  /* 0x0000000000007b1d */ /* 0x000fe20000010000 */
[----:B------:R-:W-:Y:S02]  /*3de00*/  IMAD.MOV.U32 R46, RZ, RZ, R120 ;  /* 0x000000ffff2e7224 */ /* 0x000fe400078e0078 */
[----:B------:R-:W-:-:S03]  /*3de10*/  IMAD.MOV.U32 R47, RZ, RZ, R122 ;  /* 0x000000ffff2f7224 */ /* 0x000fc600078e007a */
[----:B------:R-:W2:Y:S04]  /*3de20*/  LDL.LU R52, [R1+0x384] ;  /* 0x0003840001347983 */ /* 0x000ea80000300800 */
[----:B------:R-:W2:Y:S04]  /*3de30*/  LDL.LU R53, [R1+0x38c] ;  /* 0x00038c0001357983 */ /* 0x000ea80000300800 */
[----:B------:R-:W-:Y:S01]  /*3de40*/  STSM.16.M88.4 [R0], R36 ;  /* 0x0000002400007844 */ /* 0x000fe20000000200 */
[----:B------:R-:W-:Y:S06]  /*3de50*/  BAR.SYNC.DEFER_BLOCKING 0x0 ;  /* 0x0000000000007b1d */ /* 0x000fec0000010000 */
[----:B------:R-:W1:Y:S02]  /*3de60*/  LDS.128 R36, [R21] ;  /* 0x0000000015247984 */ /* 0x000e640000000c00 */
[----:B------:R-:W-:Y:S06]  /*3de70*/  BAR.SYNC.DEFER_BLOCKING 0x0 ;  /* 0x0000000000007b1d */ /* 0x000fec0000010000 */
[----:B----4-:R-:W-:Y:S02]  /*3de80*/  STSM.16.M88.4 [R0], R32 ;  /* 0x0000002000007844 */ /* 0x010fe40000000200 */
[----:B------:R-:W-:Y:S06]  /*3de90*/  BAR.SYNC.DEFER_BLOCKING 0x0 ;  /* 0x0000000000007b1d */ /* 0x000fec0000010000 */
[----:B------:R-:W4:Y:S02]  /*3dea0*/  LDS.128 R32, [R21] ;  /* 0x0000000015207984 */ /* 0x000f240000000c00 */
[----:B------:R-:W-:Y:S06]  /*3deb0*/  BAR.SYNC.DEFER_BLOCKING 0x0 ;  /* 0x0000000000007b1d */ /* 0x000fec0000010000 */
[----:B---3--:R-:W-:Y:S02]  /*3dec0*/  STSM.16.M88.4 [R0], R44 ;  /* 0x0000002c00007844 */ /* 0x008fe40000000200 */
[----:B------:R-:W-:Y:S06]  /*3ded0*/  BAR.SYNC.DEFER_BLOCKING 0x0 ;  /* 0x0000000000007b1d */ /* 0x000fec0000010000 */
[----:B------:R-:W3:Y:S02]  /*3dee0*/  LDS.128 R44, [R21] ;  /* 0x00000000152c7984 */ /* 0x000ee40000000c00 */
        /* <DEDUP_REMOVED lines=9> */
[----:B------:R-:W3:Y:S04]  /*3df80*/  LDL.LU R64, [R1+0xb94] ;  /* 0x000b940001407983 */ /* 0x000ee80000300800 */
[----:B------:R-:W3:Y:S04]  /*3df90*/  LDL.LU R65, [R1+0xb9c] ;  /* 0x000b9c0001417983 */ /* 0x000ee80000300800 */
[----:B------:R-:W3:Y:S04]  /*3dfa0*/  LDL.LU R66, [R1+0x794] ;  /* 0x0007940001427983 */ /* 0x000ee80000300800 */
[----:B------:R-:W3:Y:S04]  /*3dfb0*/  LDL.LU R67, [R1+0x79c] ;  /* 0x00079c0001437983 */ /* 0x000ee80000300800 */
[----:B------:R-:W1:Y:S01]  /*3dfc0*/  LDS.128 R56, [R21] ;  /* 0x0000000015387984 */ /* 0x000e620000000c00 */
[----:B------:R-:W-:-:S02]  /*3dfd0*/  IMAD.MOV.U32 R54, RZ, RZ, R121 ;  /* 0x000000ffff367224 */ /* 0x000fc400078e0079 */
[----:B------:R-:W-:Y:S01]  /*3dfe0*/  IMAD.MOV.U32 R55, RZ, RZ, R123 ;  /* 0x000000ffff377224 */ /* 0x000fe200078e007b */
[----:B------:R-:W-:Y:S01]  /*3dff0*/  BAR.SYNC.DEFER_BLOCKING 0x0 ;  /* 0x0000000000007b1d */ /* 0x000fe20000010000 */
[----:B------:R-:W-:Y:S02]  /*3e000*/  IMAD.MOV.U32 R62, RZ, RZ, R124 ;  /* 0x000000ffff3e7224 */ /* 0x000fe400078e007c */
[----:B------:R-:W-:-:S03]  /*3e010*/  IMAD.MOV.U32 R63, RZ, RZ, R126 ;  /* 0x000000ffff3f7224 */ /* 0x000fc600078e007e */
[----:B------:R-:W3:Y:S04]  /*3e020*/  LDL.LU R68, [R1+0x394] ;  /* 0x0003940001447983 */ /* 0x000ee80000300800 */
[----:B------:R-:W3:Y:S04]  /*3e030*/  LDL.LU R69, [R1+0x39c] ;  /* 0x00039c0001457983 */ /* 0x000ee80000300800 */
[----:B------:R-:W-:Y:S01]  /*3e040*/  STSM.16.M88.4 [R0], R52 ;  /* 0x0000003400007844 */ /* 0x000fe20000000200 */
[----:B------:R-:W-:Y:S06]  /*3e050*/  BAR.SYNC.DEFER_BLOCKING 0x0 ;  /* 0x0000000000007b1d */ /* 0x000fec0000010000 */
[----:B------:R-:W1:Y:S02]  /*3e060*/  LDS.128 R52, [R21] ;  /* 0x0000000015347984 */ /* 0x000e640000000c00 */
[----:B------:R-:W-:Y:S06]  /*3e070*/  BAR.SYNC.DEFER_BLOCKING 0x0 ;  /* 0x0000000000007b1d */ /* 0x000fec0000010000 */
[----:B--2---:R-:W-:Y:S02]  /*3e080*/  STSM.16.M88.4 [R0], R48 ;  /* 0x0000003000007844 */ /* 0x004fe40000000200 */
[----:B------:R-:W-:Y:S06]  /*3e090*/  BAR.SYNC.DEFER_BLOCKING 0x0 ;  /* 0x0000000000007b1d */ /* 0x000fec0000010000 */
[----:B------:R-:W2:Y:S02]  /*3e0a0*/  LDS.128 R48, [R21] ;  /* 0x0000000015307984 */ /* 0x000ea40000000c00 */
[----:B------:R-:W-:Y:S06]  /*3e0b0*/  BAR.SYNC.DEFER_BLOCKING 0x0 ;  /* 0x0000000000007b1d */ /* 0x000fec0000010000 */
[----:B----4-:R-:W-:Y:S02]  /*3e0c0*/  STSM.16.M88.4 [R0], R60 ;  /* 0x0000003c00007844 */ /* 0x010fe40000000200 */
[----:B------:R-:W-:Y:S06]  /*3e0d0*/  BAR.SYNC.DEFER_BLOCKING 0x0 ;  /* 0x0000000000007b1d */ /* 0x000fec0000010000 */
[----:B------:R-:W4:Y:S02]  /*3e0e0*/  LDS.128 R60, [R21] ;  /* 0x00000000153c7984 */ /* 0x000f240000000c00 */
[----:B------:R-:W-:Y:S06]  /*3e0f0*/  BAR.SYNC.DEFER_BLOCKING 0x0 ;  /* 0x0000000000007b1d */ /* 0x000fec0000010000 */
[----:B---3--:R3:W-:Y:S02]  /*3e100*/  STSM.16.M88.4 [R0], R64 ;  /* 0x0000004000007844 */ /* 0x0087e40000000200 */
[----:B------:R-:W-:Y:S06]  /*3e110*/  BAR.SYNC.DEFER_BLOCKING 0x0 ;  /* 0x0000000000007b1d */ /* 0x000fec0000010000 */
[----:B---3--:R-:W3:Y:S04]  /*3e120*/  LDL.LU R64, [R1+0xba0] ;  /* 0x000ba00001407983 */ /* 0x008ee80000300800 */
[----:B------:R-:W3:Y:S04]  /*3e130*/  LDL.LU R65, [R1+0xba8] ;  /* 0x000ba80001417983 */ /* 0x000ee80000300800 */
[----:B------:R-:W3:Y:S04]  /*3e140*/  LDL.LU R66, [R1+0x7a0] ;  /* 0x0007a00001427983 */ /* 0x000ee80000300800 */
[----:B------:R-:W3:Y:S04]  /*3e150*/  LDL.LU R67, [R1+0x7a8] ;  /* 0x0007a80001437983 */ /* 0x000ee80000300800 */
[----:B------:R-:W2:Y:S04]  /*3e160*/  LDL.LU R76, [R1+0x3a0] ;  /* 0x0003a000014c7983 */ /* 0x000ea80000300800 */
[----:B------:R-:W2:Y:S04]  /*3e170*/  LDL.LU R77, [R1+0x3a8] ;  /* 0x0003a800014d7983 */ /* 0x000ea80000300800 */
[----:B------:R-:W4:Y:S04]  /*3e180*/  LDL.LU R80, [R1+0xba4] ;  /* 0x000ba40001507983 */ /* 0x000f280000300800 */
[----:B------:R-:W4:Y:S04]  /*3e190*/  LDL.LU R81, [R1+0xbac] ;  /* 0x000bac0001517983 */ /* 0x000f280000300800 */
[----:B------:R-:W4:Y:S04]  /*3e1a0*/  LDL.LU R82, [R1+0x7a4] ;  /* 0x0007a40001527983 */ /* 0x000f280000300800 */
[----:B------:R-:W4:Y:S04]  /*3e1b0*/  LDL.LU R83, [R1+0x7ac] ;  /* 0x0007ac0001537983 */ /* 0x000f280000300800 */
[----:B------:R-:W1:Y:S01]  /*3e1c0*/  LDS.128 R72, [R21] ;  /* 0x0000000015487984 */ /* 0x000e620000000c00 */
[----:B------:R-:W-:-:S02]  /*3e1d0*/  IMAD.MOV.U32 R70, RZ, RZ, R125 ;  /* 0x000000ffff467224 */ /* 0x000fc400078e007d */
[----:B------:R-:W-:Y:S01]  /*3e1e0*/  IMAD.MOV.U32 R71, RZ, RZ, R127 ;  /* 0x000000ffff477224 */ /* 0x000fe200078e007f */
[----:B------:R-:W-:Y:S01]  /*3e1f0*/  BAR.SYNC.DEFER_BLOCKING 0x0 ;  /* 0x0000000000007b1d */ /* 0x000fe20000010000 */
[----:B------:R-:W-:Y:S02]  /*3e200*/  IMAD.MOV.U32 R78, RZ, RZ, R128 ;  /* 0x000000ffff4e7224 */ /* 0x000fe400078e0080 */
[----:B------:R-:W-:-:S03]  /*3e210*/  IMAD.MOV.U32 R79, RZ, RZ, R130 ;  /* 0x000000ffff4f7224 */ /* 0x000fc600078e0082 */
[----:B------:R-:W4:Y:S04]  /*3e220*/  LDL.LU R84, [R1+0x3a4] ;  /* 0x0003a40001547983 */ /* 0x000f280000300800 */
[----:B------:R-:W4:Y:S04]  /*3e230*/  LDL.LU R85, [R1+0x3ac] ;  /* 0x0003ac0001557983 */ /* 0x000f280000300800 */
[----:B------:R-:W-:Y:S01]  /*3e240*/  STSM.16.M88.4 [R0], R68 ;  /* 0x0000004400007844 */ /* 0x000fe20000000200 */
[----:B------:R-:W-:Y:S06]  /*3e250*/  BAR.SYNC.DEFER_BLOCKING 0x0 ;  /* 0x0000000000007b1d */ /* 0x000fec0000010000 */
[----:B------:R-:W1:Y:S02]  /*3e260*/  LDS.128 R68, [R21] ;  /* 0x0000000015447984 */ /* 0x000e640000000c00 */
[----:B------:R-:W-:Y:S06]  /*3e270*/  BAR.SYNC.DEFER_BLOCKING 0x0 ;  /* 0x0000000000007b1d */ /* 0x000fec0000010000 */
[----:B---3--:R-:W-:Y:S02]  /*3e280*/  STSM.16.M88.4 [R0], R64 ;  /* 0x0000004000007844 */ /* 0x008fe40000000200 */
        /* <DEDUP_REMOVED lines=94> */
[----:B------:R-:W-:Y:S01]  /*3e870*/  BAR.SYNC.DEFER_BLOCKING 0x0 ;  /* 0x0000000000007b1d */ /* 0x000fe20000010000 */
[----:B------:R-:W-:-:S05]  /*3e880*/  IMAD.MOV.U32 R134, RZ, RZ, R141 ;  /* 0x000000ffff867224 */ /* 0x000fca00078e008d */
        /* <DEDUP_REMOVED lines=8> */
[----:B----4-:R4:W-:Y:S01]  /*3e910*/  STSM.16.M88.4 [R0], R128 ;  /* 0x0000008000007844 */ /* 0x0109e20000000200 */
[----:B------:R-:W-:-:S02]  /*3e920*/  IMAD.MOV.U32 R142, RZ, RZ, R144 ;  /* 0x000000ffff8e7224 */ /* 0x000fc400078e0090 */
[----:B------:R-:W-:Y:S01]  /*3e930*/  IMAD.MOV.U32 R135, RZ, RZ, R143 ;  /* 0x000000ffff877224 */ /* 0x000fe200078e008f */
        /* <DEDUP_REMOVED lines=11> */
[----:B------:R-:W2:Y:S04]  /*3e9f0*/  LDL.LU R156, [R1+0x3e4] ;  /* 0x0003e400019c7983 */ /* 0x000ea80000300800 */
[----:B------:R-:W2:Y:S01]  /*3ea00*/  LDL.LU R157, [R1+0x3ec] ;  /* 0x0003ec00019d7983 */ /* 0x000ea20000300800 */
[----:B------:R-:W-:-:S02]  /*3ea10*/  IMAD.MOV.U32 R158, RZ, RZ, R145 ;  /* 0x000000ffff9e7224 */ /* 0x000fc400078e0091 */
[----:B------:R-:W-:Y:S01]  /*3ea20*/  IMAD.MOV.U32 R143, RZ, RZ, R146 ;  /* 0x000000ffff8f7224 */ /* 0x000fe200078e0092 */
[----:B------:R-:W2:Y:S01]  /*3ea30*/  LDL.LU R144, [R1+0xbf0] ;  /* 0x000bf00001907983 */ /* 0x000ea20000300800 */
[----:B------:R-:W-:-:S03]  /*3ea40*/  IMAD.MOV.U32 R159, RZ, RZ, R147 ;  /* 0x000000ffff9f7224 */ /* 0x000fc600078e0093 */
[----:B------:R-:W2:Y:S04]  /*3ea50*/  LDL.LU R145, [R1+0xbf8] ;  /* 0x000bf80001917983 */ /* 0x000ea80000300800 */
[----:B------:R-:W2:Y:S04]  /*3ea60*/  LDL.LU R146, [R1+0x7f0] ;  /* 0x0007f00001927983 */ /* 0x000ea80000300800 */
[----:B------:R-:W2:Y:S04]  /*3ea70*/  LDL.LU R147, [R1+0x7f8] ;  /* 0x0007f80001937983 */ /* 0x000ea80000300800 */
[----:B------:R-:W1:Y:S01]  /*3ea80*/  LDS.128 R136, [R21] ;  /* 0x0000000015887984 */ /* 0x000e620000000c00 */
[----:B------:R-:W-:Y:S06]  /*3ea90*/  BAR.SYNC.DEFER_BLOCKING 0x0 ;  /* 0x0000000000007b1d */ /* 0x000fec0000010000 */
[----:B------:R-:W2:Y:S04]  /*3eaa0*/  LDL.LU R160, [R1+0x3f0] ;  /* 0x0003f00001a07983 */ /* 0x000ea80000300800 */
[----:B------:R-:W2:Y:S04]  /*3eab0*/  LDL.LU R161, [R1+0x3f8] ;  /* 0x0003f80001a17983 */ /* 0x000ea80000300800 */
[----:B------:R-:W2:Y:S04]  /*3eac0*/  LDL.LU R164, [R1+0xbf4] ;  /* 0x000bf40001a47983 */ /* 0x000ea80000300800 */
[----:B------:R-:W2:Y:S04]  /*3ead0*/  LDL.LU R165, [R1+0xbfc] ;  /* 0x000bfc0001a57983 */ /* 0x000ea80000300800 */
[----:B------:R-:W-:Y:S01]  /*3eae0*/  STSM.16.M88.4 [R0], R132 ;  /* 0x0000008400007844 */ /* 0x000fe20000000200 */
[----:B------:R-:W-:Y:S06]  /*3eaf0*/  BAR.SYNC.DEFER_BLOCKING 0x0 ;  /* 0x0000000000007b1d */ /* 0x000fec0000010000 */
[----:B------:R-:W2:Y:S04]  /*3eb00*/  LDL.LU R166, [R1+0x7f4] ;  /* 0x0007f40001a67983 */ /* 0x000ea80000300800 */
[----:B------:R-:W2:Y:S01]  /*3eb10*/  LDL.LU R167, [R1+0x7fc] ;  /* 0x0007fc0001a77983 */ /* 0x000ea20000300800 */
[----:B------:R-:W-:-:S02]  /*3eb20*/  IMAD.MOV.U32 R162, RZ, RZ, R148 ;  /* 0x000000ffffa27224 */ /* 0x000fc400078e0094 */
[----:B------:R-:W-:Y:S01]  /*3eb30*/  IMAD.MOV.U32 R163, RZ, RZ, R150 ;  /* 0x000000ffffa37224 */ /* 0x000fe200078e0096 */
[----:B------:R-:W-:Y:S01]  /*3eb40*/  ISETP.LT.AND P5, PT, R7, UR8, !P0 ;  /* 0x0000000807007c0c */ /* 0x000fe2000c7a1270 */
[----:B------:R-:W2:Y:S01]  /*3eb50*/  LDL.LU R23, [R1+0x800] ;  /* 0x0008000001177983 */ /* 0x000ea20000300800 */
[----:B------:R-:W-:Y:S01]  /*3eb60*/  LOP3.LUT R9, R9, 0xffffffdf, RZ, 0xc0, !PT ;  /* 0xffffffdf09097812 */ /* 0x000fe200078ec0ff */
[----:B------:R-:W-:Y:S01]  /*3eb70*/  IMAD.WIDE R228, R14, 0x4, R2 ;  /* 0x000000040ee47825 */ /* 0x000fe200078e0202 */
[----:B------:R-:W-:Y:S01]  /*3eb80*/  ULDC.64 UR8, c[0x0][0x228] ;  /* 0x00008a0000087ab9 */ /* 0x000fe20000000a00 */
[----:B------:R-:W2:Y:S04]  /*3eb90*/  LDL.LU R12, [R1+0x1444] ;  /* 0x00144400010c7983 */ /* 0x000ea80000300800 */
[----:B------:R-:W1:Y:S01]  /*3eba0*/  LDS.128 R132, [R21] ;  /* 0x0000000015847984 */ /* 0x000e620000000c00 */
        /* <DEDUP_REMOVED lines=13> */
[----:B------:R-:W-:Y:S02]  /*3ec80*/  STSM.16.M88.4 [R0], R156 ;  /* 0x0000009c00007844 */ /* 0x000fe40000000200 */
        /* <DEDUP_REMOVED lines=8> */
[----:B------:R-:W-:Y:S01]  /*3ed10*/  BAR.SYNC.DEFER_BLOCKING 0x0 ;  /* 0x0000000000007b1d */ /* 0x000fe20000010000 */
[----:B------:R-:W-:-:S05]  /*3ed20*/  @P5 LOP3.LUT R9, R9, 0x20, RZ, 0xfc, !PT ;  /* 0x0000002009095812 */ /* 0x000fca00078efcff */
[----:B------:R-:W2:Y:S02]  /*3ed30*/  LDS.128 R160, [R21] ;  /* 0x0000000015a07984 */ /* 0x000ea40000000c00 */
[----:B------:R-:W-:Y:S01]  /*3ed40*/  BAR.SYNC.DEFER_BLOCKING 0x0 ;  /* 0x0000000000007b1d */ /* 0x000fe20000010000 */
[----:B------:R-:W-:-:S05]  /*3ed50*/  ISETP.GE.AND P5, PT, R7, R13, PT ;  /* 0x0000000d0700720c */ /* 0x000fca0003fa6270 */
[----:B------:R-:W4:Y:S04]  /*3ed60*/  LDL.LU R13, [R1+0x400] ;  /* 0x00040000010d7983 */ /* 0x000f280000300800 */
[----:B------:R1:W-:Y:S04]  /*3ed70*/  STSM.16.M88.4 [R0], R164 ;  /* 0x000000a400007844 */ /* 0x0003e80000000200 */
[----:B-1----:R-:W3:Y:S04]  /*3ed80*/  LDL.LU R164, [R1+0x3f4] ;  /* 0x0003f40001a47983 */ /* 0x002ee80000300800 */
[----:B------:R-:W3:Y:S04]  /*3ed90*/  LDL.LU R165, [R1+0x3fc] ;  /* 0x0003fc0001a57983 */ /* 0x000ee80000300800 */
[----:B------:R-:W2:Y:S04]  /*3eda0*/  LDL.LU R19, [R1] ;  /* 0x0000000001137983 */ /* 0x000ea80000300800 */
[----:B------:R-:W2:Y:S04]  /*3edb0*/  LDL.LU R18, [R1+0xe04] ;  /* 0x000e040001127983 */ /* 0x000ea80000300800 */
[----:B------:R-:W2:Y:S01]  /*3edc0*/  LDL.LU R15, [R1+0x1288] ;  /* 0x00128800010f7983 */ /* 0x000ea20000300800 */
[----:B------:R-:W-:-:S02]  /*3edd0*/  IMAD.MOV.U32 R166, RZ, RZ, R149 ;  /* 0x000000ffffa67224 */ /* 0x000fc400078e0095 */
[----:B------:R-:W-:Y:S01]  /*3ede0*/  IMAD.MOV.U32 R167, RZ, RZ, R151 ;  /* 0x000000ffffa77224 */ /* 0x000fe200078e0097 */
[----:B------:R-:W-:Y:S01]  /*3edf0*/  BAR.SYNC.DEFER_BLOCKING 0x0 ;  /* 0x0000000000007b1d */ /* 0x000fe20000010000 */
[----:B------:R-:W-:-:S05]  /*3ee00*/  ISETP.LT.AND P5, PT, R6, UR4, !P5 ;  /* 0x0000000406007c0c */ /* 0x000fca000efa1270 */
[----:B------:R-:W-:Y:S01]  /*3ee10*/  ULDC.64 UR4, c[0x0][0x228] ;  /* 0x00008a0000047ab9 */ /* 0x000fe20000000a00 */
[----:B------:R-:W2:Y:S04]  /*3ee20*/  LDL.LU R17, [R1+0x804] ;  /* 0x0008040001117983 */ /* 0x000ea80000300800 */
[----:B------:R-:W1:Y:S01]  /*3ee30*/  LDS.128 R148, [R21] ;  /* 0x0000000015947984 */ /* 0x000e620000000c00 */
[----:B------:R-:W-:Y:S06]  /*3ee40*/  BAR.SYNC.DEFER_BLOCKING 0x0 ;  /* 0x0000000000007b1d */ /* 0x000fec0000010000 */
[----:B---3--:R3:W-:Y:S02]  /*3ee50*/  STSM.16.M88.4 [R0], R164 ;  /* 0x000000a400007844 */ /* 0x0087e40000000200 */
[----:B------:R-:W-:Y:S06]  /*3ee60*/  BAR.SYNC.DEFER_BLOCKING 0x0 ;  /* 0x0000000000007b1d */ /* 0x000fec0000010000 */
[----:B------:R1:W-:Y:S01]  /*3ee70*/  @P5 STG.E desc[UR6][R228.64], R16 ;  /* 0x00000010e4005986 */ /* 0x0003e2000c101906 */
[----:B------:R-:W-:Y:S01]  /*3ee80*/  ISETP.GE.AND P5, PT, R6, UR5, PT ;  /* 0x0000000506007c0c */ /* 0x000fe2000bfa6270 */
[----:B---3--:R-:W-:Y:S01]  /*3ee90*/  IMAD.WIDE R164, R14, 0x4, R4 ;  /* 0x000000040ea47825 */ /* 0x008fe200078e0204 */
[----:B------:R-:W-:-:S02]  /*3eea0*/  ULDC UR5, c[0x0][0x228] ;  /* 0x00008a0000057ab9 */ /* 0x000fc40000000800 */
[----:B------:R-:W-:Y:S01]  /*3eeb0*/  ISETP.LT.AND P5, PT, R8, UR4, !P5 ;  /* 0x0000000408007c0c */ /* 0x000fe2000efa1270 */
[----:B-1----:R-:W3:Y:S04]  /*3eec0*/  LDL.LU R16, [R1+0x404] ;  /* 0x0004040001107983 */ /* 0x002ee80000300800 */
[----:B------:R-:W3:Y:S08]  /*3eed0*/  LDL.LU R14, [R1+0xf50] ;  /* 0x000f5000010e7983 */ /* 0x000ef00000300800 */
[----:B------:R1:W-:Y:S04]  /*3eee0*/  @P5 STG.E desc[UR6][R164.64], R23 ;  /* 0x00000017a4005986 */ /* 0x0003e8000c101906 */
[----:B------:R-:W3:Y:S01]  /*3eef0*/  LDL.LU R231, [R1+0x4] ;  /* 0x0000040001e77983 */ /* 0x000ee20000300800 */
[----:B-1----:R-:W-:-:S05]  /*3ef00*/  VIADD R23, R6, 0x1 ;  /* 0x0000000106177836 */ /* 0x002fca0000000000 */
[----:B------:R-:W-:-:S04]  /*3ef10*/  ISETP.GE.AND P5, PT, R23, UR9, PT ;  /* 0x0000000917007c0c */ /* 0x000fc8000bfa6270 */
[----:B------:R-:W-:Y:S01]  /*3ef20*/  ISETP.LT.AND P6, PT, R7, UR5, !P5 ;  /* 0x0000000507007c0c */ /* 0x000fe2000efc1270 */
[----:B------:R-:W-:Y:S01]  /*3ef30*/  IMAD.WIDE R164, R12, 0x4, R2 ;  /* 0x000000040ca47825 */ /* 0x000fe200078e0202 */
[----:B------:R-:W-:Y:S01]  /*3ef40*/  ISETP.LT.AND P5, PT, R8, UR8, !P5 ;  /* 0x0000000808007c0c */ /* 0x000fe2000efa1270 */
[----:B------:R-:W-:Y:S01]  /*3ef50*/  ULDC UR5, c[0x0][0x22c] ;  /* 0x00008b0000057ab9 */ /* 0x000fe20000000800 */
[----:B------:R-:W-:Y:S01]  /*3ef60*/  ULDC UR8, c[0x0][0x228] ;  /* 0x00008a0000087ab9 */ /* 0x000fe20000000800 */
[----:B------:R-:W-:-:S08]  /*3ef70*/  VIADD R23, R6, 0x2 ;  /* 0x0000000206177836 */ /* 0x000fd00000000000 */
[----:B----4-:R1:W-:Y:S02]  /*3ef80*/  @P6 STG.E desc[UR6][R164.64], R13 ;  /* 0x0000000da4006986 */ /* 0x0103e4000c101906 */
[----:B-1----:R-:W-:Y:S02]  /*3ef90*/  IMAD.WIDE R164, R12, 0x4, R4 ;  /* 0x000000040ca47825 */ /* 0x002fe400078e0204 */
[----:B------:R-:W4:Y:S04]  /*3efa0*/  LDL.LU R13, [R1+0xe08] ;  /* 0x000e0800010d7983 */ /* 0x000f280000300800 */
[----:B------:R-:W4:Y:S04]  /*3efb0*/  LDL.LU R12, [R1+0xf54] ;  /* 0x000f5400010c7983 */ /* 0x000f280000300800 */
[----:B--2---:R1:W-:Y:S01]  /*3efc0*/  @P5 STG.E desc[UR6][R164.64], R19 ;  /* 0x00000013a4005986 */ /* 0x0043e2000c101906 */
[----:B------:R-:W-:Y:S01]  /*3efd0*/  ISETP.GE.AND P5, PT, R23, UR5, PT ;  /* 0x0000000517007c0c */ /* 0x000fe2000bfa6270 */
[----:B------:R-:W-:-:S02]  /*3efe0*/  ULDC UR5, c[0x0][0x228] ;  /* 0x00008a0000057ab9 */ /* 0x000fc40000000800 */
[----:B------:R-:W2:Y:S01]  /*3eff0*/  LDL.LU R230, [R1+0x808] ;  /* 0x0008080001e67983 */ /* 0x000ea20000300800 */
[----:B------:R-:W-:Y:S01]  /*3f000*/  ISETP.LT.AND P6, PT, R7, UR8, !P5 ;  /* 0x0000000807007c0c */ /* 0x000fe2000efc1270 */
[----:B-1----:R-:W-:Y:S02]  /*3f010*/  IMAD.WIDE R164, R15, 0x4, R2 ;  /* 0x000000040fa47825 */ /* 0x002fe400078e0202 */
[----:B------:R-:W2:Y:S01]  /*3f020*/  LDL.LU R20, [R1+0x408] ;  /* 0x0004080001147983 */ /* 0x000ea20000300800 */
[----:B------:R-:W-:-:S09]  /*3f030*/  ULDC UR8, c[0x0][0x228] ;  /* 0x00008a0000087ab9 */ /* 0x000fd20000000800 */
[----:B------:R1:W-:Y:S02]  /*3f040*/  @P6 STG.E desc[UR6][R164.64], R18 ;  /* 0x00000012a4006986 */ /* 0x0003e4000c101906 */
[----:B-1----:R-:W-:Y:S02]  /*3f050*/  IMAD.WIDE R164, R15, 0x4, R4 ;  /* 0x000000040fa47825 */ /* 0x002fe400078e0204 */
[----:B------:R-:W2:Y:S01]  /*3f060*/  LDL.LU R15, [R1+0xf58] ;  /* 0x000f5800010f7983 */ /* 0x000ea20000300800 */
[----:B------:R-:W-:Y:S01]  /*3f070*/  ISETP.LT.AND P5, PT, R8, UR5, !P5 ;  /* 0x0000000508007c0c */ /* 0x000fe2000efa1270 */
[----:B------:R-:W-:Y:S01]  /*3f080*/  VIADD R23, R6, 0x3 ;  /* 0x0000000306177836 */ /* 0x000fe20000000000 */
[----:B------:R-:W-:Y:S01]  /*3f090*/  ULDC UR5, c[0x0][0x22c] ;  /* 0x00008b0000057ab9 */ /* 0x000fe20000000800 */
[----:B------:R-:W2:Y:S04]  /*3f0a0*/  LDL.LU R19, [R1+0x8] ;  /* 0x0000080001137983 */ /* 0x000ea80000300800 */
[----:B------:R-:W2:Y:S06]  /*3f0b0*/  LDL.LU R18, [R1+0xf5c] ;  /* 0x000f5c0001127983 */ /* 0x000eac0000300800 */
[----:B------:R3:W-:Y:S01]  /*3f0c0*/  @P5 STG.E desc[UR6][R164.64], R17 ;  /* 0x00000011a4005986 */ /* 0x0007e2000c101906 */
[----:B------:R-:W-:Y:S01]  /*3f0d0*/  ISETP.GE.AND P5, PT, R23, UR5, PT ;  /* 0x0000000517007c0c */ /* 0x000fe2000bfa6270 */
[----:B------:R-:W-:-:S03]  /*3f0e0*/  ULDC UR5, c[0x0][0x228] ;  /* 0x00008a0000057ab9 */ /* 0x000fc60000000800 */
[----:B------:R-:W-:Y:S01]  /*3f0f0*/  ISETP.LT.AND P6, PT, R7, UR8, !P5 ;  /* 0x0000000807007c0c */ /* 0x000fe2000efc1270 */
[----:B------:R-:W-:Y:S01]  /*3f100*/  VIADD R23, R6, 0x4 ;  /* 0x0000000406177836 */ /* 0x000fe20000000000 */
[----:B------:R-:W-:Y:S01]  /*3f110*/  ISETP.LT.AND P5, PT, R8, UR5, !P5 ;  /* 0x0000000508007c0c */ /* 0x000fe2000efa1270 */
[----:B------:R-:W-:Y:S01]  /*3f120*/  ULDC.64 UR8, c[0x0][0x228] ;  /* 0x00008a0000087ab9 */ /* 0x000fe20000000a00 */
[----:B------:R-:W-:Y:S01]  /*3f130*/  ULDC UR5, c[0x0][0x228] ;  /* 0x00008a0000057ab9 */ /* 0x000fe20000000800 */
[----:B---3--:R-:W-:-:S08]  /*3f140*/  IMAD.WIDE R164, R14, 0x4, R2 ;  /* 0x000000040ea47825 */ /* 0x008fd000078e0202 */
[----:B------:R1:W-:Y:S02]  /*3f150*/  @P6 STG.E desc[UR6][R164.64], R16 ;  /* 0x00000010a4006986 */ /* 0x0003e4000c101906 */
[----:B-1----:R-:W-:Y:S02]  /*3f160*/  IMAD.WIDE R164, R14, 0x4, R4 ;  /* 0x000000040ea47825 */ /* 0x002fe400078e0204 */
[----:B------:R-:W3:Y:S04]  /*3f170*/  LDL.LU R16, [R1+0xe0c] ;  /* 0x000e0c0001107983 */ /* 0x000ee80000300800 */
[----:B------:R4:W-:Y:S01]  /*3f180*/  @P5 STG.E desc[UR6][R164.64], R231 ;  /* 0x000000e7a4005986 */ /* 0x0009e2000c101906 */
[----:B------:R-:W-:-:S03]  /*3f190*/  ISETP.GE.AND P5, PT, R23, UR9, PT ;  /* 0x0000000917007c0c */ /* 0x000fc6000bfa6270 */
[----:B------:R-:W3:Y:S01]  /*3f1a0*/  LDL.LU R17, [R1+0x80c] ;  /* 0x00080c0001117983 */ /* 0x000ee20000300800 */
[----:B------:R-:W-:Y:S01]  /*3f1b0*/  ISETP.LT.AND P6, PT, R7, UR5, !P5 ;  /* 0x0000000507007c0c */ /* 0x000fe2000efc1270 */
[----:B------:R-:W-:Y:S01]  /*3f1c0*/  VIADD R23, R6, 0x5 ;  /* 0x0000000506177836 */ /* 0x000fe20000000000 */
[----:B------:R-:W-:Y:S01]  /*3f1d0*/  ISETP.LT.AND P5, PT, R8, UR8, !P5 ;  /* 0x0000000808007c0c */ /* 0x000fe2000efa1270 */
[----:B------:R-:W3:Y:S01]  /*3f1e0*/  LDL.LU R14, [R1+0xf60] ;  /* 0x000f6000010e7983 */ /* 0x000ee20000300800 */
[----:B------:R-:W-:Y:S01]  /*3f1f0*/  ULDC.64 UR8, c[0x0][0x228] ;  /* 0x00008a0000087ab9 */ /* 0x000fe20000000a00 */
[----:B------:R-:W-:Y:S01]  /*3f200*/  ULDC UR5, c[0x0][0x228] ;  /* 0x00008a0000057ab9 */ /* 0x000fe20000000800 */
[----:B----4-:R-:W-:-:S07]  /*3f210*/  IMAD.WIDE R164, R12, 0x4, R2 ;  /* 0x000000040ca47825 */ /* 0x010fce00078e0202 */
[----:B------:R1:W-:Y:S02]  /*3f220*/  @P6 STG.E desc[UR6][R164.64], R13 ;  /* 0x0000000da4006986 */ /* 0x0003e4000c101906 */
[----:B-1----:R-:W-:Y:S02]  /*3f230*/  IMAD.WIDE R164, R12, 0x4, R4 ;  /* 0x000000040ca47825 */ /* 0x002fe400078e0204 */
[----:B------:R-:W4:Y:S04]  /*3f240*/  LDL.LU R13, [R1+0x40c] ;  /* 0x00040c00010d7983 */ /* 0x000f280000300800 */
[----:B--2---:R1:W-:Y:S01]  /*3f250*/  @P5 STG.E desc[UR6][R164.64], R230 ;  /* 0x000000e6a4005986 */ /* 0x0043e2000c101906 */
[----:B------:R-:W-:-:S03]  /*3f260*/  ISETP.GE.AND P5, PT, R23, UR9, PT ;  /* 0x0000000917007c0c */ /* 0x000fc6000bfa6270 */
        /* <DEDUP_REMOVED lines=10> */
[----:B------:R-:W-:-:S11]  /*3f310*/  ULDC UR8, c[0x0][0x228] ;  /* 0x00008a0000087ab9 */ /* 0x000fd60000000800 */
[----:B------:R1:W-:Y:S01]  /*3f320*/  @P5 STG.E desc[UR6][R164.64], R19 ;  /* 0x00000013a4005986 */ /* 0x0003e2000c101906 */
[----:B------:R-:W-:Y:S01]  /*3f330*/  ISETP.GE.AND P5, PT, R23, UR5, PT ;  /* 0x0000000517007c0c */ /* 0x000fe2000bfa6270 */
[----:B------:R-:W-:-:S03]  /*3f340*/  ULDC UR5, c[0x0][0x228] ;  /* 0x00008a0000057ab9 */ /* 0x000fc60000000800 */
[----:B------:R-:W-:Y:S01]  /*3f350*/  ISETP.LT.AND P6, PT, R7, UR8, !P5 ;  /* 0x0000000807007c0c */ /* 0x000fe2000efc1270 */
[----:B-1----:R-:W2:Y:S01]  /*3f360*/  LDL.LU R19, [R1+0x810] ;  /* 0x0008100001137983 */ /* 0x002ea20000300800 */
[----:B------:R-:W-:Y:S01]  /*3f370*/  ISETP.LT.AND P5, PT, R8, UR5, !P5 ;  /* 0x0000000508007c0c */ /* 0x000fe2000efa1270 */
[----:B------:R-:W-:Y:S01]  /*3f380*/  IMAD.WIDE R164, R18, 0x4, R2 ;  /* 0x0000000412a47825 */ /* 0x000fe200078e0202 */
[----:B------:R-:W-:Y:S01]  /*3f390*/  ULDC UR5, c[0x0][0x22c] ;  /* 0x00008b0000057ab9 */ /* 0x000fe20000000800 */
[----:B------:R-:W-:Y:S02]  /*3f3a0*/  ULDC UR8, c[0x0][0x228] ;  /* 0x00008a0000087ab9 */ /* 0x000fe40000000800 */
[----:B------:R-:W-:-:S06]  /*3f3b0*/  VIADD R23, R6, 0x7 ;  /* 0x0000000706177836 */ /* 0x000fcc0000000000 */
[----:B---3--:R1:W-:Y:S02]  /*3f3c0*/  @P6 STG.E desc[UR6][R164.64], R16 ;  /* 0x00000010a4006986 */ /* 0x0083e4000c101906 */
[----:B-1----:R-:W-:Y:S02]  /*3f3d0*/  IMAD.WIDE R164, R18, 0x4, R4 ;  /* 0x0000000412a47825 */ /* 0x002fe400078e0204 */
[----:B------:R-:W3:Y:S04]  /*3f3e0*/  LDL.LU R16, [R1+0xf68] ;  /* 0x000f680001107983 */ /* 0x000ee80000300800 */
[----:B------:R1:W-:Y:S01]  /*3f3f0*/  @P5 STG.E desc[UR6][R164.64], R17 ;  /* 0x00000011a4005986 */ /* 0x0003e2000c101906 */
[----:B------:R-:W-:Y:S01]  /*3f400*/  ISETP.GE.AND P5, PT, R23, UR5, PT ;  /* 0x0000000517007c0c */ /* 0x000fe2000bfa6270 */
[----:B------:R-:W-:-:S03]  /*3f410*/  ULDC UR5, c[0x0][0x228] ;  /* 0x00008a0000057ab9 */ /* 0x000fc60000000800 */
[----:B------:R-:W-:Y:S01]  /*3f420*/  ISETP.LT.AND P6, PT, R7, UR8, !P5 ;  /* 0x0000000807007c0c */ /* 0x000fe2000efc1270 */
[----:B-1----:R-:W3:Y:S01]  /*3f430*/  LDL.LU R17, [R1+0x410] ;  /* 0x0004100001117983 */ /* 0x002ee20000300800 */
[----:B------:R-:W-:Y:S01]  /*3f440*/  IMAD.WIDE R164, R14, 0x4, R2 ;  /* 0x000000040ea47825 */ /* 0x000fe200078e0202 */
[----:B------:R-:W-:Y:S02]  /*3f450*/  ULDC.64 UR8, c[0x0][0x228] ;  /* 0x00008a0000087ab9 */ /* 0x000fe40000000a00 */
[----:B------:R-:W3:Y:S01]  /*3f460*/  LDL.LU R20, [R1+0x10] ;  /* 0x0000100001147983 */ /* 0x000ee20000300800 */
[----:B------:R-:W-:Y:S01]  /*3f470*/  ISETP.LT.AND P5, PT, R8, UR5, !P5 ;  /* 0x0000000508007c0c */ /* 0x000fe2000efa1270 */
[----:B------:R-:W-:Y:S01]  /*3f480*/  VIADD R23, R6, 0x8 ;  /* 0x0000000806177836 */ /* 0x000fe20000000000 */
[----:B------:R-:W-:-:S05]  /*3f490*/  ULDC UR5, c[0x0][0x228] ;  /* 0x00008a0000057ab9 */ /* 0x000fca0000000800 */
[----:B----4-:R1:W-:Y:S04]  /*3f4a0*/  @P6 STG.E desc[UR6][R164.64], R13 ;  /* 0x0000000da4006986 */ /* 0x0103e8000c101906 */
[----:B-1----:R-:W4:Y:S01]  /*3f4b0*/  LDL.LU R13, [R1+0xf6c] ;  /* 0x000f6c00010d7983 */ /* 0x002f220000300800 */
[----:B------:R-:W-:-:S03]  /*3f4c0*/  IMAD.WIDE R164, R14, 0x4, R4 ;  /* 0x000000040ea47825 */ /* 0x000fc600078e0204 */
        /* <DEDUP_REMOVED lines=13> */
[----:B------:R-:W-:-:S11]  /*3f5a0*/  ULDC.64 UR8, c[0x0][0x228] ;  /* 0x00008a0000087ab9 */ /* 0x000fd60000000a00 */
[----:B------:R1:W-:Y:S01]  /*3f5b0*/  @P5 STG.E desc[UR6][R164.64], R19 ;  /* 0x00000013a4005986 */ /* 0x0003e2000c101906 */
[----:B------:R-:W-:-:S04]  /*3f5c0*/  ISETP.GE.AND P5, PT, R23, UR9, PT ;  /* 0x0000000917007c0c */ /* 0x000fc8000bfa6270 */
[----:B------:R-:W-:Y:S01]  /*3f5d0*/  ISETP.LT.AND P6, PT, R7, UR5, !P5 ;  /* 0x0000000507007c0c */ /* 0x000fe2000efc1270 */
[----:B-1----:R-:W2:Y:S01]  /*3f5e0*/  LDL.LU R19, [R1+0x14] ;  /* 0x0000140001137983 */ /* 0x002ea20000300800 */
[----:B------:R-:W-:Y:S01]  /*3f5f0*/  ISETP.LT.AND P5, PT, R8, UR8, !P5 ;  /* 0x0000000808007c0c */ /* 0x000fe2000efa1270 */
[----:B------:R-:W-:Y:S01]  /*3f600*/  VIADD R23, R6, 0xa ;  /* 0x0000000a06177836 */ /* 0x000fe20000000000 */
[----:B------:R-:W-:Y:S01]  /*3f610*/  ULDC UR5, c[0x0][0x22c] ;  /* 0x00008b0000057ab9 */ /* 0x000fe20000000800 */
[----:B------:R-:W-:Y:S01]  /*3f620*/  ULDC UR8, c[0x0][0x228] ;  /* 0x00008a0000087ab9 */ /* 0x000fe20000000800 */
[----:B---3--:R-:W-:-:S07]  /*3f630*/  IMAD.WIDE R164, R16, 0x4, R2 ;  /* 0x0000000410a47825 */ /* 0x008fce00078e0202 */
[----:B------:R1:W-:Y:S02]  /*3f640*/  @P6 STG.E desc[UR6][R164.64], R17 ;  /* 0x00000011a4006986 */ /* 0x0003e4000c101906 */
[----:B-1----:R-:W-:Y:S02]  /*3f650*/  IMAD.WIDE R164, R16, 0x4, R4 ;  /* 0x0000000410a47825 */ /* 0x002fe400078e0204 */
[----:B------:R-:W3:Y:S04]  /*3f660*/  LDL.LU R17, [R1+0xc08] ;  /* 0x000c080001117983 */ /* 0x000ee80000300800 */
[----:B------:R-:W3:Y:S04]  /*3f670*/  LDL.LU R16, [R1+0xf74] ;  /* 0x000f740001107983 */ /* 0x000ee80000300800 */
[----:B------:R4:W-:Y:S01]  /*3f680*/  @P5 STG.E desc[UR6][R164.64], R20 ;  /* 0x00000014a4005986 */ /* 0x0009e2000c101906 */
[----:B------:R-:W-:Y:S01]  /*3f690*/  ISETP.GE.AND P5, PT, R23, UR5, PT ;  /* 0x0000000517007c0c */ /* 0x000fe2000bfa6270 */
[----:B------:R-:W-:-:S02]  /*3f6a0*/  ULDC UR5, c[0x0][0x228] ;  /* 0x00008a0000057ab9 */ /* 0x000fc40000000800 */
[----:B------:R-:W3:Y:S01]  /*3f6b0*/  LDL.LU R230, [R1+0x818] ;  /* 0x0008180001e67983 */ /* 0x000ee20000300800 */
[----:B------:R-:W-:Y:S01]  /*3f6c0*/  ISETP.LT.AND P6, PT, R7, UR8, !P5 ;  /* 0x0000000807007c0c */ /* 0x000fe2000efc1270 */
[----:B------:R-:W-:Y:S01]  /*3f6d0*/  VIADD R23, R6, 0xb ;  /* 0x0000000b06177836 */ /* 0x000fe20000000000 */
[----:B------:R-:W-:Y:S01]  /*3f6e0*/  ISETP.LT.AND P5, PT, R8, UR5, !P5 ;  /* 0x0000000508007c0c */ /* 0x000fe2000efa1270 */
[----:B------:R-:W-:Y:S01]  /*3f6f0*/  ULDC UR5, c[0x0][0x22c] ;  /* 0x00008b0000057ab9 */ /* 0x000fe20000000800 */
[----:B------:R-:W-:Y:S01]  /*3f700*/  ULDC UR8, c[0x0][0x228] ;  /* 0x00008a0000087ab9 */ /* 0x000fe20000000800 */
[----:B----4-:R-:W-:-:S08]  /*3f710*/  IMAD.WIDE R164, R13, 0x4, R2 ;  /* 0x000000040da47825 */ /* 0x010fd000078e0202 */
[----:B------:R1:W-:Y:S02]  /*3f720*/  @P6 STG.E desc[UR6][R164.64], R14 ;  /* 0x0000000ea4006986 */ /* 0x0003e4000c101906 */
        /* <DEDUP_REMOVED lines=13> */
[----:B------:R-:W2:Y:S04]  /*3f800*/  LDL.LU R12, [R1+0xf7c] ;  /* 0x000f7c00010c7983 */ /* 0x000ea80000300800 */
        /* <DEDUP_REMOVED lines=8> */
[----:B------:R-:W-:Y:S01]  /*3f890*/  VIADD R23, R6, 0xd ;  /* 0x0000000d06177836 */ /* 0x000fe20000000000 */
[----:B------:R-:W-:Y:S01]  /*3f8a0*/  ISETP.LT.AND P5, PT, R8, UR5, !P5 ;  /* 0x0000000508007c0c */ /* 0x000fe2000efa1270 */
[----:B------:R-:W-:Y:S01]  /*3f8b0*/  ULDC UR5, c[0x0][0x22c] ;  /* 0x00008b0000057ab9 */ /* 0x000fe20000000800 */
[----:B------:R-:W-:Y:S01]  /*3f8c0*/  ULDC UR8, c[0x0][0x228] ;  /* 0x00008a0000087ab9 */ /* 0x000fe20000000800 */
[----:B-1----:R-:W2:Y:S01]  /*3f8d0*/  LDL.LU R19, [R1+0x41c] ;  /* 0x00041c0001137983 */ /* 0x002ea20000300800 */
[----:B---3--:R-:W-:-:S07]  /*3f8e0*/  IMAD.WIDE R164, R16, 0x4, R2 ;  /* 0x0000000410a47825 */ /* 0x008fce00078e0202 */
[----:B------:R1:W-:Y:S02]  /*3f8f0*/  @P6 STG.E desc[UR6][R164.64], R17 ;  /* 0x00000011a4006986 */ /* 0x0003e4000c101906 */
[----:B-1----:R-:W-:Y:S02]  /*3f900*/  IMAD.WIDE R164, R16, 0x4, R4 ;  /* 0x0000000410a47825 */ /* 0x002fe400078e0204 */
        /* <DEDUP_REMOVED lines=17> */
[----:B------:R-:W-:-:S03]  /*3fa20*/  ULDC UR5, c[0x0][0x228] ;  /* 0x00008a0000057ab9 */ /* 0x000fc60000000800 */
[----:B------:R-:W-:Y:S01]  /*3fa30*/  ISETP.LT.AND P6, PT, R7, UR8, !P5 ;  /* 0x0000000807007c0c */ /* 0x000fe2000efc1270 */
[----:B-1----:R-:W-:Y:S01]  /*3fa40*/  IMAD.WIDE R164, R12, 0x4, R2 ;  /* 0x000000040ca47825 */ /* 0x002fe200078e0202 */
[----:B------:R-:W-:Y:S01]  /*3fa50*/  ISETP.LT.AND P5, PT, R8, UR5, !P5 ;  /* 0x0000000508007c0c */ /* 0x000fe2000efa1270 */
[----:B------:R-:W-:Y:S01]  /*3fa60*/  ULDC UR5, c[0x0][0x22c] ;  /* 0x00008b0000057ab9 */ /* 0x000fe20000000800 */
[----:B------:R-:W-:-:S09]  /*3fa70*/  ULDC UR8, c[0x0][0x228] ;  /* 0x00008a0000087ab9 */ /* 0x000fd20000000800 */
[----:B------:R1:W-:Y:S04]  /*3fa80*/  @P6 STG.E desc[UR6][R164.64], R18 ;  /* 0x00000012a4006986 */ /* 0x0003e8000c101906 */
[----:B-1----:R-:W2:Y:S01]  /*3fa90*/  LDL.LU R18, [R1+0xc10] ;  /* 0x000c100001127983 */ /* 0x002ea20000300800 */
[----:B------:R-:W-:-:S03]  /*3faa0*/  IMAD.WIDE R164, R12, 0x4, R4 ;  /* 0x000000040ca47825 */ /* 0x000fc600078e0204 */
[----:B------:R-:W2:Y:S04]  /*3fab0*/  LDL.LU R12, [R1+0xf88] ;  /* 0x000f8800010c7983 */ /* 0x000ea80000300800 */
[----:B------:R1:W-:Y:S04]  /*3fac0*/  @P5 STG.E desc[UR6][R164.64], R15 ;  /* 0x0000000fa4005986 */ /* 0x0003e8000c101906 */
[----:B-1----:R-:W2:Y:S01]  /*3fad0*/  LDL.LU R15, [R1+0x820] ;  /* 0x00082000010f7983 */ /* 0x002ea20000300800 */
[----:B------:R-:W-:-:S03]  /*3fae0*/  VIADD R23, R6, 0xf ;  /* 0x0000000f06177836 */ /* 0x000fc60000000000 */
[----:B------:R-:W2:Y:S02]  /*3faf0*/  LDL.LU R20, [R1+0x420] ;  /* 0x0004200001147983 */ /* 0x000ea40000300800 */
[----:B------:R-:W-:Y:S01]  /*3fb00*/  ISETP.GE.AND P5, PT, R23, UR5, PT ;  /* 0x0000000517007c0c */ /* 0x000fe2000bfa6270 */
[----:B------:R-:W-:-:S03]  /*3fb10*/  ULDC UR5, c[0x0][0x228] ;  /* 0x00008a0000057ab9 */ /* 0x000fc60000000800 */
[----:B------:R-:W-:Y:S01]  /*3fb20*/  ISETP.LT.AND P6, PT, R7, UR8, !P5 ;  /* 0x0000000807007c0c */ /* 0x000fe2000efc1270 */
[----:B------:R-:W-:Y:S01]  /*3fb30*/  VIADD R23, R6, 0x10 ;  /* 0x0000001006177836 */ /* 0x000fe20000000000 */
[----:B------:R-:W-:Y:S01]  /*3fb40*/  ISETP.LT.AND P5, PT, R8, UR5, !P5 ;  /* 0x0000000508007c0c */ /* 0x000fe2000efa1270 */
[----:B------:R-:W-:Y:S01]  /*3fb50*/  ULDC UR5, c[0x0][0x22c] ;  /* 0x00008b0000057ab9 */ /* 0x000fe20000000800 */
[----:B------:R-:W-:Y:S01]  /*3fb60*/  ULDC UR8, c[0x0][0x228] ;  /* 0x00008a0000087ab9 */ /* 0x000fe20000000800 */
[----:B---3--:R-:W-:-:S08]  /*3fb70*/  IMAD.WIDE R164, R16, 0x4, R2 ;  /* 0x0000000410a47825 */ /* 0x008fd000078e0202 */
[----:B------:R1:W-:Y:S02]  /*3fb80*/  @P6 STG.E desc[UR6][R164.64], R19 ;  /* 0x00000013a4006986 */ /* 0x0003e4000c101906 */
[----:B-1----:R-:W-:Y:S02]  /*3fb90*/  IMAD.WIDE R164, R16, 0x4, R4 ;  /* 0x0000000410a47825 */ /* 0x002fe400078e0204 */
[----:B------:R-:W3:Y:S04]  /*3fba0*/  LDL.LU R16, [R1+0xf8c] ;  /* 0x000f8c0001107983 */ /* 0x000ee80000300800 */
[----:B------:R1:W-:Y:S01]  /*3fbb0*/  @P5 STG.E desc[UR6][R164.64], R17 ;  /* 0x00000011a4005986 */ /* 0x0003e2000c101906 */
[----:B------:R-:W-:Y:S01]  /*3fbc0*/  ISETP.GE.AND P5, PT, R23, UR5, PT ;  /* 0x0000000517007c0c */ /* 0x000fe2000bfa6270 */
[----:B------:R-:W-:-:S03]  /*3fbd0*/  ULDC UR5, c[0x0][0x228] ;  /* 0x00008a0000057ab9 */ /* 0x000fc60000000800 */
[----:B------:R-:W-:Y:S01]  /*3fbe0*/  ISETP.LT.AND P6, PT, R7, UR8, !P5 ;  /* 0x0000000807007c0c */ /* 0x000fe2000efc1270 */
[----:B-1----:R-:W3:Y:S01]  /*3fbf0*/  LDL.LU R17, [R1+0xe14] ;  /* 0x000e140001117983 */ /* 0x002ee20000300800 */
[----:B----4-:R-:W-:-:S03]  /*3fc00*/  IMAD.WIDE R164, R13, 0x4, R2 ;  /* 0x000000040da47825 */ /* 0x010fc600078e0202 */
[----:B------:R-:W4:Y:S01]  /*3fc10*/  LDL.LU R19, [R1+0xc14] ;  /* 0x000c140001137983 */ /* 0x000f220000300800 */
[----:B------:R-:W-:-:S07]  /*3fc20*/  ULDC UR8, c[0x0][0x228] ;  /* 0x00008a0000087ab9 */ /* 0x000fce0000000800 */
[----:B------:R1:W-:Y:S01]  /*3fc30*/  @P6 STG.E desc[UR6][R164.64], R14 ;  /* 0x0000000ea4006986 */ /* 0x0003e2000c101906 */
[----:B------:R-:W-:Y:S01]  /*3fc40*/  ISETP.LT.AND P5, PT, R8, UR5, !P5 ;  /* 0x0000000508007c0c */ /* 0x000fe2000efa1270 */
[----:B------:R-:W-:Y:S01]  /*3fc50*/  VIADD R23, R6, 0x11 ;  /* 0x0000001106177836 */ /* 0x000fe20000000000 */
[----:B------:R-:W-:Y:S01]  /*3fc60*/  ULDC UR5, c[0x0][0x22c] ;  /* 0x00008b0000057ab9 */ /* 0x000fe20000000800 */
[----:B-1----:R-:W-:Y:S01]  /*3fc70*/  IMAD.WIDE R164, R13, 0x4, R4 ;  /* 0x000000040da47825 */ /* 0x002fe200078e0204 */
[----:B------:R-:W4:Y:S04]  /*3fc80*/  LDL.LU R14, [R1+0x824] ;  /* 0x00082400010e7983 */ /* 0x000f280000300800 */
[----:B------:R-:W4:Y:S05]  /*3fc90*/  LDL.LU R13, [R1+0xf90] ;  /* 0x000f9000010d7983 */ /* 0x000f2a0000300800 */
[----:B--2---:R1:W-:Y:S01]  /*3fca0*/  @P5 STG.E desc[UR6][R164.64], R18 ;  /* 0x00000012a4005986 */ /* 0x0043e2000c101906 */
[----:B------:R-:W-:Y:S01]  /*3fcb0*/  ISETP.GE.AND P5, PT, R23, UR5, PT ;  /* 0x0000000517007c0c */ /* 0x000fe2000bfa6270 */
[----:B------:R-:W-:-:S03]  /*3fcc0*/  ULDC UR5, c[0x0][0x228] ;  /* 0x00008a0000057ab9 */ /* 0x000fc60000000800 */
[----:B------:R-:W-:Y:S01]  /*3fcd0*/  ISETP.LT.AND P6, PT, R7, UR8, !P5 ;  /* 0x0000000807007c0c */ /* 0x000fe2000efc1270 */
[----:B-1----:R-:W2:Y:S01]  /*3fce0*/  LDL.LU R18, [R1+0x424] ;  /* 0x0004240001127983 */ /* 0x002ea20000300800 */
[----:B------:R-:W-:Y:S01]  /*3fcf0*/  IMAD.WIDE R164, R12, 0x4, R2 ;  /* 0x000000040ca47825 */ /* 0x000fe200078e0202 */
[----:B------:R-:W-:-:S10]  /*3fd00*/  ULDC UR8, c[0x0][0x228] ;  /* 0x00008a0000087ab9 */ /* 0x000fd40000000800 */
[----:B------:R1:W-:Y:S02]  /*3fd10*/  @P6 STG.E desc[UR6][R164.64], R15 ;  /* 0x0000000fa4006986 */ /* 0x0003e4000c101906 */
[----:B-1----:R-:W-:Y:S02]  /*3fd20*/  IMAD.WIDE R164, R12, 0x4, R4 ;  /* 0x000000040ca47825 */ /* 0x002fe400078e0204 */
[----:B------:R-:W2:Y:S04]  /*3fd30*/  LDL.LU R15, [R1+0xe18] ;  /* 0x000e1800010f7983 */ /* 0x000ea80000300800 */
[----:B------:R-:W2:Y:S01]  /*3fd40*/  LDL.LU R12, [R1+0xf94] ;  /* 0x000f9400010c7983 */ /* 0x000ea20000300800 */
[----:B------:R-:W-:Y:S01]  /*3fd50*/  ISETP.LT.AND P5, PT, R8, UR5, !P5 ;  /* 0x0000000508007c0c */ /* 0x000fe2000efa1270 */
[----:B------:R-:W-:Y:S01]  /*3fd60*/  VIADD R23, R6, 0x12 ;  /* 0x0000001206177836 */ /* 0x000fe20000000000 */
[----:B------:R-:W-:Y:S01]  /*3fd70*/  ULDC UR5, c[0x0][0x22c] ;  /* 0x00008b0000057ab9 */ /* 0x000fe20000000800 */
[----:B------:R-:W2:Y:S10]  /*3fd80*/  LDL.LU R230, [R1+0xc18] ;  /* 0x000c180001e67983 */ /* 0x000eb40000300800 */
        /* <DEDUP_REMOVED lines=12> */
[----:B------:R-:W3:Y:S04]  /*3fe50*/  LDL.LU R16, [R1+0xf98] ;  /* 0x000f980001107983 */ /* 0x000ee80000300800 */
[----:B----4-:R1:W-:Y:S01]  /*3fe60*/  @P5 STG.E desc[UR6][R164.64], R19 ;  /* 0x00000013a4005986 */ /* 0x0103e2000c101906 */
[----:B------:R-:W-:Y:S01]  /*3fe70*/  ISETP.GE.AND P5, PT, R23, UR5, PT ;  /* 0x0000000517007c0c */ /* 0x000fe2000bfa6270 */
[----:B------:R-:W-:-:S02]  /*3fe80*/  ULDC UR5, c[0x0][0x228] ;  /* 0x00008a0000057ab9 */ /* 0x000fc40000000800 */
[----:B------:R-:W4:Y:S01]  /*3fe90*/  LDL.LU R20, [R1+0x428] ;  /* 0x0004280001147983 */ /* 0x000f220000300800 */
[----:B------:R-:W-:Y:S01]  /*3fea0*/  ISETP.LT.AND P6, PT, R7, UR8, !P5 ;  /* 0x0000000807007c0c */ /* 0x000fe2000efc1270 */
[----:B-1----:R-:W-:Y:S02]  /*3feb0*/  IMAD.WIDE R164, R13, 0x4, R2 ;  /* 0x000000040da47825 */ /* 0x002fe400078e0202 */
[----:B------:R-:W4:Y:S01]  /*3fec0*/  LDL.LU R19, [R1+0xe1c] ;  /* 0x000e1c0001137983 */ /* 0x000f220000300800 */
[----:B------:R-:W-:-:S09]  /*3fed0*/  ULDC UR8, c[0x0][0x228] ;  /* 0x00008a0000087ab9 */ /* 0x000fd20000000800 */
[----:B------:R1:W-:Y:S01]  /*3fee0*/  @P6 STG.E desc[UR6][R164.64], R14 ;  /* 0x0000000ea4006986 */ /* 0x0003e2000c101906 */
[----:B------:R-:W-:Y:S01]  /*3fef0*/  ISETP.LT.AND P5, PT, R8, UR5, !P5 ;  /* 0x0000000508007c0c */ /* 0x000fe2000efa1270 */
[----:B------:R-:W-:Y:S01]  /*3ff00*/  VIADD R23, R6, 0x14 ;  /* 0x0000001406177836 */ /* 0x000fe20000000000 */
[----:B------:R-:W-:Y:S01]  /*3ff10*/  ULDC UR5, c[0x0][0x22c] ;  /* 0x00008b0000057ab9 */ /* 0x000fe20000000800 */
[----:B-1----:R-:W-:Y:S02]  /*3ff20*/  IMAD.WIDE R164, R13, 0x4, R4 ;  /* 0x000000040da47825 */ /* 0x002fe400078e0204 */
[----:B------:R-:W4:Y:S08]  /*3ff30*/  LDL.LU R13, [R1+0xf9c] ;  /* 0x000f9c00010d7983 */ /* 0x000f300000300800 */
        /* <DEDUP_REMOVED lines=37> */
[----:B-1----:R-:W4:Y:S01]  /*40190*/  LDL.LU R19, [R1+0x830] ;  /* 0x0008300001137983 */ /* 0x002f220000300800 */
[----:B------:R-:W-:-:S03]  /*401a0*/  IMAD.WIDE R164, R13, 0x4, R4 ;  /* 0x000000040da47825 */ /* 0x000fc600078e0204 */
[----:B------:R-:W4:Y:S01]  /*401b0*/  LDL.LU R13, [R1+0xfa8] ;  /* 0x000fa800010d7983 */ /* 0x000f220000300800 */
[----:B------:R-:W-:-:S03]  /*401c0*/  VIADD R23, R6, 0x17 ;  /* 0x0000001706177836 */ /* 0x000fc60000000000 */
[----:B--2---:R1:W-:Y:S02]  /*401d0*/  @P5 STG.E desc[UR6][R164.64], R14 ;  /* 0x0000000ea4005986 */ /* 0x0043e4000c101906 */
[----:B------:R-:W-:Y:S01]  /*401e0*/  ISETP.GE.AND P5, PT, R23, UR5, PT ;  /* 0x0000000517007c0c */ /* 0x000fe2000bfa6270 */
[----:B------:R-:W-:-:S03]  /*401f0*/  ULDC UR5, c[0x0][0x228] ;  /* 0x00008a0000057ab9 */ /* 0x000fc60000000800 */
[----:B------:R-:W-:Y:S01]  /*40200*/  ISETP.LT.AND P6, PT, R7, UR8, !P5 ;  /* 0x0000000807007c0c */ /* 0x000fe2000efc1270 */
[----:B-1----:R-:W2:Y:S01]  /*40210*/  LDL.LU R14, [R1+0x430] ;  /* 0x00043000010e7983 */ /* 0x002ea20000300800 */
[----:B------:R-:W-:-:S03]  /*40220*/  IMAD.WIDE R164, R12, 0x4, R2 ;  /* 0x000000040ca47825 */ /* 0x000fc600078e0202 */
[----:B------:R-:W2:Y:S01]  /*40230*/  LDL.LU R20, [R1+0x30] ;  /* 0x0000300001147983 */ /* 0x000ea20000300800 */
[----:B------:R-:W-:Y:S01]  /*40240*/  ISETP.LT.AND P5, PT, R8, UR5, !P5 ;  /* 0x0000000508007c0c */ /* 0x000fe2000efa1270 */
[----:B------:R-:W-:Y:S01]  /*40250*/  ULDC UR5, c[0x0][0x22c] ;  /* 0x00008b0000057ab9 */ /* 0x000fe20000000800 */
[----:B------:R-:W-:-:S05]  /*40260*/  VIADD R23, R6, 0x18 ;  /* 0x0000001806177836 */ /* 0x000fca0000000000 */
[----:B------:R1:W-:Y:S01]  /*40270*/  @P6 STG.E desc[UR6][R164.64], R18 ;  /* 0x00000012a4006986 */ /* 0x0003e2000c101906 */
[----:B------:R-:W-:Y:S01]  /*40280*/  ULDC UR8, c[0x0][0x228] ;  /* 0x00008a0000087ab9 */ /* 0x000fe20000000800 */
[----:B-1----:R-:W-:Y:S02]  /*40290*/  IMAD.WIDE R164, R12, 0x4, R4 ;  /* 0x000000040ca47825 */ /* 0x002fe400078e0204 */
[----:B------:R-:W2:Y:S04]  /*402a0*/  LDL.LU R12, [R1+0xfac] ;  /* 0x000fac00010c7983 */ /* 0x000ea80000300800 */
[----:B------:R1:W-:Y:S04]  /*402b0*/  @P5 STG.E desc[UR6][R164.64], R15 ;  /* 0x0000000fa4005986 */ /* 0x0003e8000c101906 */
[----:B-1----:R-:W2:Y:S01]  /*402c0*/  LDL.LU R15, [R1+0xc24] ;  /* 0x000c2400010f7983 */ /* 0x002ea20000300800 */
[----:B------:R-:W-:Y:S01]  /*402d0*/  ISETP.GE.AND P5, PT, R23, UR5, PT ;  /* 0x0000000517007c0c */ /* 0x000fe2000bfa6270 */
[----:B------:R-:W-:-:S02]  /*402e0*/  ULDC UR5, c[0x0][0x228] ;  /* 0x00008a0000057ab9 */ /* 0x000fc40000000800 */
[----:B------:R-:W2:Y:S01]  /*402f0*/  LDL.LU R18, [R1+0x834] ;  /* 0x0008340001127983 */ /* 0x000ea20000300800 */
        /* <DEDUP_REMOVED lines=14> */
[----:B-1----:R-:W4:Y:S01]  /*403e0*/  LDL.LU R19, [R1+0x34] ;  /* 0x0000340001137983 */ /* 0x002f220000300800 */
[----:B------:R-:W-:Y:S01]  /*403f0*/  ISETP.LT.AND P5, PT, R8, UR5, !P5 ;  /* 0x0000000508007c0c */ /* 0x000fe2000efa1270 */
[----:B------:R-:W-:Y:S01]  /*40400*/  IMAD.WIDE R164, R13, 0x4, R2 ;  /* 0x000000040da47825 */ /* 0x000fe200078e0202 */
[----:B------:R-:W-:Y:S01]  /*40410*/  ULDC UR5, c[0x0][0x22c] ;  /* 0x00008b0000057ab9 */ /* 0x000fe20000000800 */
[----:B------:R-:W-:Y:S02]  /*40420*/  ULDC UR8, c[0x0][0x228] ;  /* 0x00008a0000087ab9 */ /* 0x000fe40000000800 */
[----:B------:R-:W-:-:S06]  /*40430*/  VIADD R23, R6, 0x1a ;  /* 0x0000001a06177836 */ /* 0x000fcc0000000000 */
[----:B--2---:R1:W-:Y:S02]  /*40440*/  @P6 STG.E desc[UR6][R164.64], R14 ;  /* 0x0000000ea4006986 */ /* 0x0043e4000c101906 */
[----:B-1----:R-:W-:Y:S02]  /*40450*/  IMAD.WIDE R164, R13, 0x4, R4 ;  /* 0x000000040da47825 */ /* 0x002fe400078e0204 */
[----:B------:R-:W2:Y:S04]  /*40460*/  LDL.LU R14, [R1+0xc28] ;  /* 0x000c2800010e7983 */ /* 0x000ea80000300800 */
[----:B------:R-:W2:Y:S04]  /*40470*/  LDL.LU R13, [R1+0xfb4] ;  /* 0x000fb400010d7983 */ /* 0x000ea80000300800 */
[----:B------:R1:W-:Y:S01]  /*40480*/  @P5 STG.E desc[UR6][R164.64], R20 ;  /* 0x00000014a4005986 */ /* 0x0003e2000c101906 */
[----:B------:R-:W-:Y:S01]  /*40490*/  ISETP.GE.AND P5, PT, R23, UR5, PT ;  /* 0x0000000517007c0c */ /* 0x000fe2000bfa6270 */
[----:B------:R-:W-:-:S02]  /*404a0*/  ULDC UR5, c[0x0][0x228] ;  /* 0x00008a0000057ab9 */ /* 0x000fc40000000800 */
[----:B------:R-:W2:Y:S01]  /*404b0*/  LDL.LU R230, [R1+0x838] ;  /* 0x0008380001e67983 */ /* 0x000ea20000300800 */
[----:B------:R-:W-:Y:S01]  /*404c0*/  ISETP.LT.AND P6, PT, R7, UR8, !P5 ;  /* 0x0000000807007c0c */ /* 0x000fe2000efc1270 */
[----:B-1----:R-:W-:Y:S01]  /*404d0*/  IMAD.WIDE R164, R12, 0x4, R2 ;  /* 0x000000040ca47825 */ /* 0x002fe200078e0202 */
[----:B------:R-:W-:-:S11]  /*404e0*/  ULDC UR8, c[0x0][0x228] ;  /* 0x00008a0000087ab9 */ /* 0x000fd60000000800 */
        /* <DEDUP_REMOVED lines=26> */
[----:B------:R-:W-:Y:S01]  /*40690*/  VIADD R23, R6, 0x1d ;  /* 0x0000001d06177836 */ /* 0x000fe20000000000 */
[----:B------:R-:W-:Y:S01]  /*406a0*/  ISETP.LT.AND P5, PT, R8, UR5, !P5 ;  /* 0x0000000508007c0c */ /* 0x000fe2000efa1270 */
[----:B------:R-:W-:Y:S01]  /*406b0*/  ULDC UR5, c[0x0][0x22c] ;  /* 0x00008b0000057ab9 */ /* 0x000fe20000000800 */
[----:B------:R-:W-:Y:S01]  /*406c0*/  ULDC UR8, c[0x0][0x228] ;  /* 0x00008a0000087ab9 */ /* 0x000fe20000000800 */
[----:B-1----:R-:W4:Y:S01]  /*406d0*/  LDL.LU R19, [R1+0x43c] ;  /* 0x00043c0001137983 */ /* 0x002f220000300800 */
[----:B--2---:R-:W-:-:S07]  /*406e0*/  IMAD.WIDE R164, R13, 0x4, R2 ;  /* 0x000000040da47825 */ /* 0x004fce00078e0202 */
[----:B------:R1:W-:Y:S02]  /*406f0*/  @P6 STG.E desc[UR6][R164.64], R14 ;  /* 0x0000000ea4006986 */ /* 0x0003e4000c101906 */
[----:B-1----:R-:W-:Y:S02]  /*40700*/  IMAD.WIDE R164, R13, 0x4, R4 ;  /* 0x000000040da47825 */ /* 0x002fe400078e0204 */
[----:B------:R-:W2:Y:S04]  /*40710*/  LDL.LU R13, [R1+0xfc0] ;  /* 0x000fc000010d7983 */ /* 0x000ea80000300800 */
[----:B------:R1:W-:Y:S01]  /*40720*/  @P5 STG.E desc[UR6][R164.64], R230 ;  /* 0x000000e6a4005986 */ /* 0x0003e2000c101906 */
[----:B------:R-:W-:Y:S01]  /*40730*/  ISETP.GE.AND P5, PT, R23, UR5, PT ;  /* 0x0000000517007c0c */ /* 0x000fe2000bfa6270 */
[----:B------:R-:W-:-:S02]  /*40740*/  ULDC UR5, c[0x0][0x228] ;  /* 0x00008a0000057ab9 */ /* 0x000fc40000000800 */
[----:B------:R-:W4:Y:S01]  /*40750*/  LDL.LU R14, [R1+0x3c] ;  /* 0x00003c00010e7983 */ /* 0x000f220000300800 */
[----:B------:R-:W-:Y:S01]  /*40760*/  ISETP.LT.AND P6, PT, R7, UR8, !P5 ;  /* 0x0000000807007c0c */ /* 0x000fe2000efc1270 */
[----:B-1----:R-:W-:Y:S01]  /*40770*/  IMAD.WIDE R164, R12, 0x4, R2 ;  /* 0x000000040ca47825 */ /* 0x002fe200078e0202 */
[----:B------:R-:W-:-:S11]  /*40780*/  ULDC UR8, c[0x0][0x228] ;  /* 0x00008a0000087ab9 */ /* 0x000fd60000000800 */
[----:B------:R1:W-:Y:S02]  /*40790*/  @P6 STG.E desc[UR6][R164.64], R15 ;  /* 0x0000000fa4006986 */ /* 0x0003e4000c101906 */
[----:B-1----:R-:W-:Y:S02]  /*407a0*/  IMAD.WIDE R164, R12, 0x4, R4 ;  /* 0x000000040ca47825 */ /* 0x002fe400078e0204 */
[----:B------:R-:W4:Y:S04]  /*407b0*/  LDL.LU R15, [R1+0xc30] ;  /* 0x000c3000010f7983 */ /* 0x000f280000300800 */
[----:B------:R-:W4:Y:S01]  /*407c0*/  LDL.LU R12, [R1+0xfc4] ;  /* 0x000fc400010c7983 */ /* 0x000f220000300800 */
        /* <DEDUP_REMOVED lines=12> */
[----:B------:R1:W-:Y:S04]  /*40890*/  @P6 STG.E desc[UR6][R164.64], R18 ;  /* 0x00000012a4006986 */ /* 0x0003e8000c101906 */
[----:B-1----:R-:W3:Y:S01]  /*408a0*/  LDL.LU R18, [R1+0x840] ;  /* 0x0008400001127983 */ /* 0x002ee20000300800 */
[----:B------:R-:W-:-:S03]  /*408b0*/  IMAD.WIDE R164, R16, 0x4, R4 ;  /* 0x0000000410a47825 */ /* 0x000fc600078e0204 */
[----:B------:R-:W3:Y:S04]  /*408c0*/  LDL.LU R16, [R1+0xfc8] ;  /* 0x000fc80001107983 */ /* 0x000ee80000300800 */
[----:B------:R1:W-:Y:S01]  /*408d0*/  @P5 STG.E desc[UR6][R164.64], R17 ;  /* 0x00000011a4005986 */ /* 0x0003e2000c101906 */
[----:B------:R-:W-:Y:S01]  /*408e0*/  ISETP.GE.AND P5, PT, R23, UR5, PT ;  /* 0x0000000517007c0c */ /* 0x000fe2000bfa6270 */
[----:B------:R-:W-:-:S03]  /*408f0*/  ULDC UR5, c[0x0][0x228] ;  /* 0x00008a0000057ab9 */ /* 0x000fc60000000800 */
[----:B------:R-:W-:Y:S01]  /*40900*/  ISETP.LT.AND P6, PT, R7, UR8, !P5 ;  /* 0x0000000807007c0c */ /* 0x000fe2000efc1270 */
[----:B-1----:R-:W3:Y:S01]  /*40910*/  LDL.LU R17, [R1+0x440] ;  /* 0x0004400001117983 */ /* 0x002ee20000300800 */
[----:B------:R-:W-:Y:S01]  /*40920*/  VIADD R23, R6, 0x20 ;  /* 0x0000002006177836 */ /* 0x000fe20000000000 */
[----:B------:R-:W-:Y:S02]  /*40930*/  ULDC UR8, c[0x0][0x228] ;  /* 0x00008a0000087ab9 */ /* 0x000fe40000000800 */
[----:B------:R-:W3:Y:S01]  /*40940*/  LDL.LU R20, [R1+0x40] ;  /* 0x0000400001147983 */ /* 0x000ee20000300800 */
[----:B------:R-:W-:Y:S01]  /*40950*/  ISETP.LT.AND P5, PT, R8, UR5, !P5 ;  /* 0x0000000508007c0c */ /* 0x000fe2000efa1270 */
[----:B------:R-:W-:Y:S01]  /*40960*/  ULDC UR5, c[0x0][0x22c] ;  /* 0x00008b0000057ab9 */ /* 0x000fe20000000800 */
[----:B--2---:R-:W-:-:S05]  /*40970*/  IMAD.WIDE R164, R13, 0x4, R2 ;  /* 0x000000040da47825 */ /* 0x004fca00078e0202 */
[----:B----4-:R1:W-:Y:S02]  /*40980*/  @P6 STG.E desc[UR6][R164.64], R19 ;  /* 0x00000013a4006986 */ /* 0x0103e4000c101906 */
[----:B-1----:R-:W-:Y:S02]  /*40990*/  IMAD.WIDE R164, R13, 0x4, R4 ;  /* 0x000000040da47825 */ /* 0x002fe400078e0204 */
[----:B------:R-:W2:Y:S04]  /*409a0*/  LDL.LU R13, [R1+0xfcc] ;  /* 0x000fcc00010d7983 */ /* 0x000ea80000300800 */
[----:B------:R1:W-:Y:S01]  /*409b0*/  @P5 STG.E desc[UR6][R164.64], R14 ;  /* 0x0000000ea4005986 */ /* 0x0003e2000c101906 */
[----:B------:R-:W-:Y:S01]  /*409c0*/  ISETP.GE.AND P5, PT, R23, UR5, PT ;  /* 0x0000000517007c0c */ /* 0x000fe2000bfa6270 */
[----:B------:R-:W-:-:S03]  /*409d0*/  ULDC UR5, c[0x0][0x228] ;  /* 0x00008a0000057ab9 */ /* 0x000fc60000000800 */
[----:B------:R-:W-:Y:S01]  /*409e0*/  ISETP.LT.AND P6, PT, R7, UR8, !P5 ;  /* 0x0000000807007c0c */ /* 0x000fe2000efc1270 */
[----:B-1----:R-:W4:Y:S01]  /*409f0*/  LDL.LU R14, [R1+0xc34] ;  /* 0x000c3400010e7983 */ /* 0x002f220000300800 */
[----:B------:R-:W-:-:S03]  /*40a00*/  IMAD.WIDE R164, R12, 0x4, R2 ;  /* 0x000000040ca47825 */ /* 0x000fc600078e0202 */
[----:B------:R-:W4:Y:S01]  /*40a10*/  LDL.LU R19, [R1+0x844] ;  /* 0x0008440001137983 */ /* 0x000f220000300800 */
[----:B------:R-:W-:-:S07]  /*40a20*/  ULDC UR8, c[0x0][0x228] ;  /* 0x00008a0000087ab9 */ /* 0x000fce0000000800 */
[----:B------:R1:W-:Y:S02]  /*40a30*/  @P6 STG.E desc[UR6][R164.64], R15 ;  /* 0x0000000fa4006986 */ /* 0x0003e4000c101906 */
[----:B-1----:R-:W-:Y:S02]  /*40a40*/  IMAD.WIDE R164, R12, 0x4, R4 ;  /* 0x000000040ca47825 */ /* 0x002fe400078e0204 */
[----:B------:R-:W4:Y:S04]  /*40a50*/  LDL.LU R15, [R1+0x444] ;  /* 0x00044400010f7983 */ /* 0x000f280000300800 */
[----:B------:R-:W4:Y:S01]  /*40a60*/  LDL.LU R12, [R1+0xfd0] ;  /* 0x000fd000010c7983 */ /* 0x000f220000300800 */
[----:B------:R-:W-:Y:S01]  /*40a70*/  ISETP.LT.AND P5, PT, R8, UR5, !P5 ;  /* 0x0000000508007c0c */ /* 0x000fe2000efa1270 */
[----:B------:R-:W-:Y:S01]  /*40a80*/  VIADD R23, R6, 0x21 ;  /* 0x0000002106177836 */ /* 0x000fe20000000000 */
[----:B------:R-:W-:-:S11]  /*40a90*/  ULDC UR5, c[0x0][0x22c] ;  /* 0x00008b0000057ab9 */ /* 0x000fd60000000800 */
[----:B---3--:R1:W-:Y:S01]  /*40aa0*/  @P5 STG.E desc[UR6][R164.64], R18 ;  /* 0x00000012a4005986 */ /* 0x0083e2000c101906 */
[----:B------:R-:W-:Y:S01]  /*40ab0*/  ISETP.GE.AND P5, PT, R23, UR5, PT ;  /* 0x0000000517007c0c */ /* 0x000fe2000bfa6270 */
[----:B------:R-:W-:-:S03]  /*40ac0*/  ULDC UR5, c[0x0][0x228] ;  /* 0x00008a0000057ab9 */ /* 0x000fc60000000800 */
[----:B------:R-:W-:Y:S01]  /*40ad0*/  ISETP.LT.AND P6, PT, R7, UR8, !P5 ;  /* 0x0000000807007c0c */ /* 0x000fe2000efc1270 */
[----:B-1----:R-:W3:Y:S01]  /*40ae0*/  LDL.LU R18, [R1+0x44] ;  /* 0x0000440001127983 */ /* 0x002ee20000300800 */
[----:B------:R-:W-:Y:S01]  /*40af0*/  ISETP.LT.AND P5, PT, R8, UR5, !P5 ;  /* 0x0000000508007c0c */ /* 0x000fe2000efa1270 */
[----:B------:R-:W-:Y:S01]  /*40b00*/  IMAD.WIDE R164, R16, 0x4, R2 ;  /* 0x0000000410a47825 */ /* 0x000fe200078e0202 */
[----:B------:R-:W-:Y:S01]  /*40b10*/  ULDC UR5, c[0x0][0x22c] ;  /* 0x00008b0000057ab9 */ /* 0x000fe20000000800 */
[----:B------:R-:W-:Y:S02]  /*40b20*/  ULDC UR8, c[0x0][0x228] ;  /* 0x00008a0000087ab9 */ /* 0x000fe40000000800 */
[----:B------:R-:W-:-:S06]  /*40b30*/  VIADD R23, R6, 0x22 ;  /* 0x0000002206177836 */ /* 0x000fcc0000000000 */
        /* <DEDUP_REMOVED lines=9> */
[----:B--2---:R-:W-:Y:S01]  /*40bd0*/  IMAD.WIDE R164, R13, 0x4, R2 ;  /* 0x000000040da47825 */ /* 0x004fe200078e0202 */
[----:B------:R-:W-:Y:S01]  /*40be0*/  ISETP.LT.AND P5, PT, R8, UR5, !P5 ;  /* 0x0000000508007c0c */ /* 0x000fe2000efa1270 */
[----:B------:R-:W-:Y:S01]  /*40bf0*/  ULDC UR5, c[0x0][0x22c] ;  /* 0x00008b0000057ab9 */ /* 0x000fe20000000800 */
[----:B------:R-:W-:Y:S01]  /*40c00*/  ULDC UR8, c[0x0][0x228] ;  /* 0x00008a0000087ab9 */ /* 0x000fe20000000800 */
[----:B------:R-:W-:-:S08]  /*40c10*/  VIADD R23, R6, 0x23 ;  /* 0x0000002306177836 */ /* 0x000fd00000000000 */
[----:B----4-:R1:W-:Y:S02]  /*40c20*/  @P6 STG.E desc[UR6][R164.64], R14 ;  /* 0x0000000ea4006986 */ /* 0x0103e4000c101906 */
[----:B-1----:R-:W-:Y:S02]  /*40c30*/  IMAD.WIDE R164, R13, 0x4, R4 ;  /* 0x000000040da47825 */ /* 0x002fe400078e0204 */
[----:B------:R-:W2:Y:S04]  /*40c40*/  LDL.LU R14, [R1+0x448] ;  /* 0x00044800010e7983 */ /* 0x000ea80000300800 */
[----:B------:R-:W4:Y:S04]  /*40c50*/  LDL.LU R13, [R1+0xfd8] ;  /* 0x000fd800010d7983 */ /* 0x000f280000300800 */
[----:B------:R1:W-:Y:S01]  /*40c60*/  @P5 STG.E desc[UR6][R164.64], R19 ;  /* 0x00000013a4005986 */ /* 0x0003e2000c101906 */
        /* <DEDUP_REMOVED lines=14> */
[----:B---3--:R1:W-:Y:S01]  /*40d50*/  @P5 STG.E desc[UR6][R164.64], R18 ;  /* 0x00000012a4005986 */ /* 0x0083e2000c101906 */
[----:B------:R-:W-:Y:S01]  /*40d60*/  ISETP.GE.AND P5, PT, R23, UR5, PT ;  /* 0x0000000517007c0c */ /* 0x000fe2000bfa6270 */
[----:B------:R-:W-:-:S03]  /*40d70*/  ULDC UR5, c[0x0][0x228] ;  /* 0x00008a0000057ab9 */ /* 0x000fc60000000800 */
[----:B------:R-:W-:Y:S01]  /*40d80*/  ISETP.LT.AND P6, PT, R7, UR8, !P5 ;  /* 0x0000000807007c0c */ /* 0x000fe2000efc1270 */
[----:B------:R-:W-:Y:S01]  /*40d90*/  VIADD R23, R6, 0x25 ;  /* 0x0000002506177836 */ /* 0x000fe20000000000 */
[----:B------:R-:W-:Y:S01]  /*40da0*/  ISETP.LT.AND P5, PT, R8, UR5, !P5 ;  /* 0x0000000508007c0c */ /* 0x000fe2000efa1270 */
[----:B------:R-:W-:Y:S01]  /*40db0*/  ULDC UR5, c[0x0][0x22c] ;  /* 0x00008b0000057ab9 */ /* 0x000fe20000000800 */
[----:B------:R-:W-:Y:S01]  /*40dc0*/  ULDC UR8, c[0x0][0x228] ;  /* 0x00008a0000087ab9 */ /* 0x000fe20000000800 */
[----:B-1----:R-:W3:Y:S01]  /*40dd0*/  LDL.LU R18, [R1+0x44c] ;  /* 0x00044c0001127983 */ /* 0x002ee20000300800 */
[----:B------:R-:W-:-:S07]  /*40de0*/  IMAD.WIDE R164, R16, 0x4, R2 ;  /* 0x0000000410a47825 */ /* 0x000fce00078e0202 */
        /* <DEDUP_REMOVED lines=13> */
[----:B--2---:R1:W-:Y:S02]  /*40ec0*/  @P6 STG.E desc[UR6][R164.64], R14 ;  /* 0x0000000ea4006986 */ /* 0x0043e4000c101906 */
[----:B-1----:R-:W-:Y:S02]  /*40ed0*/  IMAD.WIDE R164, R13, 0x4, R4 ;  /* 0x000000040da47825 */ /* 0x002fe400078e0204 */
[----:B------:R-:W2:Y:S04]  /*40ee0*/  LDL.LU R14, [R1+0xc40] ;  /* 0x000c4000010e7983 */ /* 0x000ea80000300800 */
[----:B------:R-:W4:Y:S04]  /*40ef0*/  LDL.LU R13, [R1+0xfe4] ;  /* 0x000fe400010d7983 */ /* 0x000f280000300800 */
[----:B------:R1:W-:Y:S01]  /*40f00*/  @P5 STG.E desc[UR6][R164.64], R20 ;  /* 0x00000014a4005986 */ /* 0x0003e2000c101906 */
        /* <DEDUP_REMOVED lines=31> */
[----:B------:R-:W-:Y:S02]  /*41100*/  VIADD R23, R6, 0x29 ;  /* 0x0000002906177836 */ /* 0x000fe40000000000 */
[----:B-1----:R-:W3:Y:S01]  /*41110*/  LDL.LU R17, [R1+0x854] ;  /* 0x0008540001117983 */ /* 0x002ee20000300800 */
[----:B------:R-:W-:Y:S01]  /*41120*/  ISETP.LT.AND P5, PT, R8, UR5, !P5 ;  /* 0x0000000508007c0c */ /* 0x000fe2000efa1270 */
[----:B------:R-:W-:Y:S01]  /*41130*/  ULDC UR5, c[0x0][0x22c] ;  /* 0x00008b0000057ab9 */ /* 0x000fe20000000800 */
[----:B------:R-:W-:Y:S01]  /*41140*/  ULDC UR8, c[0x0][0x228] ;  /* 0x00008a0000087ab9 */ /* 0x000fe20000000800 */
[----:B----4-:R-:W-:-:S06]  /*41150*/  IMAD.WIDE R164, R13, 0x4, R2 ;  /* 0x000000040da47825 */ /* 0x010fcc00078e0202 */
        /* <DEDUP_REMOVED lines=37> */
[----:B----4-:R-:W-:Y:S02]  /*413b0*/  IMAD.WIDE R164, R13, 0x4, R2 ;  /* 0x000000040da47825 */ /* 0x010fe400078e0202 */
[----:B------:R-:W4:Y:S01]  /*413c0*/  LDL.LU R17, [R1+0xc4c] ;  /* 0x000c4c0001117983 */ /* 0x000f220000300800 */
[----:B------:R-:W-:-:S09]  /*413d0*/  ULDC UR8, c[0x0][0x228] ;  /* 0x00008a0000087ab9 */ /* 0x000fd20000000800 */
[----:B--2---:R1:W-:Y:S01]  /*413e0*/  @P6 STG.E desc[UR6][R164.64], R14 ;  /* 0x0000000ea4006986 */ /* 0x0043e2000c101906 */
[----:B------:R-:W-:Y:S01]  /*413f0*/  ISETP.LT.AND P5, PT, R8, UR5, !P5 ;  /* 0x0000000508007c0c */ /* 0x000fe2000efa1270 */
[----:B------:R-:W-:Y:S01]  /*41400*/  VIADD R23, R6, 0x2c ;  /* 0x0000002c06177836 */ /* 0x000fe20000000000 */
[----:B------:R-:W-:Y:S01]  /*41410*/  ULDC UR5, c[0x0][0x22c] ;  /* 0x00008b0000057ab9 */ /* 0x000fe20000000800 */
[----:B-1----:R-:W-:Y:S02]  /*41420*/  IMAD.WIDE R164, R13, 0x4, R4 ;  /* 0x000000040da47825 */ /* 0x002fe400078e0204 */
[----:B------:R-:W2:Y:S04]  /*41430*/  LDL.LU R13, [R1+0xffc] ;  /* 0x000ffc00010d7983 */ /* 0x000ea80000300800 */
[----:B------:R-:W4:Y:S04]  /*41440*/  LDL.LU R14, [R1+0x85c] ;  /* 0x00085c00010e7983 */ /* 0x000f280000300800 */
[----:B------:R1:W-:Y:S01]  /*41450*/  @P5 STG.E desc[UR6][R164.64], R19 ;  /* 0x00000013a4005986 */ /* 0x0003e2000c101906 */
[----:B------:R-:W-:Y:S01]  /*41460*/  ISETP.GE.AND P5, PT, R23, UR5, PT ;  /* 0x0000000517007c0c */ /* 0x000fe2000bfa6270 */
[----:B------:R-:W-:-:S03]  /*41470*/  ULDC UR5, c[0x0][0x228] ;  /* 0x00008a0000057ab9 */ /* 0x000fc60000000800 */
[----:B------:R-:W-:Y:S01]  /*41480*/  ISETP.LT.AND P6, PT, R7, UR8, !P5 ;  /* 0x0000000807007c0c */ /* 0x000fe2000efc1270 */
[----:B-1----:R-:W4:Y:S01]  /*41490*/  LDL.LU R19, [R1+0x45c] ;  /* 0x00045c0001137983 */ /* 0x002f220000300800 */
[----:B------:R-:W-:Y:S01]  /*414a0*/  IMAD.WIDE R164, R12, 0x4, R2 ;  /* 0x000000040ca47825 */ /* 0x000fe200078e0202 */
[----:B------:R-:W-:-:S10]  /*414b0*/  ULDC UR8, c[0x0][0x228] ;  /* 0x00008a0000087ab9 */ /* 0x000fd40000000800 */
        /* <DEDUP_REMOVED lines=22> */
[----:B------:R-:W-:-:S03]  /*41620*/  ULDC UR5, c[0x0][0x228] ;  /* 0x00008a0000057ab9 */ /* 0x000fc60000000800 */
[----:B------:R-:W-:Y:S01]  /*41630*/  ISETP.LT.AND P6, PT, R7, UR8, !P5 ;  /* 0x0000000807007c0c */ /* 0x000fe2000efc1270 */
[----:B--2---:R-:W-:Y:S01]  /*41640*/  IMAD.WIDE R164, R13, 0x4, R2 ;  /* 0x000000040da47825 */ /* 0x004fe200078e0202 */
[----:B------:R-:W-:-:S11]  /*41650*/  ULDC UR8, c[0x0][0x228] ;  /* 0x00008a0000087ab9 */ /* 0x000fd60000000800 */
[----:B----4-:R1:W-:Y:S01]  /*41660*/  @P6 STG.E desc[UR6][R164.64], R17 ;  /* 0x00000011a4006986 */ /* 0x0103e2000c101906 */
[----:B------:R-:W-:Y:S01]  /*41670*/  ISETP.LT.AND P5, PT, R8, UR5, !P5 ;  /* 0x0000000508007c0c */ /* 0x000fe2000efa1270 */
[----:B------:R-:W-:Y:S01]  /*41680*/  VIADD R23, R6, 0x2f ;  /* 0x0000002f06177836 */ /* 0x000fe20000000000 */
[----:B------:R-:W-:Y:S01]  /*41690*/  ULDC UR5, c[0x0][0x22c] ;  /* 0x00008b0000057ab9 */ /* 0x000fe20000000800 */
[----:B-1----:R-:W2:Y:S01]  /*416a0*/  LDL.LU R17, [R1+0x860] ;  /* 0x0008600001117983 */ /* 0x002ea20000300800 */
[----:B------:R-:W-:-:S03]  /*416b0*/  IMAD.WIDE R164, R13, 0x4, R4 ;  /* 0x000000040da47825 */ /* 0x000fc600078e0204 */
[----:B------:R-:W4:Y:S06]  /*416c0*/  LDL.LU R13, [R1+0x1008] ;  /* 0x00100800010d7983 */ /* 0x000f2c0000300800 */
[----:B------:R1:W-:Y:S01]  /*416d0*/  @P5 STG.E desc[UR6][R164.64], R14 ;  /* 0x0000000ea4005986 */ /* 0x0003e2000c101906 */
[----:B------:R-:W-:Y:S01]  /*416e0*/  ISETP.GE.AND P5, PT, R23, UR5, PT ;  /* 0x0000000517007c0c */ /* 0x000fe2000bfa6270 */
[----:B------:R-:W-:-:S03]  /*416f0*/  ULDC UR5, c[0x0][0x228] ;  /* 0x00008a0000057ab9 */ /* 0x000fc60000000800 */
[----:B------:R-:W-:Y:S01]  /*41700*/  ISETP.LT.AND P6, PT, R7, UR8, !P5 ;  /* 0x0000000807007c0c */ /* 0x000fe2000efc1270 */
[----:B-1----:R-:W4:Y:S01]  /*41710*/  LDL.LU R14, [R1+0x460] ;  /* 0x00046000010e7983 */ /* 0x002f220000300800 */
[----:B------:R-:W-:-:S03]  /*41720*/  IMAD.WIDE R164, R12, 0x4, R2 ;  /* 0x000000040ca47825 */ /* 0x000fc600078e0202 */
[----:B------:R-:W4:Y:S01]  /*41730*/  LDL.LU R20, [R1+0x60] ;  /* 0x0000600001147983 */ /* 0x000f220000300800 */
[----:B------:R-:W-:Y:S01]  /*41740*/  ISETP.LT.AND P5, PT, R8, UR5, !P5 ;  /* 0x0000000508007c0c */ /* 0x000fe2000efa1270 */
[----:B------:R-:W-:Y:S01]  /*41750*/  ULDC UR5, c[0x0][0x22c] ;  /* 0x00008b0000057ab9 */ /* 0x000fe20000000800 */
[----:B------:R-:W-:-:S05]  /*41760*/  VIADD R23, R6, 0x30 ;  /* 0x0000003006177836 */ /* 0x000fca0000000000 */
[----:B------:R1:W-:Y:S01]  /*41770*/  @P6 STG.E desc[UR6][R164.64], R19 ;  /* 0x00000013a4006986 */ /* 0x0003e2000c101906 */
[----:B------:R-:W-:Y:S01]  /*41780*/  ULDC UR8, c[0x0][0x228] ;  /* 0x00008a0000087ab9 */ /* 0x000fe20000000800 */
[----:B-1----:R-:W-:Y:S02]  /*41790*/  IMAD.WIDE R164, R12, 0x4, R4 ;  /* 0x000000040ca47825 */ /* 0x002fe400078e0204 */
[----:B------:R-:W4:Y:S04]  /*417a0*/  LDL.LU R12, [R1+0x100c] ;  /* 0x00100c00010c7983 */ /* 0x000f280000300800 */
[----:B------:R1:W-:Y:S04]  /*417b0*/  @P5 STG.E desc[UR6][R164.64], R15 ;  /* 0x0000000fa4005986 */ /* 0x0003e8000c101906 */
[----:B-1----:R-:W4:Y:S01]  /*417c0*/  LDL.LU R15, [R1+0xc54] ;  /* 0x000c5400010f7983 */ /* 0x002f220000300800 */
[----:B------:R-:W-:Y:S01]  /*417d0*/  ISETP.GE.AND P5, PT, R23, UR5, PT ;  /* 0x0000000517007c0c */ /* 0x000fe2000bfa6270 */
[----:B------:R-:W-:-:S02]  /*417e0*/  ULDC UR5, c[0x0][0x228] ;  /* 0x00008a0000057ab9 */ /* 0x000fc40000000800 */
[----:B------:R-:W4:Y:S01]  /*417f0*/  LDL.LU R19, [R1+0x864] ;  /* 0x0008640001137983 */ /* 0x000f220000300800 */
        /* <DEDUP_REMOVED lines=10> */
[----:B--2---:R1:W-:Y:S01]  /*418a0*/  @P5 STG.E desc[UR6][R164.64], R17 ;  /* 0x00000011a4005986 */ /* 0x0043e2000c101906 */
[----:B------:R-:W-:Y:S01]  /*418b0*/  ISETP.GE.AND P5, PT, R23, UR5, PT ;  /* 0x0000000517007c0c */ /* 0x000fe2000bfa6270 */
[----:B------:R-:W-:-:S03]  /*418c0*/  ULDC UR5, c[0x0][0x228] ;  /* 0x00008a0000057ab9 */ /* 0x000fc60000000800 */
[----:B------:R-:W-:Y:S01]  /*418d0*/  ISETP.LT.AND P6, PT, R7, UR8, !P5 ;  /* 0x0000000807007c0c */ /* 0x000fe2000efc1270 */
[----:B-1----:R-:W2:Y:S01]  /*418e0*/  LDL.LU R17, [R1+0x64] ;  /* 0x0000640001117983 */ /* 0x002ea20000300800 */
[----:B------:R-:W-:Y:S01]  /*418f0*/  ISETP.LT.AND P5, PT, R8, UR5, !P5 ;  /* 0x0000000508007c0c */ /* 0x000fe2000efa1270 */
[----:B----4-:R-:W-:Y:S01]  /*41900*/  IMAD.WIDE R164, R13, 0x4, R2 ;  /* 0x000000040da47825 */ /* 0x010fe200078e0202 */
[----:B------:R-:W-:Y:S01]  /*41910*/  ULDC UR5, c[0x0][0x22c] ;  /* 0x00008b0000057ab9 */ /* 0x000fe20000000800 */
[----:B------:R-:W-:Y:S02]  /*41920*/  ULDC UR8, c[0x0][0x228] ;  /* 0x00008a0000087ab9 */ /* 0x000fe40000000800 */
[----:B------:R-:W-:-:S06]  /*41930*/  VIADD R23, R6, 0x32 ;  /* 0x0000003206177836 */ /* 0x000fcc0000000000 */
[----:B------:R1:W-:Y:S02]  /*41940*/  @P6 STG.E desc[UR6][R164.64], R14 ;  /* 0x0000000ea4006986 */ /* 0x0003e4000c101906 */
[----:B-1----:R-:W-:Y:S02]  /*41950*/  IMAD.WIDE R164, R13, 0x4, R4 ;  /* 0x000000040da47825 */ /* 0x002fe400078e0204 */
[----:B------:R-:W4:Y:S04]  /*41960*/  LDL.LU R14, [R1+0xc58] ;  /* 0x000c5800010e7983 */ /* 0x000f280000300800 */
[----:B------:R-:W4:Y:S04]  /*41970*/  LDL.LU R13, [R1+0x1014] ;  /* 0x00101400010d7983 */ /* 0x000f280000300800 */
        /* <DEDUP_REMOVED lines=13> */
[----:B------:R-:W-:Y:S01]  /*41a50*/  ULDC UR5, c[0x0][0x22c] ;  /* 0x00008b0000057ab9 */ /* 0x000fe20000000800 */
[----:B------:R-:W4:Y:S10]  /*41a60*/  LDL.LU R20, [R1+0x68] ;  /* 0x0000680001147983 */ /* 0x000f340000300800 */
[----:B------:R1:W-:Y:S01]  /*41a70*/  @P5 STG.E desc[UR6][R164.64], R19 ;  /* 0x00000013a4005986 */ /* 0x0003e2000c101906 */
[----:B------:R-:W-:Y:S01]  /*41a80*/  ISETP.GE.AND P5, PT, R23, UR5, PT ;  /* 0x0000000517007c0c */ /* 0x000fe2000bfa6270 */
[----:B------:R-:W-:-:S03]  /*41a90*/  ULDC UR5, c[0x0][0x228] ;  /* 0x00008a0000057ab9 */ /* 0x000fc60000000800 */
[----:B------:R-:W-:Y:S01]  /*41aa0*/  ISETP.LT.AND P6, PT, R7, UR8, !P5 ;  /* 0x0000000807007c0c */ /* 0x000fe2000efc1270 */
[----:B-1----:R-:W4:Y:S01]  /*41ab0*/  LDL.LU R19, [R1+0xc5c] ;  /* 0x000c5c0001137983 */ /* 0x002f220000300800 */
        /* <DEDUP_REMOVED lines=18> */
[----:B----4-:R-:W-:-:S07]  /*41be0*/  IMAD.WIDE R164, R13, 0x4, R2 ;  /* 0x000000040da47825 */ /* 0x010fce00078e0202 */
[----:B------:R1:W-:Y:S02]  /*41bf0*/  @P6 STG.E desc[UR6][R164.64], R14 ;  /* 0x0000000ea4006986 */ /* 0x0003e4000c101906 */
[----:B-1----:R-:W-:Y:S02]  /*41c00*/  IMAD.WIDE R164, R13, 0x4, R4 ;  /* 0x000000040da47825 */ /* 0x002fe400078e0204 */
[----:B------:R-:W4:Y:S04]  /*41c10*/  LDL.LU R13, [R1+0x1020] ;  /* 0x00102000010d7983 */ /* 0x000f280000300800 */
        /* <DEDUP_REMOVED lines=37> */
[----:B----4-:R-:W-:-:S05]  /*41e70*/  IMAD.WIDE R164, R13, 0x4, R2 ;  /* 0x000000040da47825 */ /* 0x010fca00078e0202 */
[----:B--2---:R1:W-:Y:S02]  /*41e80*/  @P6 STG.E desc[UR6][R164.64], R17 ;  /* 0x00000011a4006986 */ /* 0x0043e4000c101906 */
        /* <DEDUP_REMOVED lines=40> */
[----:B--2---:R-:W-:-:S08]  /*42110*/  IMAD.WIDE R164, R13, 0x4, R2 ;  /* 0x000000040da47825 */ /* 0x004fd000078e0202 */
        /* <DEDUP_REMOVED lines=52> */
[----:B------:R1:W-:Y:S01]  /*42460*/  @P6 STG.E desc[UR6][R164.64], R17 ;  /* 0x00000011a4006986 */ /* 0x0003e2000c101906 */
[----:B------:R-:W-:Y:S01]  /*42470*/  ISETP.LT.AND P5, PT, R8, UR5, !P5 ;  /* 0x0000000508007c0c */ /* 0x000fe2000efa1270 */
[----:B------:R-:W-:Y:S01]  /*42480*/  VIADD R23, R6, 0x3f ;  /* 0x0000003f06177836 */ /* 0x000fe20000000000 */
[----:B------:R-:W-:Y:S01]  /*42490*/  ULDC UR5, c[0x0][0x22c] ;  /* 0x00008b0000057ab9 */ /* 0x000fe20000000800 */
[----:B-1----:R-:W2:Y:S01]  /*424a0*/  LDL.LU R17, [R1+0xc70] ;  /* 0x000c700001117983 */ /* 0x002ea20000300800 */
[----:B------:R-:W-:-:S03]  /*424b0*/  IMAD.WIDE R164, R12, 0x4, R4 ;  /* 0x000000040ca47825 */ /* 0x000fc600078e0204 */
[----:B------:R-:W2:Y:S06]  /*424c0*/  LDL.LU R12, [R1+0x1048] ;  /* 0x00104800010c7983 */ /* 0x000eac0000300800 */
        /* <DEDUP_REMOVED lines=64> */
[----:B------:R-:W3:Y:S01]  /*428d0*/  LDL.LU R19, [R1+0xe2c] ;  /* 0x000e2c0001137983 */ /* 0x000ee20000300800 */
[----:B------:R-:W-:Y:S01]  /*428e0*/  ULDC UR5, c[0x0][0x22c] ;  /* 0x00008b0000057ab9 */ /* 0x000fe20000000800 */
[----:B------:R-:W-:Y:S01]  /*428f0*/  ULDC UR8, c[0x0][0x228] ;  /* 0x00008a0000087ab9 */ /* 0x000fe20000000800 */
[----:B----4-:R-:W-:-:S07]  /*42900*/  IMAD.WIDE R164, R13, 0x4, R2 ;  /* 0x000000040da47825 */ /* 0x010fce00078e0202 */
[----:B--2---:R1:W-:Y:S04]  /*42910*/  @P6 STG.E desc[UR6][R164.64], R14 ;  /* 0x0000000ea4006986 */ /* 0x0043e8000c101906 */
[----:B-1----:R-:W2:Y:S01]  /*42920*/  LDL.LU R14, [R1+0x105c] ;  /* 0x00105c00010e7983 */ /* 0x002ea20000300800 */
[----:B------:R-:W-:-:S03]  /*42930*/  IMAD.WIDE R164, R13, 0x4, R4 ;  /* 0x000000040da47825 */ /* 0x000fc600078e0204 */
[----:B------:R-:W4:Y:S04]  /*42940*/  LDL.LU R13, [R1+0xc7c] ;  /* 0x000c7c00010d7983 */ /* 0x000f280000300800 */
[----:B------:R1:W-:Y:S01]  /*42950*/  @P5 STG.E desc[UR6][R164.64], R17 ;  /* 0x00000011a4005986 */ /* 0x0003e2000c101906 */
[----:B------:R-:W-:Y:S01]  /*42960*/  ISETP.GE.AND P5, PT, R23, UR5, PT ;  /* 0x0000000517007c0c */ /* 0x000fe2000bfa6270 */
[----:B------:R-:W-:Y:S02]  /*42970*/  ULDC UR5, c[0x0][0x228] ;  /* 0x00008a0000057ab9 */ /* 0x000fe40000000800 */
        /* <DEDUP_REMOVED lines=32> */
[----:B--2---:R-:W-:-:S08]  /*42b80*/  IMAD.WIDE R164, R14, 0x4, R2 ;  /* 0x000000040ea47825 */ /* 0x004fd000078e0202 */
[----:B------:R1:W-:Y:S02]  /*42b90*/  @P6 STG.E desc[UR6][R164.64], R19 ;  /* 0x00000013a4006986 */ /* 0x0003e4000c101906 */
[----:B-1----:R-:W-:Y:S02]  /*42ba0*/  IMAD.WIDE R164, R14, 0x4, R4 ;  /* 0x000000040ea47825 */ /* 0x002fe400078e0204 */
[----:B------:R-:W2:Y:S04]  /*42bb0*/  LDL.LU R14, [R1+0x890] ;  /* 0x00089000010e7983 */ /* 0x000ea80000300800 */
[----:B----4-:R1:W-:Y:S01]  /*42bc0*/  @P5 STG.E desc[UR6][R164.64], R13 ;  /* 0x0000000da4005986 */ /* 0x0103e2000c101906 */
[----:B------:R-:W-:Y:S01]  /*42bd0*/  ISETP.GE.AND P5, PT, R23, UR5, PT ;  /* 0x0000000517007c0c */ /* 0x000fe2000bfa6270 */
[----:B------:R-:W-:-:S03]  /*42be0*/  ULDC UR5, c[0x0][0x228] ;  /* 0x00008a0000057ab9 */ /* 0x000fc60000000800 */
[----:B------:R-:W-:Y:S01]  /*42bf0*/  ISETP.LT.AND P6, PT, R7, UR8, !P5 ;  /* 0x0000000807007c0c */ /* 0x000fe2000efc1270 */
[----:B-1----:R-:W-:Y:S01]  /*42c00*/  IMAD.WIDE R164, R18, 0x4, R2 ;  /* 0x0000000412a47825 */ /* 0x002fe200078e0202 */
[----:B------:R-:W4:Y:S01]  /*42c10*/  LDL.LU R13, [R1+0x490] ;  /* 0x00049000010d7983 */ /* 0x000f220000300800 */
[----:B------:R-:W-:-:S10]  /*42c20*/  ULDC UR8, c[0x0][0x228] ;  /* 0x00008a0000087ab9 */ /* 0x000fd40000000800 */
[----:B------:R1:W-:Y:S04]  /*42c30*/  @P6 STG.E desc[UR6][R164.64], R12 ;  /* 0x0000000ca4006986 */ /* 0x0003e8000c101906 */
[----:B-1----:R-:W4:Y:S01]  /*42c40*/  LDL.LU R12, [R1+0x106c] ;  /* 0x00106c00010c7983 */ /* 0x002f220000300800 */
[----:B------:R-:W-:Y:S01]  /*42c50*/  ISETP.LT.AND P5, PT, R8, UR5, !P5 ;  /* 0x0000000508007c0c */ /* 0x000fe2000efa1270 */
[----:B------:R-:W-:Y:S01]  /*42c60*/  IMAD.WIDE R164, R18, 0x4, R4 ;  /* 0x0000000412a47825 */ /* 0x000fe200078e0204 */
[----:B------:R-:W-:Y:S01]  /*42c70*/  ULDC UR5, c[0x0][0x22c] ;  /* 0x00008b0000057ab9 */ /* 0x000fe20000000800 */
[----:B------:R-:W4:Y:S02]  /*42c80*/  LDL.LU R229, [R1+0x1068] ;  /* 0x0010680001e57983 */ /* 0x000f240000300800 */
[----:B------:R-:W-:-:S08]  /*42c90*/  VIADD R23, R6, 0x48 ;  /* 0x0000004806177836 */ /* 0x000fd00000000000 */
[----:B------:R1:W-:Y:S01]  /*42ca0*/  @P5 STG.E desc[UR6][R164.64], R17 ;  /* 0x00000011a4005986 */ /* 0x0003e2000c101906 */
[----:B------:R-:W-:Y:S01]  /*42cb0*/  ISETP.GE.AND P5, PT, R23, UR5, PT ;  /* 0x0000000517007c0c */ /* 0x000fe2000bfa6270 */
[----:B------:R-:W-:Y:S02]  /*42cc0*/  ULDC UR5, c[0x0][0x228] ;  /* 0x00008a0000057ab9 */ /* 0x000fe40000000800 */
[----:B------:R-:W4:Y:S04]  /*42cd0*/  LDL.LU R23, [R1+0x90] ;  /* 0x0000900001177983 */ /* 0x000f280000300800 */
        /* <DEDUP_REMOVED lines=9> */
[----:B------:R-:W4:Y:S01]  /*42d70*/  LDL.LU R231, [R1+0x498] ;  /* 0x0004980001e77983 */ /* 0x000f220000300800 */
[----:B------:R-:W-:Y:S01]  /*42d80*/  ISETP.LT.AND P6, PT, R7, UR8, !P5 ;  /* 0x0000000807007c0c */ /* 0x000fe2000efc1270 */
[----:B-1----:R-:W-:-:S02]  /*42d90*/  IMAD.WIDE R164, R15, 0x4, R2 ;  /* 0x000000040fa47825 */ /* 0x002fc400078e0202 */
[----:B------:R-:W4:Y:S01]  /*42da0*/  LDL.LU R20, [R1+0x98] ;  /* 0x0000980001147983 */ /* 0x000f220000300800 */
[C---:B------:R-:W-:Y:S01]  /*42db0*/  ISETP.LT.AND P3, PT, R8.reuse, UR13, !P4 ;  /* 0x0000000d08007c0c */ /* 0x040fe2000e761270 */
[----:B------:R-:W-:Y:S02]  /*42dc0*/  ULDC UR8, c[0x0][0x22c] ;  /* 0x00008b0000087ab9 */ /* 0x000fe40000000800 */
[----:B------:R-:W4:Y:S01]  /*42dd0*/  LDL.LU R19, [R1+0xc8c] ;  /* 0x000c8c0001137983 */ /* 0x000f220000300800 */
[----:B------:R-:W-:Y:S01]  /*42de0*/  ISETP.LT.AND P5, PT, R8, UR5, !P5 ;  /* 0x0000000508007c0c */ /* 0x000fe2000efa1270 */
[----:B------:R-:W-:Y:S02]  /*42df0*/  ULDC UR5, c[0x0][0x228] ;  /* 0x00008a0000057ab9 */ /* 0x000fe40000000800 */
[----:B------:R-:W4:Y:S01]  /*42e00*/  LDL.LU R18, [R1+0x107c] ;  /* 0x00107c0001127983 */ /* 0x000f220000300800 */
[----:B------:R-:W-:Y:S01]  /*42e10*/  ISETP.LT.AND P4, PT, R7, UR5, !P4 ;  /* 0x0000000507007c0c */ /* 0x000fe2000e781270 */
[----:B------:R-:W-:-:S02]  /*42e20*/  ULDC UR5, c[0x0][0x22c] ;  /* 0x00008b0000057ab9 */ /* 0x000fc40000000800 */
[----:B------:R-:W4:Y:S04]  /*42e30*/  LDL.LU R17, [R1+0x89c] ;  /* 0x00089c0001117983 */ /* 0x000f280000300800 */
[----:B---3--:R1:W-:Y:S02]  /*42e40*/  @P6 STG.E desc[UR6][R164.64], R16 ;  /* 0x00000010a4006986 */ /* 0x0083e4000c101906 */
[----:B-1----:R-:W-:Y:S02]  /*42e50*/  IMAD.WIDE R164, R15, 0x4, R4 ;  /* 0x000000040fa47825 */ /* 0x002fe400078e0204 */
[----:B------:R-:W3:Y:S04]  /*42e60*/  LDL.LU R16, [R1+0x49c] ;  /* 0x00049c0001107983 */ /* 0x000ee80000300800 */
[----:B------:R-:W3:Y:S04]  /*42e70*/  LDL.LU R15, [R1+0x1084] ;  /* 0x00108400010f7983 */ /* 0x000ee80000300800 */
[----:B--2---:R4:W-:Y:S02]  /*42e80*/  @P5 STG.E desc[UR6][R164.64], R14 ;  /* 0x0000000ea4005986 */ /* 0x0049e4000c101906 */
[----:B----4-:R-:W-:-:S05]  /*42e90*/  IMAD.WIDE R164, R12, 0x4, R2 ;  /* 0x000000040ca47825 */ /* 0x010fca00078e0202 */
[----:B------:R1:W-:Y:S04]  /*42ea0*/  @P4 STG.E desc[UR6][R164.64], R13 ;  /* 0x0000000da4004986 */ /* 0x0003e8000c101906 */
[----:B-1----:R-:W2:Y:S01]  /*42eb0*/  LDL.LU R13, [R1+0x9c] ;  /* 0x00009c00010d7983 */ /* 0x002ea20000300800 */
[----:B------:R-:W-:-:S03]  /*42ec0*/  IMAD.WIDE R164, R12, 0x4, R4 ;  /* 0x000000040ca47825 */ /* 0x000fc600078e0204 */
[----:B------:R-:W4:Y:S04]  /*42ed0*/  LDL.LU R14, [R1+0xc90] ;  /* 0x000c9000010e7983 */ /* 0x000f280000300800 */
[----:B------:R-:W4:Y:S01]  /*42ee0*/  LDL.LU R12, [R1+0x1080] ;  /* 0x00108000010c7983 */ /* 0x000f220000300800 */
[----:B------:R-:W-:Y:S02]  /*42ef0*/  LOP3.LUT P0, RZ, R9, 0x800, RZ, 0xc0, !PT ;  /* 0x0000080009ff7812 */ /* 0x000fe4000780c0ff */
[----:B------:R-:W-:-:S11]  /*42f00*/  LOP3.LUT R22, R22, 0xfffff7ff, RZ, 0xc0, !PT ;  /* 0xfffff7ff16167812 */ /* 0x000fd600078ec0ff */
[----:B------:R-:W-:Y:S02]  /*42f10*/  @P0 LOP3.LUT R22, R22, 0x800, RZ, 0xfc, !PT ;  /* 0x0000080016160812 */ /* 0x000fe400078efcff */
[----:B------:R-:W-:Y:S02]  /*42f20*/  LOP3.LUT P0, RZ, R9, 0x8, RZ, 0xc0, !PT ;  /* 0x0000000809ff7812 */ /* 0x000fe4000780c0ff */
[----:B------:R-:W-:-:S11]  /*42f30*/  LOP3.LUT R22, R22, 0xffffefff, RZ, 0xc0, !PT ;  /* 0xffffefff16167812 */ /* 0x000fd600078ec0ff */
[----:B------:R-:W-:Y:S02]  /*42f40*/  @P0 LOP3.LUT R22, R22, 0x1000, RZ, 0xfc, !PT ;  /* 0x0000100016160812 */ /* 0x000fe400078efcff */
[----:B------:R-:W-:Y:S02]  /*42f50*/  LOP3.LUT P0, RZ, R9, 0x4, RZ, 0xc0, !PT ;  /* 0x0000000409ff7812 */ /* 0x000fe4000780c0ff */
[----:B------:R-:W-:Y:S02]  /*42f60*/  LOP3.LUT R22, R22, 0xffffdfff, RZ, 0xc0, !PT ;  /* 0xffffdfff16167812 */ /* 0x000fe400078ec0ff */
[----:B------:R-:W-:Y:S02]  /*42f70*/  ISETP.LT.AND P1, PT, R8, UR33, !P2 ;  /* 0x0000002108007c0c */ /* 0x000fe4000d721270 */
[----:B------:R-:W-:-:S07]  /*42f80*/  ISETP.LT.AND P2, PT, R7, UR37, !P2 ;  /* 0x0000002507007c0c */ /* 0x000fce000d741270 */
[----:B------:R-:W-:Y:S02]  /*42f90*/  @P0 LOP3.LUT R22, R22, 0x2000, RZ, 0xfc, !PT ;  /* 0x0000200016160812 */ /* 0x000fe400078efcff */
[----:B------:R-:W-:Y:S01]  /*42fa0*/  LOP3.LUT P0, RZ, R9, 0x2, RZ, 0xc0, !PT ;  /* 0x0000000209ff7812 */ /* 0x000fe2000780c0ff */
[----:B------:R1:W-:Y:S01]  /*42fb0*/  @P3 STG.E desc[UR6][R164.64], R23 ;  /* 0x00000017a4003986 */ /* 0x0003e2000c101906 */
[----:B------:R-:W-:Y:S01]  /*42fc0*/  LOP3.LUT R22, R22, 0xffffbfff, RZ, 0xc0, !PT ;  /* 0xffffbfff16167812 */ /* 0x000fe200078ec0ff */
[----:B-1----:R-:W-:-:S10]  /*42fd0*/  IMAD.WIDE R164, R229, 0x4, R2 ;  /* 0x00000004e5a47825 */ /* 0x002fd400078e0202 */
[----:B------:R-:W-:Y:S02]  /*42fe0*/  @P0 LOP3.LUT R22, R22, 0x4000, RZ, 0xfc, !PT ;  /* 0x0000400016160812 */ /* 0x000fe400078efcff */
[----:B------:R-:W-:Y:S01]  /*42ff0*/  LOP3.LUT P0, RZ, R9, 0x1, RZ, 0xc0, !PT ;  /* 0x0000000109ff7812 */ /* 0x000fe2000780c0ff */
[----:B------:R1:W-:Y:S02]  /*43000*/  @P2 STG.E desc[UR6][R164.64], R228 ;  /* 0x000000e4a4002986 */ /* 0x0003e4000c101906 */
[----:B-1----:R-:W-:-:S05]  /*43010*/  IMAD.WIDE R164, R229, 0x4, R4 ;  /* 0x00000004e5a47825 */ /* 0x002fca00078e0204 */
[----:B------:R1:W-:Y:S02]  /*43020*/  @P1 STG.E desc[UR6][R164.64], R166 ;  /* 0x000000a6a4001986 */ /* 0x0003e4000c101906 */
[----:B-1----:R-:W-:-:S05]  /*43030*/  IMAD.WIDE R164, R251, 0x4, R2 ;  /* 0x00000004fba47825 */ /* 0x002fca00078e0202 */
[----:B------:R1:W-:Y:S01]  /*43040*/  @P0 STG.E desc[UR6][R164.64], R167 ;  /* 0x000000a7a4000986 */ /* 0x0003e2000c101906 */
[----:B------:R-:W-:Y:S01]  /*43050*/  LOP3.LUT P0, RZ, R22, 0x4000, RZ, 0xc0, !PT ;  /* 0x0000400016ff7812 */ /* 0x000fe2000780c0ff */
[----:B-1----:R-:W-:-:S12]  /*43060*/  IMAD.WIDE R164, R251, 0x4, R4 ;  /* 0x00000004fba47825 */ /* 0x002fd800078e0204 */
[----:B------:R1:W-:Y:S01]  /*43070*/  @P0 STG.E desc[UR6][R164.64], R250 ;  /* 0x000000faa4000986 */ /* 0x0003e2000c101906 */
[----:B------:R-:W-:Y:S01]  /*43080*/  LOP3.LUT P0, RZ, R22, 0x2000, RZ, 0xc0, !PT ;  /* 0x0000200016ff7812 */ /* 0x000fe2000780c0ff */
[----:B-1----:R-:W-:-:S12]  /*43090*/  IMAD.WIDE R164, R248, 0x4, R2 ;  /* 0x00000004f8a47825 */ /* 0x002fd800078e0202 */
[----:B------:R1:W-:Y:S01]  /*430a0*/  @P0 STG.E desc[UR6][R164.64], R249 ;  /* 0x000000f9a4000986 */ /* 0x0003e2000c101906 */
[----:B------:R-:W-:Y:S02]  /*430b0*/  LOP3.LUT P0, RZ, R22, 0x1000, RZ, 0xc0, !PT ;  /* 0x0000100016ff7812 */ /* 0x000fe4000780c0ff */
[C---:B------:R-:W-:Y:S02]  /*430c0*/  LOP3.LUT P1, RZ, R9.reuse, 0x10, RZ, 0xc0, !PT ;  /* 0x0000001009ff7812 */ /* 0x040fe4000782c0ff */
[----:B------:R-:W-:Y:S01]  /*430d0*/  LOP3.LUT P2, RZ, R9, 0x40, RZ, 0xc0, !PT ;  /* 0x0000004009ff7812 */ /* 0x000fe2000784c0ff */
[----:B-1----:R-:W-:-:S08]  /*430e0*/  IMAD.WIDE R164, R248, 0x4, R4 ;  /* 0x00000004f8a47825 */ /* 0x002fd000078e0204 */
[----:B------:R1:W-:Y:S01]  /*430f0*/  @P0 STG.E desc[UR6][R164.64], R252 ;  /* 0x000000fca4000986 */ /* 0x0003e2000c101906 */
[----:B------:R-:W-:Y:S01]  /*43100*/  LOP3.LUT P3, RZ, R9, 0x80, RZ, 0xc0, !PT ;  /* 0x0000008009ff7812 */ /* 0x000fe2000786c0ff */
[----:B-1----:R-:W-:-:S05]  /*43110*/  IMAD.WIDE R164, R230, 0x4, R2 ;  /* 0x00000004e6a47825 */ /* 0x002fca00078e0202 */
        /* <DEDUP_REMOVED lines=9> */
[----:B------:R3:W-:Y:S02]  /*431b0*/  @P4 STG.E desc[UR6][R164.64], R17 ;  /* 0x00000011a4004986 */ /* 0x0007e4000c101906 */
[----:B---3--:R-:W-:-:S05]  /*431c0*/  IMAD.WIDE R164, R15, 0x4, R2 ;  /* 0x000000040fa47825 */ /* 0x008fca00078e0202 */
[----:B------:R1:W-:Y:S02]  /*431d0*/  @P5 STG.E desc[UR6][R164.64], R16 ;  /* 0x00000010a4005986 */ /* 0x0003e4000c101906 */
[----:B-1----:R-:W-:Y:S01]  /*431e0*/  IMAD.WIDE R164, R15, 0x4, R4 ;  /* 0x000000040fa47825 */ /* 0x002fe200078e0204 */
[----:B------:R-:W-:-:S04]  /*431f0*/  LOP3.LUT P0, RZ, R22, 0x800, RZ, 0xc0, !PT ;  /* 0x0000080016ff7812 */ /* 0x000fc8000780c0ff */
[----:B--2---:R1:W-:Y:S04]  /*43200*/  @P6 STG.E desc[UR6][R164.64], R13 ;  /* 0x0000000da4006986 */ /* 0x0043e8000c101906 */
[----:B-1----:R-:W2:Y:S04]  /*43210*/  LDL.LU R13, [R1+0x1090] ;  /* 0x00109000010d7983 */ /* 0x002ea80000300800 */
[----:B------:R-:W3:Y:S04]  /*43220*/  LDL.LU R18, [R1+0x8a0] ;  /* 0x0008a00001127983 */ /* 0x000ee80000300800 */
[----:B------:R-:W2:Y:S04]  /*43230*/  LDL.LU R17, [R1+0x4a0] ;  /* 0x0004a00001117983 */ /* 0x000ea80000300800 */
[----:B------:R-:W2:Y:S01]  /*43240*/  LDL.LU R16, [R1+0x1088] ;  /* 0x0010880001107983 */ /* 0x000ea20000300800 */
[----:B----4-:R-:W-:-:S03]  /*43250*/  IMAD.WIDE R164, R12, 0x4, R2 ;  /* 0x000000040ca47825 */ /* 0x010fc600078e0202 */
[----:B------:R-:W4:Y:S04]  /*43260*/  LDL.LU R15, [R1+0xa0] ;  /* 0x0000a000010f7983 */ /* 0x000f280000300800 */
[----:B------:R1:W-:Y:S04]  /*43270*/  @P0 STG.E desc[UR6][R164.64], R14 ;  /* 0x0000000ea4000986 */ /* 0x0003e8000c101906 */
[----:B-1----:R-:W4:Y:S01]  /*43280*/  LDL.LU R14, [R1+0xc94] ;  /* 0x000c9400010e7983 */ /* 0x002f220000300800 */
[----:B------:R-:W-:-:S03]  /*43290*/  IMAD.WIDE R164, R12, 0x4, R4 ;  /* 0x000000040ca47825 */ /* 0x000fc600078e0204 */
[----:B------:R-:W4:Y:S04]  /*432a0*/  LDL.LU R12, [R1+0x108c] ;  /* 0x00108c00010c7983 */ /* 0x000f280000300800 */
[----:B------:R-:W4:Y:S04]  /*432b0*/  LDL.LU R23, [R1+0x8a4] ;  /* 0x0008a40001177983 */ /* 0x000f280000300800 */
[----:B------:R-:W4:Y:S01]  /*432c0*/  LDL.LU R228, [R1+0x4a4] ;  /* 0x0004a40001e47983 */ /* 0x000f220000300800 */
[----:B------:R-:W-:Y:S02]  /*432d0*/  LOP3.LUT P1, RZ, R9, 0x1000000, RZ, 0xc0, !PT ;  /* 0x0100000009ff7812 */ /* 0x000fe4000782c0ff */
[----:B------:R-:W-:Y:S01]  /*432e0*/  LOP3.LUT R22, R22, 0xfffffff7, RZ, 0xc0, !PT ;  /* 0xfffffff716167812 */ /* 0x000fe200078ec0ff */
[----:B------:R-:W4:Y:S04]  /*432f0*/  LDL.LU R229, [R1+0xa4] ;  /* 0x0000a40001e57983 */ /* 0x000f280000300800 */
[----:B------:R-:W4:Y:S04]  /*43300*/  LDL.LU R166, [R1+0xc98] ;  /* 0x000c980001a67983 */ /* 0x000f280000300800 */
[----:B------:R-:W4:Y:S02]  /*43310*/  LDL.LU R167, [R1+0x1094] ;  /* 0x0010940001a77983 */ /* 0x000f240000300800 */
[----:B------:R-:W-:-:S02]  /*43320*/  @P1 LOP3.LUT R22, R22, 0x8, RZ, 0xfc, !PT ;  /* 0x0000000816161812 */ /* 0x000fc400078efcff */
[----:B------:R-:W-:Y:S01]  /*43330*/  LOP3.LUT P1, RZ, R9, 0x800000, RZ, 0xc0, !PT ;  /* 0x0080000009ff7812 */ /* 0x000fe2000782c0ff */
[----:B------:R-:W4:Y:S01]  /*43340*/  LDL.LU R251, [R1+0x8a8] ;  /* 0x0008a80001fb7983 */ /* 0x000f220000300800 */
[----:B------:R-:W-:-:S03]  /*43350*/  LOP3.LUT R22, R22, 0xffffffef, RZ, 0xc0, !PT ;  /* 0xffffffef16167812 */ /* 0x000fc600078ec0ff */
[----:B------:R-:W4:Y:S04]  /*43360*/  LDL.LU R250, [R1+0x4a8] ;  /* 0x0004a80001fa7983 */ /* 0x000f280000300800 */
[----:B------:R-:W4:Y:S04]  /*43370*/  LDL.LU R249, [R1+0x109c] ;  /* 0x00109c0001f97983 */ /* 0x000f280000300800 */
[----:B------:R-:W-:Y:S01]  /*43380*/  @P1 LOP3.LUT R22, R22, 0x10, RZ, 0xfc, !PT ;  /* 0x0000001016161812 */ /* 0x000fe200078efcff */
[----:B------:R-:W4:Y:S01]  /*43390*/  LDL.LU R248, [R1+0xa8] ;  /* 0x0000a80001f87983 */ /* 0x000f220000300800 */
[----:B------:R-:W-:-:S02]  /*433a0*/  LOP3.LUT P1, RZ, R9, 0x400000, RZ, 0xc0, !PT ;  /* 0x0040000009ff7812 */ /* 0x000fc4000782c0ff */
[----:B------:R-:W-:Y:S01]  /*433b0*/  LOP3.LUT R22, R22, 0xffffffdf, RZ, 0xc0, !PT ;  /* 0xffffffdf16167812 */ /* 0x000fe200078ec0ff */
[----:B------:R-:W4:Y:S01]  /*433c0*/  LDL.LU R252, [R1+0xc9c] ;  /* 0x000c9c0001fc7983 */ /* 0x000f220000300800 */
[----:B------:R-:W-:-:S03]  /*433d0*/  LOP3.LUT P4, RZ, R9, 0x1000, RZ, 0xc0, !PT ;  /* 0x0000100009ff7812 */ /* 0x000fc6000788c0ff */
[----:B------:R-:W4:Y:S01]  /*433e0*/  LDL.LU R231, [R1+0x1098] ;  /* 0x0010980001e77983 */ /* 0x000f220000300800 */
[C---:B------:R-:W-:Y:S02]  /*433f0*/  LOP3.LUT P5, RZ, R9.reuse, 0x2000, RZ, 0xc0, !PT ;  /* 0x0000200009ff7812 */ /* 0x040fe400078ac0ff */
[C---:B------:R-:W-:Y:S01]  /*43400*/  LOP3.LUT P6, RZ, R9.reuse, 0x4000, RZ, 0xc0, !PT ;  /* 0x0000400009ff7812 */ /* 0x040fe200078cc0ff */
[----:B------:R-:W4:Y:S02]  /*43410*/  LDL.LU R230, [R1+0x8ac] ;  /* 0x0008ac0001e67983 */ /* 0x000f240000300800 */
[----:B------:R-:W-:Y:S02]  /*43420*/  @P1 LOP3.LUT R22, R22, 0x20, RZ, 0xfc, !PT ;  /* 0x0000002016161812 */ /* 0x000fe400078efcff */
[----:B------:R-:W-:Y:S01]  /*43430*/  LOP3.LUT P1, RZ, R9, 0x200000, RZ, 0xc0, !PT ;  /* 0x0020000009ff7812 */ /* 0x000fe2000782c0ff */
[----:B------:R-:W4:Y:S01]  /*43440*/  LDL.LU R20, [R1+0x4ac] ;  /* 0x0004ac0001147983 */ /* 0x000f220000300800 */
[----:B------:R-:W-:-:S02]  /*43450*/  LOP3.LUT R22, R22, 0xffffffbf, RZ, 0xc0, !PT ;  /* 0xffffffbf16167812 */ /* 0x000fc400078ec0ff */
[C---:B------:R-:W-:Y:S01]  /*43460*/  LOP3.LUT P0, RZ, R9.reuse, 0x8000, RZ, 0xc0, !PT ;  /* 0x0000800009ff7812 */ /* 0x040fe2000780c0ff */
[----:B------:R-:W4:Y:S08]  /*43470*/  LDL.LU R19, [R1+0x10a0] ;  /* 0x0010a00001137983 */ /* 0x000f300000300800 */
[----:B------:R-:W-:Y:S02]  /*43480*/  @P1 LOP3.LUT R22, R22, 0x40, RZ, 0xfc, !PT ;  /* 0x0000004016161812 */ /* 0x000fe400078efcff */
[----:B------:R-:W-:-:S02]  /*43490*/  LOP3.LUT P1, RZ, R9, 0x100000, RZ, 0xc0, !PT ;  /* 0x0010000009ff7812 */ /* 0x000fc4000782c0ff */
[----:B------:R-:W-:-:S11]  /*434a0*/  LOP3.LUT R22, R22, 0xffffff7f, RZ, 0xc0, !PT ;  /* 0xffffff7f16167812 */ /* 0x000fd600078ec0ff */
[----:B------:R-:W-:Y:S02]  /*434b0*/  @P1 LOP3.LUT R22, R22, 0x80, RZ, 0xfc, !PT ;  /* 0x0000008016161812 */ /* 0x000fe400078efcff */
[----:B------:R-:W-:Y:S02]  /*434c0*/  LOP3.LUT P1, RZ, R9, 0x80000, RZ, 0xc0, !PT ;  /* 0x0008000009ff7812 */ /* 0x000fe4000782c0ff */
        /* <DEDUP_REMOVED lines=8> */
[----:B------:R-:W-:Y:S01]  /*43550*/  LOP3.LUT P1, RZ, R9, 0x10000, RZ, 0xc0, !PT ;  /* 0x0001000009ff7812 */ /* 0x000fe2000782c0ff */
[----:B---3--:R2:W-:Y:S02]  /*43560*/  @P4 STG.E desc[UR6][R164.64], R18 ;  /* 0x00000012a4004986 */ /* 0x0085e4000c101906 */
[C---:B--2---:R-:W-:Y:S02]  /*43570*/  IMAD.WIDE R164, R16.reuse, 0x4, R2 ;  /* 0x0000000410a47825 */ /* 0x044fe400078e0202 */
[----:B------:R-:W2:Y:S04]  /*43580*/  LDL.LU R18, [R1+0xac] ;  /* 0x0000ac0001127983 */ /* 0x000ea80000300800 */
[----:B------:R1:W-:Y:S02]  /*43590*/  @P5 STG.E desc[UR6][R164.64], R17 ;  /* 0x00000011a4005986 */ /* 0x0003e4000c101906 */
[----:B-1----:R-:W-:-:S02]  /*435a0*/  IMAD.WIDE R164, R16, 0x4, R4 ;  /* 0x0000000410a47825 */ /* 0x002fc400078e0204 */
[----:B------:R-:W3:Y:S04]  /*435b0*/  LDL.LU R17, [R1+0xca0] ;  /* 0x000ca00001117983 */ /* 0x000ee80000300800 */
[----:B----4-:R1:W-:Y:S04]  /*435c0*/  @P6 STG.E desc[UR6][R164.64], R15 ;  /* 0x0000000fa4006986 */ /* 0x0103e8000c101906 */
[----:B------:R-:W4:Y:S01]  /*435d0*/  LDL.LU R16, [R1+0x10a8] ;  /* 0x0010a80001107983 */ /* 0x000f220000300800 */
[----:B-1----:R-:W-:-:S03]  /*435e0*/  IMAD.WIDE R164, R13, 0x4, R2 ;  /* 0x000000040da47825 */ /* 0x002fc600078e0202 */
[----:B------:R-:W3:Y:S04]  /*435f0*/  LDL.LU R15, [R1+0x8b0] ;  /* 0x0008b000010f7983 */ /* 0x000ee80000300800 */
[----:B------:R1:W-:Y:S02]  /*43600*/  @P0 STG.E desc[UR6][R164.64], R14 ;  /* 0x0000000ea4000986 */ /* 0x0003e4000c101906 */
[----:B-1----:R-:W-:Y:S02]  /*43610*/  IMAD.WIDE R164, R13, 0x4, R4 ;  /* 0x000000040da47825 */ /* 0x002fe400078e0204 */
[----:B------:R-:W3:Y:S04]  /*43620*/  LDL.LU R14, [R1+0x4b0] ;  /* 0x0004b000010e7983 */ /* 0x000ee80000300800 */
[----:B------:R1:W-:Y:S01]  /*43630*/  @P1 STG.E desc[UR6][R164.64], R23 ;  /* 0x00000017a4001986 */ /* 0x0003e2000c101906 */
[----:B------:R-:W-:-:S03]  /*43640*/  LOP3.LUT P1, RZ, R22, 0x400, RZ, 0xc0, !PT ;  /* 0x0000040016ff7812 */ /* 0x000fc6000782c0ff */
[----:B------:R-:W3:Y:S01]  /*43650*/  LDL.LU R13, [R1+0x10a4] ;  /* 0x0010a400010d7983 */ /* 0x000ee20000300800 */
[----:B-1----:R-:W-:-:S09]  /*43660*/  IMAD.WIDE R164, R12, 0x4, R2 ;  /* 0x000000040ca47825 */ /* 0x002fd200078e0202 */
[----:B------:R1:W-:Y:S02]  /*43670*/  @P1 STG.E desc[UR6][R164.64], R228 ;  /* 0x000000e4a4001986 */ /* 0x0003e4000c101906 */
[----:B-1----:R-:W-:Y:S02]  /*43680*/  IMAD.WIDE R164, R12, 0x4, R4 ;  /* 0x000000040ca47825 */ /* 0x002fe400078e0204 */
[----:B------:R-:W3:Y:S01]  /*43690*/  LDL.LU R12, [R1+0xb0] ;  /* 0x0000b000010c7983 */ /* 0x000ee20000300800 */
[----:B------:R-:W-:-:S13]  /*436a0*/  LOP3.LUT P1, RZ, R22, 0x200, RZ, 0xc0, !PT ;  /* 0x0000020016ff7812 */ /* 0x000fda000782c0ff */
[----:B------:R1:W-:Y:S01]  /*436b0*/  @P1 STG.E desc[UR6][R164.64], R229 ;  /* 0x000000e5a4001986 */ /* 0x0003e2000c101906 */
[----:B------:R-:W-:Y:S01]  /*436c0*/  LOP3.LUT P1, RZ, R22, 0x100, RZ, 0xc0, !PT ;  /* 0x0000010016ff7812 */ /* 0x000fe2000782c0ff */
[----:B-1----:R-:W-:-:S12]  /*436d0*/  IMAD.WIDE R164, R167, 0x4, R2 ;  /* 0x00000004a7a47825 */ /* 0x002fd800078e0202 */
        /* <DEDUP_REMOVED lines=22> */
[----:B-1----:R-:W-:Y:S01]  /*43840*/  IMAD.WIDE R164, R19, 0x4, R4 ;  /* 0x0000000413a47825 */ /* 0x002fe200078e0204 */
[C---:B------:R-:W-:Y:S02]  /*43850*/  LOP3.LUT P6, RZ, R9.reuse, 0x20000000, RZ, 0xc0, !PT ;  /* 0x2000000009ff7812 */ /* 0x040fe400078cc0ff */
[----:B------:R-:W-:Y:S02]  /*43860*/  LOP3.LUT P0, RZ, R9, 0x40000000, RZ, 0xc0, !PT ;  /* 0x4000000009ff7812 */ /* 0x000fe4000780c0ff */
[----:B--2---:R4:W-:Y:S02]  /*43870*/  @P3 STG.E desc[UR6][R164.64], R18 ;  /* 0x00000012a4003986 */ /* 0x0049e4000c101906 */
[----:B----4-:R-:W-:-:S05]  /*43880*/  IMAD.WIDE R164, R16, 0x4, R2 ;  /* 0x0000000410a47825 */ /* 0x010fca00078e0202 */
[----:B---3--:R1:W-:Y:S02]  /*43890*/  @P4 STG.E desc[UR6][R164.64], R17 ;  /* 0x00000011a4004986 */ /* 0x0083e4000c101906 */
[----:B-1----:R-:W-:-:S05]  /*438a0*/  IMAD.WIDE R164, R16, 0x4, R4 ;  /* 0x0000000410a47825 */ /* 0x002fca00078e0204 */
[----:B------:R1:W-:Y:S02]  /*438b0*/  @P5 STG.E desc[UR6][R164.64], R15 ;  /* 0x0000000fa4005986 */ /* 0x0003e4000c101906 */
[----:B-1----:R-:W-:-:S05]  /*438c0*/  IMAD.WIDE R164, R13, 0x4, R2 ;  /* 0x000000040da47825 */ /* 0x002fca00078e0202 */
[----:B------:R1:W-:Y:S02]  /*438d0*/  @P6 STG.E desc[UR6][R164.64], R14 ;  /* 0x0000000ea4006986 */ /* 0x0003e4000c101906 */
[----:B-1----:R-:W-:Y:S02]  /*438e0*/  IMAD.WIDE R164, R13, 0x4, R4 ;  /* 0x000000040da47825 */ /* 0x002fe400078e0204 */
[----:B------:R-:W2:Y:S04]  /*438f0*/  LDL.LU R14, [R1+0xca8] ;  /* 0x000ca800010e7983 */ /* 0x000ea80000300800 */
[----:B------:R-:W3:Y:S04]  /*43900*/  LDL.LU R13, [R1+0x10b0] ;  /* 0x0010b000010d7983 */ /* 0x000ee80000300800 */
[----:B------:R-:W4:Y:S04]  /*43910*/  LDL.LU R19, [R1+0xca4] ;  /* 0x000ca40001137983 */ /* 0x000f280000300800 */
[----:B------:R1:W-:Y:S04]  /*43920*/  @P0 STG.E desc[UR6][R164.64], R12 ;  /* 0x0000000ca4000986 */ /* 0x0003e8000c101906 */
[----:B-1----:R-:W2:Y:S04]  /*43930*/  LDL.LU R12, [R1+0x10ac] ;  /* 0x0010ac00010c7983 */ /* 0x002ea80000300800 */
[----:B------:R-:W3:Y:S04]  /*43940*/  LDL.LU R18, [R1+0x8b4] ;  /* 0x0008b40001127983 */ /* 0x000ee80000300800 */
[----:B------:R-:W3:Y:S04]  /*43950*/  LDL.LU R17, [R1+0x4b4] ;  /* 0x0004b40001117983 */ /* 0x000ee80000300800 */
[----:B------:R-:W3:Y:S04]  /*43960*/  LDL.LU R16, [R1+0x10b4] ;  /* 0x0010b40001107983 */ /* 0x000ee80000300800 */
[----:B------:R-:W3:Y:S01]  /*43970*/  LDL.LU R15, [R1+0xb4] ;  /* 0x0000b400010f7983 */ /* 0x000ee20000300800 */
[----:B------:R-:W-:-:S02]  /*43980*/  LOP3.LUT P4, RZ, R9, 0x80000000, RZ, 0xc0, !PT ;  /* 0x8000000009ff7812 */ /* 0x000fc4000788c0ff */
[C---:B------:R-:W-:Y:S02]  /*43990*/  LOP3.LUT P5, RZ, R10.reuse, 0x1, RZ, 0xc0, !PT ;  /* 0x000000010aff7812 */ /* 0x040fe400078ac0ff */
[C---:B------:R-:W-:Y:S02]  /*439a0*/  LOP3.LUT P6, RZ, R10.reuse, 0x2, RZ, 0xc0, !PT ;  /* 0x000000020aff7812 */ /* 0x040fe400078cc0ff */
[C---:B------:R-:W-:Y:S02]  /*439b0*/  LOP3.LUT P0, RZ, R10.reuse, 0x4, RZ, 0xc0, !PT ;  /* 0x000000040aff7812 */ /* 0x040fe4000780c0ff */
        /* <DEDUP_REMOVED lines=10> */
[----:B------:R-:W-:Y:S01]  /*43a60*/  LOP3.LUT R0, R0, 0xbfffffff, RZ, 0xc0, !PT ;  /* 0xbfffffff00007812 */ /* 0x000fe200078ec0ff */
[----:B--2---:R-:W-:-:S05]  /*43a70*/  IMAD.WIDE R164, R12, 0x4, R2 ;  /* 0x000000040ca47825 */ /* 0x004fca00078e0202 */
[----:B----4-:R1:W-:Y:S02]  /*43a80*/  @P4 STG.E desc[UR6][R164.64], R19 ;  /* 0x00000013a4004986 */ /* 0x0103e4000c101906 */
[----:B-1----:R-:W-:Y:S02]  /*43a90*/  IMAD.WIDE R164, R12, 0x4, R4 ;  /* 0x000000040ca47825 */ /* 0x002fe400078e0204 */
[----:B------:R-:W2:Y:S04]  /*43aa0*/  LDL.LU R12, [R1+0x8b8] ;  /* 0x0008b800010c7983 */ /* 0x000ea80000300800 */
        /* <DEDUP_REMOVED lines=12> */
[----:B---3--:R1:W-:Y:S04]  /*43b70*/  @P5 STG.E desc[UR6][R164.64], R18 ;  /* 0x00000012a4005986 */ /* 0x0083e8000c101906 */
[----:B------:R-:W3:Y:S04]  /*43b80*/  LDL.LU R20, [R1+0x8c0] ;  /* 0x0008c00001147983 */ /* 0x000ee80000300800 */
[----:B------:R-:W3:Y:S01]  /*43b90*/  LDL.LU R19, [R1+0x10cc] ;  /* 0x0010cc0001137983 */ /* 0x000ee20000300800 */
[----:B-1----:R-:W-:-:S03]  /*43ba0*/  IMAD.WIDE R164, R16, 0x4, R2 ;  /* 0x0000000410a47825 */ /* 0x002fc600078e0202 */
[----:B------:R-:W3:Y:S04]  /*43bb0*/  LDL.LU R18, [R1+0x4c0] ;  /* 0x0004c00001127983 */ /* 0x000ee80000300800 */
[----:B------:R1:W-:Y:S02]  /*43bc0*/  @P6 STG.E desc[UR6][R164.64], R17 ;  /* 0x00000011a4006986 */ /* 0x0003e4000c101906 */
[----:B-1----:R-:W-:Y:S02]  /*43bd0*/  IMAD.WIDE R164, R16, 0x4, R4 ;  /* 0x0000000410a47825 */ /* 0x002fe400078e0204 */
[----:B------:R-:W3:Y:S04]  /*43be0*/  LDL.LU R17, [R1+0xe34] ;  /* 0x000e340001117983 */ /* 0x000ee80000300800 */
[----:B------:R1:W-:Y:S04]  /*43bf0*/  @P0 STG.E desc[UR6][R164.64], R15 ;  /* 0x0000000fa4000986 */ /* 0x0003e8000c101906 */
[----:B-1----:R-:W3:Y:S04]  /*43c00*/  LDL.LU R15, [R1+0x10c8] ;  /* 0x0010c800010f7983 */ /* 0x002ee80000300800 */
[----:B------:R-:W3:Y:S01]  /*43c10*/  LDL.LU R16, [R1+0xcb4] ;  /* 0x000cb40001107983 */ /* 0x000ee20000300800 */
[----:B------:R-:W-:-:S02]  /*43c20*/  @P1 LOP3.LUT R0, R0, 0x40000000, RZ, 0xfc, !PT ;  /* 0x4000000000001812 */ /* 0x000fc400078efcff */
        /* <DEDUP_REMOVED lines=11> */
[----:B------:R-:W-:-:S10]  /*43ce0*/  IMAD.WIDE R164, R13, 0x4, R2 ;  /* 0x000000040da47825 */ /* 0x000fd400078e0202 */
[----:B------:R-:W-:Y:S02]  /*43cf0*/  @P1 LOP3.LUT R22, R22, 0x4, RZ, 0xfc, !PT ;  /* 0x0000000416161812 */ /* 0x000fe400078efcff */
[----:B------:R-:W-:-:S13]  /*43d00*/  LOP3.LUT P1, RZ, R10, 0x8, RZ, 0xc0, !PT ;  /* 0x000000080aff7812 */ /* 0x000fda000782c0ff */
[----:B------:R1:W-:Y:S01]  /*43d10*/  @P1 STG.E desc[UR6][R164.64], R14 ;  /* 0x0000000ea4001986 */ /* 0x0003e2000c101906 */
[----:B------:R-:W-:Y:S01]  /*43d20*/  LOP3.LUT P1, RZ, R22, 0x4, RZ, 0xc0, !PT ;  /* 0x0000000416ff7812 */ /* 0x000fe2000782c0ff */
[----:B-1----:R-:W-:Y:S02]  /*43d30*/  IMAD.WIDE R164, R13, 0x4, R4 ;  /* 0x000000040da47825 */ /* 0x002fe400078e0204 */
[----:B------:R-:W3:Y:S04]  /*43d40*/  LDL.LU R14, [R1+0x8c4] ;  /* 0x0008c400010e7983 */ /* 0x000ee80000300800 */
[----:B------:R-:W3:Y:S01]  /*43d50*/  LDL.LU R13, [R1+0x10d0] ;  /* 0x0010d000010d7983 */ /* 0x000ee20000300800 */
[C---:B------:R-:W-:Y:S02]  /*43d60*/  LOP3.LUT P2, RZ, R10.reuse, 0x1000, RZ, 0xc0, !PT ;  /* 0x000010000aff7812 */ /* 0x040fe4000784c0ff */
[----:B------:R-:W-:-:S03]  /*43d70*/  LOP3.LUT P3, RZ, R10, 0x2000, RZ, 0xc0, !PT ;  /* 0x000020000aff7812 */ /* 0x000fc6000786c0ff */
[----:B--2---:R4:W-:Y:S01]  /*43d80*/  @P1 STG.E desc[UR6][R164.64], R12 ;  /* 0x0000000ca4001986 */ /* 0x0049e2000c101906 */
[----:B------:R-:W-:Y:S01]  /*43d90*/  LOP3.LUT P1, RZ, R22, 0x2, RZ, 0xc0, !PT ;  /* 0x0000000216ff7812 */ /* 0x000fe2000782c0ff */
[----:B----4-:R-:W-:Y:S01]  /*43da0*/  IMAD.WIDE R164, R228, 0x4, R2 ;  /* 0x00000004e4a47825 */ /* 0x010fe200078e0202 */
[----:B------:R-:W-:Y:S01]  /*43db0*/  LOP3.LUT P4, RZ, R10, 0x4000, RZ, 0xc0, !PT ;  /* 0x000040000aff7812 */ /* 0x000fe2000788c0ff */
[----:B------:R-:W2:Y:S10]  /*43dc0*/  LDL.LU R12, [R1+0x17b8] ;  /* 0x0017b800010c7983 */ /* 0x000eb40000300800 */
        /* <DEDUP_REMOVED lines=20> */
[----:B-1----:R-:W-:-:S05]  /*43f10*/  IMAD.WIDE R22, R231, 0x4, R4 ;  /* 0x00000004e7167825 */ /* 0x002fca00078e0204 */
[----:B------:R3:W-:Y:S01]  /*43f20*/  @P2 STG.E desc[UR6][R22.64], R230 ;  /* 0x000000e616002986 */ /* 0x0007e2000c101906 */
[----:B------:R-:W-:Y:S01]  /*43f30*/  LOP3.LUT P6, RZ, R10, 0x10000, RZ, 0xc0, !PT ;  /* 0x000100000aff7812 */ /* 0x000fe200078cc0ff */
[----:B---3--:R-:W-:-:S05]  /*43f40*/  IMAD.WIDE R22, R19, 0x4, R2 ;  /* 0x0000000413167825 */ /* 0x008fca00078e0202 */
[----:B------:R1:W-:Y:S02]  /*43f50*/  @P3 STG.E desc[UR6][R22.64], R20 ;  /* 0x0000001416003986 */ /* 0x0003e4000c101906 */
[----:B-1----:R-:W-:-:S05]  /*43f60*/  IMAD.WIDE R22, R19, 0x4, R4 ;  /* 0x0000000413167825 */ /* 0x002fca00078e0204 */
[----:B------:R1:W-:Y:S02]  /*43f70*/  @P4 STG.E desc[UR6][R22.64], R18 ;  /* 0x0000001216004986 */ /* 0x0003e4000c101906 */
[----:B-1----:R-:W-:-:S05]  /*43f80*/  IMAD.WIDE R22, R15, 0x4, R2 ;  /* 0x000000040f167825 */ /* 0x002fca00078e0202 */
[----:B------:R1:W-:Y:S02]  /*43f90*/  @P5 STG.E desc[UR6][R22.64], R17 ;  /* 0x0000001116005986 */ /* 0x0003e4000c101906 */
[----:B-1----:R-:W-:Y:S02]  /*43fa0*/  IMAD.WIDE R22, R15, 0x4, R4 ;  /* 0x000000040f167825 */ /* 0x002fe400078e0204 */
[----:B------:R-:W3:Y:S04]  /*43fb0*/  LDL.LU R15, [R1+0x10d4] ;  /* 0x0010d400010f7983 */ /* 0x000ee80000300800 */
[----:B------:R-:W4:Y:S04]  /*43fc0*/  LDL.LU R20, [R1+0x4c4] ;  /* 0x0004c40001147983 */ /* 0x000f280000300800 */
[----:B------:R1:W-:Y:S04]  /*43fd0*/  @P6 STG.E desc[UR6][R22.64], R16 ;  /* 0x0000001016006986 */ /* 0x0003e8000c101906 */
[----:B------:R-:W2:Y:S04]  /*43fe0*/  LDL.LU R19, [R1+0xe38] ;  /* 0x000e380001137983 */ /* 0x000ea80000300800 */
[----:B-1----:R-:W3:Y:S01]  /*43ff0*/  LDL.LU R16, [R1+0x10d8] ;  /* 0x0010d80001107983 */ /* 0x002ee20000300800 */
[----:B------:R-:W-:-:S03]  /*44000*/  LOP3.LUT P0, RZ, R10, 0x20000, RZ, 0xc0, !PT ;  /* 0x000200000aff7812 */ /* 0x000fc6000780c0ff */
[----:B------:R-:W2:Y:S01]  /*44010*/  LDL.LU R18, [R1+0xcb8] ;  /* 0x000cb80001127983 */ /* 0x000ea20000300800 */
[----:B------:R-:W-:-:S03]  /*44020*/  IMAD.WIDE R22, R13, 0x4, R2 ;  /* 0x000000040d167825 */ /* 0x000fc600078e0202 */
[----:B------:R-:W2:Y:S06]  /*44030*/  LDL.LU R17, [R1+0x8c8] ;  /* 0x0008c80001117983 */ /* 0x000eac0000300800 */
[----:B------:R1:W-:Y:S04]  /*44040*/  @P0 STG.E desc[UR6][R22.64], R14 ;  /* 0x0000000e16000986 */ /* 0x0003e8000c101906 */
[----:B-1----:R-:W2:Y:S01]  /*44050*/  LDL.LU R14, [R1+0x4c8] ;  /* 0x0004c800010e7983 */ /* 0x002ea20000300800 */
[----:B------:R-:W-:-:S03]  /*44060*/  IMAD.WIDE R22, R13, 0x4, R4 ;  /* 0x000000040d167825 */ /* 0x000fc600078e0204 */
[----:B------:R-:W2:Y:S04]  /*44070*/  LDL.LU R13, [R1+0xe3c] ;  /* 0x000e3c00010d7983 */ /* 0x000ea80000300800 */
[----:B------:R-:W2:Y:S01]  /*44080*/  LDL.LU R228, [R1+0x10dc] ;  /* 0x0010dc0001e47983 */ /* 0x000ea20000300800 */
[C---:B------:R-:W-:Y:S02]  /*44090*/  LOP3.LUT P4, RZ, R10.reuse, 0x40000, RZ, 0xc0, !PT ;  /* 0x000400000aff7812 */ /* 0x040fe4000788c0ff */
[C---:B------:R-:W-:Y:S01]  /*440a0*/  LOP3.LUT P5, RZ, R10.reuse, 0x80000, RZ, 0xc0, !PT ;  /* 0x000800000aff7812 */ /* 0x040fe200078ac0ff */
[----:B------:R-:W2:Y:S04]  /*440b0*/  LDL.LU R229, [R1+0xcbc] ;  /* 0x000cbc0001e57983 */ /* 0x000ea80000300800 */
[----:B------:R-:W2:Y:S01]  /*440c0*/  LDL.LU R166, [R1+0x10e4] ;  /* 0x0010e40001a67983 */ /* 0x000ea20000300800 */
        /* <DEDUP_REMOVED lines=11> */
[----:B----4-:R3:W-:Y:S02]  /*44180*/  @P4 STG.E desc[UR6][R22.64], R20 ;  /* 0x0000001416004986 */ /* 0x0107e4000c101906 */
[----:B---3--:R-:W-:-:S05]  /*44190*/  IMAD.WIDE R22, R16, 0x4, R2 ;  /* 0x0000000410167825 */ /* 0x008fca00078e0202 */
[----:B--2---:R1:W-:Y:S02]  /*441a0*/  @P5 STG.E desc[UR6][R22.64], R19 ;  /* 0x0000001316005986 */ /* 0x0043e4000c101906 */
[----:B-1----:R-:W-:Y:S02]  /*441b0*/  IMAD.WIDE R22, R16, 0x4, R4 ;  /* 0x0000000410167825 */ /* 0x002fe400078e0204 */
[----:B------:R-:W2:Y:S01]  /*441c0*/  LDL.LU R16, [R1+0x8cc] ;  /* 0x0008cc0001107983 */ /* 0x000ea20000300800 */
[----:B------:R-:W-:Y:S02]  /*441d0*/  @P1 LOP3.LUT R0, R0, 0x400000, RZ, 0xfc, !PT ;  /* 0x0040000000001812 */ /* 0x000fe400078efcff */
[----:B------:R-:W-:Y:S01]  /*441e0*/  LOP3.LUT P1, RZ, R10, 0x4000000, RZ, 0xc0, !PT ;  /* 0x040000000aff7812 */ /* 0x000fe2000782c0ff */
[----:B------:R-:W3:Y:S01]  /*441f0*/  LDL.LU R167, [R1+0x4cc] ;  /* 0x0004cc0001a77983 */ /* 0x000ee20000300800 */
[----:B------:R-:W-:-:S03]  /*44200*/  LOP3.LUT R0, R0, 0xff7fffff, RZ, 0xc0, !PT ;  /* 0xff7fffff00007812 */ /* 0x000fc600078ec0ff */
[----:B------:R-:W4:Y:S04]  /*44210*/  LDL.LU R251, [R1+0xcc0] ;  /* 0x000cc00001fb7983 */ /* 0x000f280000300800 */
[----:B------:R-:W4:Y:S04]  /*44220*/  LDL.LU R250, [R1+0x10e0] ;  /* 0x0010e00001fa7983 */ /* 0x000f280000300800 */
[----:B------:R-:W-:Y:S01]  /*44230*/  @P1 LOP3.LUT R0, R0, 0x800000, RZ, 0xfc, !PT ;  /* 0x0080000000001812 */ /* 0x000fe200078efcff */
[----:B------:R-:W4:Y:S01]  /*44240*/  LDL.LU R249, [R1+0x8d0] ;  /* 0x0008d00001f97983 */ /* 0x000f220000300800 */
[----:B------:R-:W-:-:S02]  /*44250*/  LOP3.LUT P1, RZ, R10, 0x2000000, RZ, 0xc0, !PT ;  /* 0x020000000aff7812 */ /* 0x000fc4000782c0ff */
[----:B------:R-:W-:Y:S01]  /*44260*/  LOP3.LUT R0, R0, 0xfeffffff, RZ, 0xc0, !PT ;  /* 0xfeffffff00007812 */ /* 0x000fe200078ec0ff */
[----:B------:R-:W4:Y:S04]  /*44270*/  LDL.LU R248, [R1+0x4d0] ;  /* 0x0004d00001f87983 */ /* 0x000f280000300800 */
[----:B------:R-:W4:Y:S01]  /*44280*/  LDL.LU R252, [R1+0x10e8] ;  /* 0x0010e80001fc7983 */ /* 0x000f220000300800 */
[C---:B------:R-:W-:Y:S02]  /*44290*/  LOP3.LUT P6, RZ, R10.reuse, 0x100000, RZ, 0xc0, !PT ;  /* 0x001000000aff7812 */ /* 0x040fe400078cc0ff */
[----:B------:R-:W-:Y:S01]  /*442a0*/  LOP3.LUT P0, RZ, R10, 0x200000, RZ, 0xc0, !PT ;  /* 0x002000000aff7812 */ /* 0x000fe2000780c0ff */
[----:B------:R-:W4:Y:S02]  /*442b0*/  LDL.LU R231, [R1+0xd0] ;  /* 0x0000d00001e77983 */ /* 0x000f240000300800 */
[----:B------:R-:W-:-:S02]  /*442c0*/  @P1 LOP3.LUT R0, R0, 0x1000000, RZ, 0xfc, !PT ;  /* 0x0100000000001812 */ /* 0x000fc400078efcff */
[----:B------:R-:W-:Y:S01]  /*442d0*/  LOP3.LUT P1, RZ, R10, 0x1000000, RZ, 0xc0, !PT ;  /* 0x010000000aff7812 */ /* 0x000fe2000782c0ff */
[----:B------:R-:W4:Y:S01]  /*442e0*/  LDL.LU R230, [R1+0xcc4] ;  /* 0x000cc40001e67983 */ /* 0x000f220000300800 */
[----:B------:R-:W-:-:S03]  /*442f0*/  LOP3.LUT R0, R0, 0xfdffffff, RZ, 0xc0, !PT ;  /* 0xfdffffff00007812 */ /* 0x000fc600078ec0ff */
[----:B------:R-:W4:Y:S04]  /*44300*/  LDL.LU R20, [R1+0x10f0] ;  /* 0x0010f00001147983 */ /* 0x000f280000300800 */
[----:B------:R1:W-:Y:S04]  /*44310*/  @P6 STG.E desc[UR6][R22.64], R18 ;  /* 0x0000001216006986 */ /* 0x0003e8000c101906 */
[----:B------:R-:W-:Y:S01]  /*44320*/  @P1 LOP3.LUT R0, R0, 0x2000000, RZ, 0xfc, !PT ;  /* 0x0200000000001812 */ /* 0x000fe200078efcff */
[----:B------:R-:W4:Y:S01]  /*44330*/  LDL.LU R19, [R1+0x8d4] ;  /* 0x0008d40001137983 */ /* 0x000f220000300800 */
[----:B------:R-:W-:-:S02]  /*44340*/  LOP3.LUT P1, RZ, R10, 0x800000, RZ, 0xc0, !PT ;  /* 0x008000000aff7812 */ /* 0x000fc4000782c0ff */
[----:B------:R-:W-:Y:S01]  /*44350*/  LOP3.LUT R0, R0, 0xfbffffff, RZ, 0xc0, !PT ;  /* 0xfbffffff00007812 */ /* 0x000fe200078ec0ff */
[----:B-1----:R-:W-:-:S10]  /*44360*/  IMAD.WIDE R22, R15, 0x4, R2 ;  /* 0x000000040f167825 */ /* 0x002fd400078e0202 */
[----:B------:R-:W-:Y:S02]  /*44370*/  @P1 LOP3.LUT R0, R0, 0x4000000, RZ, 0xfc, !PT ;  /* 0x0400000000001812 */ /* 0x000fe400078efcff */
[----:B------:R-:W-:Y:S01]  /*44380*/  LOP3.LUT P1, RZ, R10, 0x400000, RZ, 0xc0, !PT ;  /* 0x004000000aff7812 */ /* 0x000fe2000782c0ff */
[----:B------:R1:W-:Y:S02]  /*44390*/  @P0 STG.E desc[UR6][R22.64], R17 ;  /* 0x0000001116000986 */ /* 0x0003e4000c101906 */
[----:B-1----:R-:W-:Y:S02]  /*443a0*/  IMAD.WIDE R22, R15, 0x4, R4 ;  /* 0x000000040f167825 */ /* 0x002fe400078e0204 */
[----:B------:R-:W4:Y:S08]  /*443b0*/  LDL.LU R17, [R1+0x10ec] ;  /* 0x0010ec0001117983 */ /* 0x000f300000300800 */
[----:B------:R1:W-:Y:S01]  /*443c0*/  @P1 STG.E desc[UR6][R22.64], R14 ;  /* 0x0000000e16001986 */ /* 0x0003e2000c101906 */
[----:B------:R-:W-:-:S03]  /*443d0*/  LOP3.LUT P1, RZ, R0, 0x4000000, RZ, 0xc0, !PT ;  /* 0x0400000000ff7812 */ /* 0x000fc6000782c0ff */
[----:B------:R-:W4:Y:S04]  /*443e0*/  LDL.LU R18, [R1+0x4d4] ;  /* 0x0004d40001127983 */ /* 0x000f280000300800 */
[----:B------:R-:W4:Y:S01]  /*443f0*/  LDL.LU R15, [R1+0xd4] ;  /* 0x0000d400010f7983 */ /* 0x000f220000300800 */
[----:B-1----:R-:W-:-:S03]  /*44400*/  IMAD.WIDE R22, R228, 0x4, R2 ;  /* 0x00000004e4167825 */ /* 0x002fc600078e0202 */
[----:B------:R-:W4:Y:S04]  /*44410*/  LDL.LU R14, [R1+0xcc8] ;  /* 0x000cc800010e7983 */ /* 0x000f280000300800 */
[----:B------:R1:W-:Y:S01]  /*44420*/  @P1 STG.E desc[UR6][R22.64], R13 ;  /* 0x0000000d16001986 */ /* 0x0003e2000c101906 */
[----:B------:R-:W-:-:S03]  /*44430*/  LOP3.LUT P1, RZ, R0, 0x2000000, RZ, 0xc0, !PT ;  /* 0x0200000000ff7812 */ /* 0x000fc6000782c0ff */
[----:B-1----:R-:W4:Y:S01]  /*44440*/  LDL.LU R13, [R1+0x10f4] ;  /* 0x0010f400010d7983 */ /* 0x002f220000300800 */
[----:B------:R-:W-:-:S09]  /*44450*/  IMAD.WIDE R22, R228, 0x4, R4 ;  /* 0x00000004e4167825 */ /* 0x000fd200078e0204 */
[----:B------:R1:W-:Y:S01]  /*44460*/  @P1 STG.E desc[UR6][R22.64], R229 ;  /* 0x000000e516001986 */ /* 0x0003e2000c101906 */
[----:B------:R-:W-:Y:S01]  /*44470*/  LOP3.LUT P1, RZ, R0, 0x1000000, RZ, 0xc0, !PT ;  /* 0x0100000000ff7812 */ /* 0x000fe2000782c0ff */
[----:B-1----:R-:W-:-:S12]  /*44480*/  IMAD.WIDE R22, R166, 0x4, R2 ;  /* 0x00000004a6167825 */ /* 0x002fd800078e0202 */
[----:B--2---:R1:W-:Y:S04]  /*44490*/  @P1 STG.E desc[UR6][R22.64], R16 ;  /* 0x0000001016001986 */ /* 0x0043e8000c101906 */
[----:B-1----:R-:W2:Y:S01]  /*444a0*/  LDL.LU R16, [R1+0x8d8] ;  /* 0x0008d80001107983 */ /* 0x002ea20000300800 */
[----:B------:R-:W-:Y:S01]  /*444b0*/  LOP3.LUT P1, RZ, R0, 0x800000, RZ, 0xc0, !PT ;  /* 0x0080000000ff7812 */ /* 0x000fe2000782c0ff */
[----:B------:R-:W-:-:S12]  /*444c0*/  IMAD.WIDE R22, R166, 0x4, R4 ;  /* 0x00000004a6167825 */ /* 0x000fd800078e0204 */
[----:B---3--:R4:W-:Y:S01]  /*444d0*/  @P1 STG.E desc[UR6][R22.64], R167 ;  /* 0x000000a716001986 */ /* 0x0089e2000c101906 */
[----:B------:R-:W-:Y:S01]  /*444e0*/  LOP3.LUT P1, RZ, R0, 0x400000, RZ, 0xc0, !PT ;  /* 0x0040000000ff7812 */ /* 0x000fe2000782c0ff */
[----:B----4-:R-:W-:-:S12]  /*444f0*/  IMAD.WIDE R22, R250, 0x4, R2 ;  /* 0x00000004fa167825 */ /* 0x010fd800078e0202 */
        /* <DEDUP_REMOVED lines=8> */
[----:B------:R-:W-:Y:S02]  /*44580*/  LOP3.LUT P2, RZ, R10, 0x80000000, RZ, 0xc0, !PT ;  /* 0x800000000aff7812 */ /* 0x000fe4000784c0ff */
        /* <DEDUP_REMOVED lines=12> */
[----:B-1----:R-:W-:-:S05]  /*44650*/  IMAD.WIDE R22, R17, 0x4, R4 ;  /* 0x0000000411167825 */ /* 0x002fca00078e0204 */
[----:B------:R1:W-:Y:S02]  /*44660*/  @P5 STG.E desc[UR6][R22.64], R15 ;  /* 0x0000000f16005986 */ /* 0x0003e4000c101906 */
[C---:B-1----:R-:W-:Y:S02]  /*44670*/  IMAD.WIDE R22, R13.reuse, 0x4, R2 ;  /* 0x000000040d167825 */ /* 0x042fe400078e0202 */
[----:B------:R-:W3:Y:S04]  /*44680*/  LDL.LU R15, [R1+0x4dc] ;  /* 0x0004dc00010f7983 */ /* 0x000ee80000300800 */
[----:B------:R1:W-:Y:S02]  /*44690*/  @P6 STG.E desc[UR6][R22.64], R14 ;  /* 0x0000000e16006986 */ /* 0x0003e4000c101906 */
[----:B-1----:R-:W-:-:S02]  /*446a0*/  IMAD.WIDE R22, R13, 0x4, R4 ;  /* 0x000000040d167825 */ /* 0x002fc400078e0204 */
[----:B------:R-:W4:Y:S04]  /*446b0*/  LDL.LU R14, [R1+0x1100] ;  /* 0x00110000010e7983 */ /* 0x000f280000300800 */
[----:B------:R-:W3:Y:S04]  /*446c0*/  LDL.LU R13, [R1+0xdc] ;  /* 0x0000dc00010d7983 */ /* 0x000ee80000300800 */
[----:B------:R-:W4:Y:S04]  /*446d0*/  LDL.LU R230, [R1+0x4d8] ;  /* 0x0004d80001e67983 */ /* 0x000f280000300800 */
[----:B------:R-:W3:Y:S01]  /*446e0*/  LDL.LU R20, [R1+0x10fc] ;  /* 0x0010fc0001147983 */ /* 0x000ee20000300800 */
[----:B------:R-:W-:-:S03]  /*446f0*/  LOP3.LUT P0, RZ, R11, 0x10, RZ, 0xc0, !PT ;  /* 0x000000100bff7812 */ /* 0x000fc6000780c0ff */
[----:B------:R-:W4:Y:S04]  /*44700*/  LDL.LU R19, [R1+0xd8] ;  /* 0x0000d80001137983 */ /* 0x000f280000300800 */
[----:B------:R-:W4:Y:S04]  /*44710*/  LDL.LU R18, [R1+0xccc] ;  /* 0x000ccc0001127983 */ /* 0x000f280000300800 */
[----:B------:R-:W4:Y:S04]  /*44720*/  LDL.LU R17, [R1+0x10f8] ;  /* 0x0010f80001117983 */ /* 0x000f280000300800 */
[----:B--2---:R1:W-:Y:S04]  /*44730*/  @P0 STG.E desc[UR6][R22.64], R16 ;  /* 0x0000001016000986 */ /* 0x0043e8000c101906 */
[----:B-1----:R-:W2:Y:S01]  /*44740*/  LDL.LU R16, [R1+0x8dc] ;  /* 0x0008dc0001107983 */ /* 0x002ea20000300800 */
[----:B------:R-:W-:-:S02]  /*44750*/  LOP3.LUT P1, RZ, R11, 0x20000, RZ, 0xc0, !PT ;  /* 0x000200000bff7812 */ /* 0x000fc4000782c0ff */
[----:B------:R-:W-:Y:S01]  /*44760*/  LOP3.LUT R0, R0, 0xfffff7ff, RZ, 0xc0, !PT ;  /* 0xfffff7ff00007812 */ /* 0x000fe200078ec0ff */
[----:B------:R-:W2:Y:S04]  /*44770*/  LDL.LU R165, [R1+0xcd0] ;  /* 0x000cd00001a57983 */ /* 0x000ea80000300800 */
[----:B------:R-:W2:Y:S04]  /*44780*/  LDL.LU R228, [R1+0x1108] ;  /* 0x0011080001e47983 */ /* 0x000ea80000300800 */
[----:B------:R-:W2:Y:S02]  /*44790*/  LDL.LU R229, [R1+0x8e0] ;  /* 0x0008e00001e57983 */ /* 0x000ea40000300800 */
[----:B------:R-:W-:-:S02]  /*447a0*/  @P1 LOP3.LUT R0, R0, 0x800, RZ, 0xfc, !PT ;  /* 0x0000080000001812 */ /* 0x000fc400078efcff */
[----:B------:R-:W-:Y:S01]  /*447b0*/  LOP3.LUT P1, RZ, R11, 0x10000, RZ, 0xc0, !PT ;  /* 0x000100000bff7812 */ /* 0x000fe2000782c0ff */
[----:B------:R-:W2:Y:S01]  /*447c0*/  LDL.LU R167, [R1+0x1104] ;  /* 0x0011040001a77983 */ /* 0x000ea20000300800 */
[----:B------:R-:W-:-:S03]  /*447d0*/  LOP3.LUT R0, R0, 0xffffefff, RZ, 0xc0, !PT ;  /* 0xffffefff00007812 */ /* 0x000fc600078ec0ff */
[----:B------:R-:W2:Y:S04]  /*447e0*/  LDL.LU R166, [R1+0x4e0] ;  /* 0x0004e00001a67983 */ /* 0x000ea80000300800 */
[----:B------:R-:W2:Y:S04]  /*447f0*/  LDL.LU R251, [R1+0xe0] ;  /* 0x0000e00001fb7983 */ /* 0x000ea80000300800 */
[----:B------:R-:W-:Y:S01]  /*44800*/  @P1 LOP3.LUT R0, R0, 0x1000, RZ, 0xfc, !PT ;  /* 0x0000100000001812 */ /* 0x000fe200078efcff */
[----:B------:R-:W2:Y:S01]  /*44810*/  LDL.LU R250, [R1+0xcd4] ;  /* 0x000cd40001fa7983 */ /* 0x000ea20000300800 */
[----:B------:R-:W-:-:S02]  /*44820*/  LOP3.LUT P1, RZ, R11, 0x8000, RZ, 0xc0, !PT ;  /* 0x000080000bff7812 */ /* 0x000fc4000782c0ff */
[----:B------:R-:W-:Y:S01]  /*44830*/  LOP3.LUT R0, R0, 0xffffdfff, RZ, 0xc0, !PT ;  /* 0xffffdfff00007812 */ /* 0x000fe200078ec0ff */
[----:B------:R-:W2:Y:S01]  /*44840*/  LDL.LU R249, [R1+0x110c] ;  /* 0x00110c0001f97983 */ /* 0x000ea20000300800 */
[C---:B------:R-:W-:Y:S02]  /*44850*/  LOP3.LUT P4, RZ, R11.reuse, 0x20, RZ, 0xc0, !PT ;  /* 0x000000200bff7812 */ /* 0x040fe4000788c0ff */
[C---:B------:R-:W-:Y:S01]  /*44860*/  LOP3.LUT P5, RZ, R11.reuse, 0x40, RZ, 0xc0, !PT ;  /* 0x000000400bff7812 */ /* 0x040fe200078ac0ff */
[----:B------:R-:W2:Y:S01]  /*44870*/  LDL.LU R248, [R1+0x8e4] ;  /* 0x0008e40001f87983 */ /* 0x000ea20000300800 */
[C---:B------:R-:W-:Y:S02]  /*44880*/  LOP3.LUT P6, RZ, R11.reuse, 0x80, RZ, 0xc0, !PT ;  /* 0x000000800bff7812 */ /* 0x040fe400078cc0ff */
[----:B------:R-:W-:Y:S01]  /*44890*/  LOP3.LUT P0, RZ, R11, 0x100, RZ, 0xc0, !PT ;  /* 0x000001000bff7812 */ /* 0x000fe2000780c0ff */
[----:B------:R-:W2:Y:S02]  /*448a0*/  LDL.LU R231, [R1+0x1114] ;  /* 0x0011140001e77983 */ /* 0x000ea40000300800 */
[----:B------:R-:W-:-:S02]  /*448b0*/  @P1 LOP3.LUT R0, R0, 0x2000, RZ, 0xfc, !PT ;  /* 0x0000200000001812 */ /* 0x000fc400078efcff */
[----:B------:R-:W-:Y:S01]  /*448c0*/  LOP3.LUT P1, RZ, R11, 0x4000, RZ, 0xc0, !PT ;  /* 0x000040000bff7812 */ /* 0x000fe2000782c0ff */
[----:B------:R-:W2:Y:S01]  /*448d0*/  LDL.LU R252, [R1+0x4e4] ;  /* 0x0004e40001fc7983 */ /* 0x000ea20000300800 */
        /* <DEDUP_REMOVED lines=15> */
[----:B---3--:R-:W-:-:S05]  /*449d0*/  IMAD.WIDE R22, R20, 0x4, R2 ;  /* 0x0000000414167825 */ /* 0x008fca00078e0202 */
[----:B----4-:R1:W-:Y:S02]  /*449e0*/  @P4 STG.E desc[UR6][R22.64], R230 ;  /* 0x000000e616004986 */ /* 0x0103e4000c101906 */
[----:B-1----:R-:W-:Y:S02]  /*449f0*/  IMAD.WIDE R22, R20, 0x4, R4 ;  /* 0x0000000414167825 */ /* 0x002fe400078e0204 */
[----:B------:R-:W3:Y:S04]  /*44a00*/  LDL.LU R230, [R1+0xe4] ;  /* 0x0000e40001e67983 */ /* 0x000ee80000300800 */
[----:B------:R1:W-:Y:S02]  /*44a10*/  @P5 STG.E desc[UR6][R22.64], R19 ;  /* 0x0000001316005986 */ /* 0x0003e4000c101906 */
[----:B-1----:R-:W-:-:S05]  /*44a20*/  IMAD.WIDE R22, R17, 0x4, R2 ;  /* 0x0000000411167825 */ /* 0x002fca00078e0202 */
[----:B------:R1:W-:Y:S02]  /*44a30*/  @P6 STG.E desc[UR6][R22.64], R18 ;  /* 0x0000001216006986 */ /* 0x0003e4000c101906 */
[----:B-1----:R-:W-:Y:S02]  /*44a40*/  IMAD.WIDE R22, R17, 0x4, R4 ;  /* 0x0000000411167825 */ /* 0x002fe400078e0204 */
[----:B------:R-:W4:Y:S04]  /*44a50*/  LDL.LU R18, [R1+0x1110] ;  /* 0x0011100001127983 */ /* 0x000f280000300800 */
[----:B------:R-:W4:Y:S04]  /*44a60*/  LDL.LU R20, [R1+0xcd8] ;  /* 0x000cd80001147983 */ /* 0x000f280000300800 */
[----:B------:R-:W4:Y:S04]  /*44a70*/  LDL.LU R17, [R1+0x8e8] ;  /* 0x0008e80001117983 */ /* 0x000f280000300800 */
[----:B--2---:R1:W-:Y:S02]  /*44a80*/  @P0 STG.E desc[UR6][R22.64], R16 ;  /* 0x0000001016000986 */ /* 0x0043e4000c101906 */
[----:B-1----:R-:W-:-:S02]  /*44a90*/  IMAD.WIDE R22, R14, 0x4, R2 ;  /* 0x000000040e167825 */ /* 0x002fc400078e0202 */
[----:B------:R-:W2:Y:S04]  /*44aa0*/  LDL.LU R16, [R1+0x4e8] ;  /* 0x0004e80001107983 */ /* 0x000ea80000300800 */
[----:B------:R1:W-:Y:S01]  /*44ab0*/  @P1 STG.E desc[UR6][R22.64], R15 ;  /* 0x0000000f16001986 */ /* 0x0003e2000c101906 */
[----:B------:R-:W-:-:S03]  /*44ac0*/  LOP3.LUT P1, RZ, R0, 0x40000, RZ, 0xc0, !PT ;  /* 0x0004000000ff7812 */ /* 0x000fc6000782c0ff */
[----:B-1----:R-:W2:Y:S01]  /*44ad0*/  LDL.LU R15, [R1+0x1118] ;  /* 0x00111800010f7983 */ /* 0x002ea20000300800 */
[----:B------:R-:W-:-:S03]  /*44ae0*/  IMAD.WIDE R22, R14, 0x4, R4 ;  /* 0x000000040e167825 */ /* 0x000fc600078e0204 */
[----:B------:R-:W2:Y:S06]  /*44af0*/  LDL.LU R14, [R1+0xe8] ;  /* 0x0000e800010e7983 */ /* 0x000eac0000300800 */
[----:B------:R1:W-:Y:S04]  /*44b00*/  @P1 STG.E desc[UR6][R22.64], R13 ;  /* 0x0000000d16001986 */ /* 0x0003e8000c101906 */
[----:B-1----:R-:W2:Y:S04]  /*44b10*/  LDL.LU R13, [R1+0xcdc] ;  /* 0x000cdc00010d7983 */ /* 0x002ea80000300800 */
[----:B------:R-:W2:Y:S01]  /*44b20*/  LDL.LU R19, [R1+0x1120] ;  /* 0x0011200001137983 */ /* 0x000ea20000300800 */
[----:B------:R-:W-:Y:S01]  /*44b30*/  LOP3.LUT P1, RZ, R0, 0x20000, RZ, 0xc0, !PT ;  /* 0x0002000000ff7812 */ /* 0x000fe2000782c0ff */
[----:B------:R-:W-:-:S12]  /*44b40*/  IMAD.WIDE R22, R228, 0x4, R2 ;  /* 0x00000004e4167825 */ /* 0x000fd800078e0202 */
        /* <DEDUP_REMOVED lines=22> */
[----:B-1----:R-:W-:Y:S01]  /*44cb0*/  IMAD.WIDE R22, R231, 0x4, R4 ;  /* 0x00000004e7167825 */ /* 0x002fe200078e0204 */
[C---:B------:R-:W-:Y:S02]  /*44cc0*/  LOP3.LUT P5, RZ, R11.reuse, 0x200000, RZ, 0xc0, !PT ;  /* 0x002000000bff7812 */ /* 0x040fe400078ac0ff */
[C---:B------:R-:W-:Y:S02]  /*44cd0*/  LOP3.LUT P6, RZ, R11.reuse, 0x400000, RZ, 0xc0, !PT ;  /* 0x004000000bff7812 */ /* 0x040fe400078cc0ff */
[----:B---3--:R4:W-:Y:S01]  /*44ce0*/  @P2 STG.E desc[UR6][R22.64], R230 ;  /* 0x000000e616002986 */ /* 0x0089e2000c101906 */
[----:B------:R-:W-:Y:S01]  /*44cf0*/  LOP3.LUT P0, RZ, R11, 0x800000, RZ, 0xc0, !PT ;  /* 0x008000000bff7812 */ /* 0x000fe2000780c0ff */
[----:B----4-:R-:W-:-:S05]  /*44d00*/  IMAD.WIDE R22, R18, 0x4, R2 ;  /* 0x0000000412167825 */ /* 0x010fca00078e0202 */
[----:B------:R1:W-:Y:S02]  /*44d10*/  @P3 STG.E desc[UR6][R22.64], R20 ;  /* 0x0000001416003986 */ /* 0x0003e4000c101906 */
[----:B-1----:R-:W-:-:S05]  /*44d20*/  IMAD.WIDE R22, R18, 0x4, R4 ;  /* 0x0000000412167825 */ /* 0x002fca00078e0204 */
[----:B------:R2:W-:Y:S02]  /*44d30*/  @P4 STG.E desc[UR6][R22.64], R17 ;  /* 0x0000001116004986 */ /* 0x0005e4000c101906 */
[----:B--2---:R-:W-:-:S05]  /*44d40*/  IMAD.WIDE R22, R15, 0x4, R2 ;  /* 0x000000040f167825 */ /* 0x004fca00078e0202 */
[----:B------:R1:W-:Y:S02]  /*44d50*/  @P5 STG.E desc[UR6][R22.64], R16 ;  /* 0x0000001016005986 */ /* 0x0003e4000c101906 */
[----:B-1----:R-:W-:-:S05]  /*44d60*/  IMAD.WIDE R22, R15, 0x4, R4 ;  /* 0x000000040f167825 */ /* 0x002fca00078e0204 */
[----:B------:R1:W-:Y:S02]  /*44d70*/  @P6 STG.E desc[UR6][R22.64], R14 ;  /* 0x0000000e16006986 */ /* 0x0003e4000c101906 */
[----:B-1----:R-:W-:-:S05]  /*44d80*/  IMAD.WIDE R22, R19, 0x4, R2 ;  /* 0x0000000413167825 */ /* 0x002fca00078e0202 */
[----:B------:R1:W-:Y:S04]  /*44d90*/  @P0 STG.E desc[UR6][R22.64], R13 ;  /* 0x0000000d16000986 */ /* 0x0003e8000c101906 */
[----:B-1----:R-:W2:Y:S04]  /*44da0*/  LDL.LU R13, [R1+0x8ec] ;  /* 0x0008ec00010d7983 */ /* 0x002ea80000300800 */
[----:B------:R-:W3:Y:S04]  /*44db0*/  LDL.LU R18, [R1+0x4ec] ;  /* 0x0004ec0001127983 */ /* 0x000ee80000300800 */
[----:B------:R-:W4:Y:S04]  /*44dc0*/  LDL.LU R17, [R1+0x111c] ;  /* 0x00111c0001117983 */ /* 0x000f280000300800 */
[----:B------:R-:W3:Y:S04]  /*44dd0*/  LDL.LU R16, [R1+0xec] ;  /* 0x0000ec0001107983 */ /* 0x000ee80000300800 */
[----:B------:R-:W3:Y:S04]  /*44de0*/  LDL.LU R15, [R1+0xce0] ;  /* 0x000ce000010f7983 */ /* 0x000ee80000300800 */
[----:B------:R-:W3:Y:S01]  /*44df0*/  LDL.LU R14, [R1+0x1124] ;  /* 0x00112400010e7983 */ /* 0x000ee20000300800 */
[----:B------:R-:W-:-:S03]  /*44e00*/  LOP3.LUT P4, RZ, R11, 0x1000000, RZ, 0xc0, !PT ;  /* 0x010000000bff7812 */ /* 0x000fc6000788c0ff */
[----:B------:R-:W3:Y:S01]  /*44e10*/  LDL.LU R164, [R1+0x8f0] ;  /* 0x0008f00001a47983 */ /* 0x000ee20000300800 */
[----:B------:R-:W-:Y:S01]  /*44e20*/  IMAD.WIDE R22, R19, 0x4, R4 ;  /* 0x0000000413167825 */ /* 0x000fe200078e0204 */
        /* <DEDUP_REMOVED lines=11> */
[----:B--2---:R1:W-:Y:S04]  /*44ee0*/  @P4 STG.E desc[UR6][R22.64], R13 ;  /* 0x0000000d16004986 */ /* 0x0043e8000c101906 */
[----:B-1----:R-:W2:Y:S04]  /*44ef0*/  LDL.LU R13, [R1+0x112c] ;  /* 0x00112c00010d7983 */ /* 0x002ea80000300800 */
[----:B------:R-:W2:Y:S04]  /*44f00*/  LDL.LU R165, [R1+0x4f0] ;  /* 0x0004f00001a57983 */ /* 0x000ea80000300800 */
[----:B------:R-:W2:Y:S04]  /*44f10*/  LDL.LU R228, [R1+0xf0] ;  /* 0x0000f00001e47983 */ /* 0x000ea80000300800 */
[----:B------:R-:W2:Y:S04]  /*44f20*/  LDL.LU R166, [R1+0x1128] ;  /* 0x0011280001a67983 */ /* 0x000ea80000300800 */
[----:B------:R-:W2:Y:S04]  /*44f30*/  LDL.LU R229, [R1+0xce4] ;  /* 0x000ce40001e57983 */ /* 0x000ea80000300800 */
[----:B------:R-:W2:Y:S01]  /*44f40*/  LDL.LU R167, [R1+0x8f4] ;  /* 0x0008f40001a77983 */ /* 0x000ea20000300800 */
[----:B------:R-:W-:-:S02]  /*44f50*/  @P1 LOP3.LUT R0, R0, 0x40, RZ, 0xfc, !PT ;  /* 0x0000004000001812 */ /* 0x000fc400078efcff */
[----:B------:R-:W-:Y:S01]  /*44f60*/  LOP3.LUT P1, RZ, R12, 0x1, RZ, 0xc0, !PT ;  /* 0x000000010cff7812 */ /* 0x000fe2000782c0ff */
[----:B------:R-:W2:Y:S04]  /*44f70*/  LDL.LU R251, [R1+0x4f4] ;  /* 0x0004f40001fb7983 */ /* 0x000ea80000300800 */
[----:B------:R-:W2:Y:S01]  /*44f80*/  LDL.LU R250, [R1+0x1130] ;  /* 0x0011300001fa7983 */ /* 0x000ea20000300800 */
[----:B------:R-:W-:-:S03]  /*44f90*/  LOP3.LUT R0, R0, 0xffffff7f, RZ, 0xc0, !PT ;  /* 0xffffff7f00007812 */ /* 0x000fc600078ec0ff */
[----:B------:R-:W2:Y:S04]  /*44fa0*/  LDL.LU R249, [R1+0xf4] ;  /* 0x0000f40001f97983 */ /* 0x000ea80000300800 */
[----:B------:R-:W-:Y:S01]  /*44fb0*/  @P1 LOP3.LUT R0, R0, 0x80, RZ, 0xfc, !PT ;  /* 0x0000008000001812 */ /* 0x000fe200078efcff */
[----:B------:R-:W2:Y:S01]  /*44fc0*/  LDL.LU R248, [R1+0xce8] ;  /* 0x000ce80001f87983 */ /* 0x000ea20000300800 */
[C---:B------:R-:W-:Y:S02]  /*44fd0*/  LOP3.LUT P1, RZ, R11.reuse, 0x80000000, RZ, 0xc0, !PT ;  /* 0x800000000bff7812 */ /* 0x040fe4000782c0ff */
[----:B------:R-:W-:Y:S01]  /*44fe0*/  LOP3.LUT R0, R0, 0xfffffeff, RZ, 0xc0, !PT ;  /* 0xfffffeff00007812 */ /* 0x000fe200078ec0ff */
[----:B------:R-:W2:Y:S01]  /*44ff0*/  LDL.LU R252, [R1+0x1138] ;  /* 0x0011380001fc7983 */ /* 0x000ea20000300800 */
[----:B------:R-:W-:-:S02]  /*45000*/  LOP3.LUT P5, RZ, R11, 0x2000000, RZ, 0xc0, !PT ;  /* 0x020000000bff7812 */ /* 0x000fc400078ac0ff */
[----:B------:R-:W-:Y:S01]  /*45010*/  LOP3.LUT P6, RZ, R11, 0x4000000, RZ, 0xc0, !PT ;  /* 0x040000000bff7812 */ /* 0x000fe200078cc0ff */
[----:B----4-:R-:W-:Y:S01]  /*45020*/  IMAD.WIDE R22, R17, 0x4, R2 ;  /* 0x0000000411167825 */ /* 0x010fe200078e0202 */
[----:B------:R-:W4:Y:S01]  /*45030*/  LDL.LU R231, [R1+0x8f8] ;  /* 0x0008f80001e77983 */ /* 0x000f220000300800 */
[----:B------:R-:W-:-:S03]  /*45040*/  LOP3.LUT P0, RZ, R11, 0x8000000, RZ, 0xc0, !PT ;  /* 0x080000000bff7812 */ /* 0x000fc6000780c0ff */
[----:B------:R-:W4:Y:S01]  /*45050*/  LDL.LU R230, [R1+0x4f8] ;  /* 0x0004f80001e67983 */ /* 0x000f220000300800 */
[----:B------:R-:W-:Y:S02]  /*45060*/  @P1 LOP3.LUT R0, R0, 0x100, RZ, 0xfc, !PT ;  /* 0x0000010000001812 */ /* 0x000fe400078efcff */
[----:B------:R-:W-:Y:S01]  /*45070*/  LOP3.LUT P1, RZ, R11, 0x40000000, RZ, 0xc0, !PT ;  /* 0x400000000bff7812 */ /* 0x000fe2000782c0ff */
[----:B------:R-:W4:Y:S01]  /*45080*/  LDL.LU R20, [R1+0x1134] ;  /* 0x0011340001147983 */ /* 0x000f220000300800 */
[----:B------:R-:W-:-:S03]  /*45090*/  LOP3.LUT R0, R0, 0xfffffdff, RZ, 0xc0, !PT ;  /* 0xfffffdff00007812 */ /* 0x000fc600078ec0ff */
[----:B---3--:R1:W-:Y:S04]  /*450a0*/  @P5 STG.E desc[UR6][R22.64], R18 ;  /* 0x0000001216005986 */ /* 0x0083e8000c101906 */
[----:B------:R-:W3:Y:S04]  /*450b0*/  LDL.LU R19, [R1+0xf8] ;  /* 0x0000f80001137983 */ /* 0x000ee80000300800 */
[----:B------:R-:W-:Y:S02]  /*450c0*/  @P1 LOP3.LUT R0, R0, 0x200, RZ, 0xfc, !PT ;  /* 0x0000020000001812 */ /* 0x000fe400078efcff */
[----:B------:R-:W-:-:S02]  /*450d0*/  LOP3.LUT P1, RZ, R11, 0x20000000, RZ, 0xc0, !PT ;  /* 0x200000000bff7812 */ /* 0x000fc4000782c0ff */
[----:B------:R-:W-:Y:S01]  /*450e0*/  LOP3.LUT R0, R0, 0xfffffbff, RZ, 0xc0, !PT ;  /* 0xfffffbff00007812 */ /* 0x000fe200078ec0ff */
[----:B-1----:R-:W-:Y:S01]  /*450f0*/  IMAD.WIDE R22, R17, 0x4, R4 ;  /* 0x0000000411167825 */ /* 0x002fe200078e0204 */
[----:B------:R-:W3:Y:S04]  /*45100*/  LDL.LU R18, [R1+0xcec] ;  /* 0x000cec0001127983 */ /* 0x000ee80000300800 */
[----:B------:R1:W-:Y:S04]  /*45110*/  @P6 STG.E desc[UR6][R22.64], R16 ;  /* 0x0000001016006986 */ /* 0x0003e8000c101906 */
[----:B------:R-:W3:Y:S01]  /*45120*/  LDL.LU R17, [R1+0x113c] ;  /* 0x00113c0001117983 */ /* 0x000ee20000300800 */
[----:B------:R-:W-:-:S02]  /*45130*/  @P1 LOP3.LUT R0, R0, 0x400, RZ, 0xfc, !PT ;  /* 0x0000040000001812 */ /* 0x000fc400078efcff */
[----:B------:R-:W-:Y:S01]  /*45140*/  LOP3.LUT P1, RZ, R11, 0x10000000, RZ, 0xc0, !PT ;  /* 0x100000000bff7812 */ /* 0x000fe2000782c0ff */
[C---:B-1----:R-:W-:Y:S01]  /*45150*/  IMAD.WIDE R22, R14.reuse, 0x4, R2 ;  /* 0x000000040e167825 */ /* 0x042fe200078e0202 */
[----:B------:R-:W3:Y:S04]  /*45160*/  LDL.LU R16, [R1+0x8fc] ;  /* 0x0008fc0001107983 */ /* 0x000ee80000300800 */
[----:B------:R1:W-:Y:S02]  /*45170*/  @P0 STG.E desc[UR6][R22.64], R15 ;  /* 0x0000000f16000986 */ /* 0x0003e4000c101906 */
[----:B-1----:R-:W-:Y:S02]  /*45180*/  IMAD.WIDE R22, R14, 0x4, R4 ;  /* 0x000000040e167825 */ /* 0x002fe400078e0204 */
[----:B------:R-:W3:Y:S04]  /*45190*/  LDL.LU R15, [R1+0x4fc] ;  /* 0x0004fc00010f7983 */ /* 0x000ee80000300800 */
[----:B------:R2:W-:Y:S01]  /*451a0*/  @P1 STG.E desc[UR6][R22.64], R164 ;  /* 0x000000a416001986 */ /* 0x0005e2000c101906 */
[----:B------:R-:W-:-:S03]  /*451b0*/  LOP3.LUT P1, RZ, R0, 0x400, RZ, 0xc0, !PT ;  /* 0x0000040000ff7812 */ /* 0x000fc6000782c0ff */
[----:B------:R-:W3:Y:S01]  /*451c0*/  LDL.LU R14, [R1+0x1140] ;  /* 0x00114000010e7983 */ /* 0x000ee20000300800 */
[----:B--2---:R-:W-:-:S09]  /*451d0*/  IMAD.WIDE R22, R13, 0x4, R2 ;  /* 0x000000040d167825 */ /* 0x004fd200078e0202 */
[----:B------:R1:W-:Y:S02]  /*451e0*/  @P1 STG.E desc[UR6][R22.64], R165 ;  /* 0x000000a516001986 */ /* 0x0003e4000c101906 */
[----:B-1----:R-:W-:Y:S02]  /*451f0*/  IMAD.WIDE R22, R13, 0x4, R4 ;  /* 0x000000040d167825 */ /* 0x002fe400078e0204 */
[----:B------:R-:W2:Y:S01]  /*45200*/  LDL.LU R13, [R1+0xfc] ;  /* 0x0000fc00010d7983 */ /* 0x000ea20000300800 */
        /* <DEDUP_REMOVED lines=21> */
[----:B----4-:R1:W-:Y:S01]  /*45360*/  @P1 STG.E desc[UR6][R22.64], R231 ;  /* 0x000000e716001986 */ /* 0x0103e2000c101906 */
[----:B------:R-:W-:Y:S01]  /*45370*/  LOP3.LUT P4, RZ, R12, 0x80, RZ, 0xc0, !PT ;  /* 0x000000800cff7812 */ /* 0x000fe2000788c0ff */
[----:B-1----:R-:W-:-:S05]  /*45380*/  IMAD.WIDE R22, R20, 0x4, R2 ;  /* 0x0000000414167825 */ /* 0x002fca00078e0202 */
[----:B------:R1:W-:Y:S01]  /*45390*/  @P2 STG.E desc[UR6][R22.64], R230 ;  /* 0x000000e616002986 */ /* 0x0003e2000c101906 */
[----:B------:R-:W-:Y:S01]  /*453a0*/  LOP3.LUT P5, RZ, R12, 0x100, RZ, 0xc0, !PT ;  /* 0x000001000cff7812 */ /* 0x000fe200078ac0ff */
[----:B-1----:R-:W-:Y:S01]  /*453b0*/  IMAD.WIDE R22, R20, 0x4, R4 ;  /* 0x0000000414167825 */ /* 0x002fe200078e0204 */
[C---:B------:R-:W-:Y:S01]  /*453c0*/  LOP3.LUT P6, RZ, R12.reuse, 0x200, RZ, 0xc0, !PT ;  /* 0x000002000cff7812 */ /* 0x040fe200078cc0ff */
[----:B------:R-:W4:Y:S04]  /*453d0*/  LDL.LU R20, [R1+0xcf0] ;  /* 0x000cf00001147983 */ /* 0x000f280000300800 */
[----:B---3--:R1:W-:Y:S01]  /*453e0*/  @P3 STG.E desc[UR6][R22.64], R19 ;  /* 0x0000001316003986 */ /* 0x0083e2000c101906 */
[----:B------:R-:W-:Y:S01]  /*453f0*/  LOP3.LUT P0, RZ, R12, 0x400, RZ, 0xc0, !PT ;  /* 0x000004000cff7812 */ /* 0x000fe2000780c0ff */
[----:B-1----:R-:W-:-:S05]  /*45400*/  IMAD.WIDE R22, R17, 0x4, R2 ;  /* 0x0000000411167825 */ /* 0x002fca00078e0202 */
[----:B------:R1:W-:Y:S02]  /*45410*/  @P4 STG.E desc[UR6][R22.64], R18 ;  /* 0x0000001216004986 */ /* 0x0003e4000c101906 */
[----:B-1----:R-:W-:-:S05]  /*45420*/  IMAD.WIDE R22, R17, 0x4, R4 ;  /* 0x0000000411167825 */ /* 0x002fca00078e0204 */
[----:B------:R1:W-:Y:S02]  /*45430*/  @P5 STG.E desc[UR6][R22.64], R16 ;  /* 0x0000001016005986 */ /* 0x0003e4000c101906 */
[----:B-1----:R-:W-:-:S05]  /*45440*/  IMAD.WIDE R22, R14, 0x4, R2 ;  /* 0x000000040e167825 */ /* 0x002fca00078e0202 */
[----:B------:R1:W-:Y:S02]  /*45450*/  @P6 STG.E desc[UR6][R22.64], R15 ;  /* 0x0000000f16006986 */ /* 0x0003e4000c101906 */
[----:B-1----:R-:W-:-:S05]  /*45460*/  IMAD.WIDE R22, R14, 0x4, R4 ;  /* 0x000000040e167825 */ /* 0x002fca00078e0204 */
[----:B--2---:R1:W-:Y:S04]  /*45470*/  @P0 STG.E desc[UR6][R22.64], R13 ;  /* 0x0000000d16000986 */ /* 0x0043e8000c101906 */
[----:B-1----:R-:W2:Y:S04]  /*45480*/  LDL.LU R13, [R1+0x1144] ;  /* 0x00114400010d7983 */ /* 0x002ea80000300800 */
[----:B------:R-:W3:Y:S04]  /*45490*/  LDL.LU R19, [R1+0x900] ;  /* 0x0009000001137983 */ /* 0x000ee80000300800 */
[----:B------:R-:W3:Y:S04]  /*454a0*/  LDL.LU R18, [R1+0x500] ;  /* 0x0005000001127983 */ /* 0x000ee80000300800 */
[----:B------:R-:W3:Y:S04]  /*454b0*/  LDL.LU R17, [R1+0x1148] ;  /* 0x0011480001117983 */ /* 0x000ee80000300800 */
[----:B------:R-:W3:Y:S04]  /*454c0*/  LDL.LU R16, [R1+0x100] ;  /* 0x0001000001107983 */ /* 0x000ee80000300800 */
[----:B------:R-:W3:Y:S04]  /*454d0*/  LDL.LU R15, [R1+0xcf4] ;  /* 0x000cf400010f7983 */ /* 0x000ee80000300800 */
[----:B------:R-:W3:Y:S01]  /*454e0*/  LDL.LU R14, [R1+0x1150] ;  /* 0x00115000010e7983 */ /* 0x000ee20000300800 */
[----:B------:R-:W-:-:S02]  /*454f0*/  LOP3.LUT P4, RZ, R12, 0x800, RZ, 0xc0, !PT ;  /* 0x000008000cff7812 */ /* 0x000fc4000788c0ff */
        /* <DEDUP_REMOVED lines=20> */
[C---:B------:R-:W-:Y:S02]  /*45640*/  LOP3.LUT P5, RZ, R12.reuse, 0x1000, RZ, 0xc0, !PT ;  /* 0x000010000cff7812 */ /* 0x040fe400078ac0ff */
[----:B------:R-:W-:-:S07]  /*45650*/  LOP3.LUT P6, RZ, R12, 0x2000, RZ, 0xc0, !PT ;  /* 0x000020000cff7812 */ /* 0x000fce00078cc0ff */
[----:B------:R-:W-:Y:S02]  /*45660*/  @P1 LOP3.LUT R0, R0, 0x2, RZ, 0xfc, !PT ;  /* 0x0000000200001812 */ /* 0x000fe400078efcff */
[C---:B------:R-:W-:Y:S02]  /*45670*/  LOP3.LUT P1, RZ, R12.reuse, 0x10000, RZ, 0xc0, !PT ;  /* 0x000100000cff7812 */ /* 0x040fe4000782c0ff */
[----:B------:R-:W-:Y:S02]  /*45680*/  LOP3.LUT P0, RZ, R12, 0x4000, RZ, 0xc0, !PT ;  /* 0x000040000cff7812 */ /* 0x000fe4000780c0ff */
[----:B------:R-:W-:-:S09]  /*45690*/  LOP3.LUT R0, R0, 0xfffffffb, RZ, 0xc0, !PT ;  /* 0xfffffffb00007812 */ /* 0x000fd200078ec0ff */
[----:B------:R-:W-:Y:S02]  /*456a0*/  @P1 LOP3.LUT R0, R0, 0x4, RZ, 0xfc, !PT ;  /* 0x0000000400001812 */ /* 0x000fe400078efcff */
[----:B------:R-:W-:Y:S01]  /*456b0*/  LOP3.LUT P1, RZ, R12, 0x8000, RZ, 0xc0, !PT ;  /* 0x000080000cff7812 */ /* 0x000fe2000782c0ff */
        /* <DEDUP_REMOVED lines=18> */
[----:B---3--:R1:W-:Y:S02]  /*457e0*/  @P5 STG.E desc[UR6][R22.64], R19 ;  /* 0x0000001316005986 */ /* 0x0083e4000c101906 */
[----:B-1----:R-:W-:-:S02]  /*457f0*/  IMAD.WIDE R22, R17, 0x4, R2 ;  /* 0x0000000411167825 */ /* 0x002fc400078e0202 */
[----:B------:R-:W3:Y:S04]  /*45800*/  LDL.LU R19, [R1+0x10c] ;  /* 0x00010c0001137983 */ /* 0x000ee80000300800 */
[----:B------:R1:W-:Y:S02]  /*45810*/  @P6 STG.E desc[UR6][R22.64], R18 ;  /* 0x0000001216006986 */ /* 0x0003e4000c101906 */
[----:B-1----:R-:W-:Y:S02]  /*45820*/  IMAD.WIDE R22, R17, 0x4, R4 ;  /* 0x0000000411167825 */ /* 0x002fe400078e0204 */
[----:B------:R-:W3:Y:S04]  /*45830*/  LDL.LU R18, [R1+0xd00] ;  /* 0x000d000001127983 */ /* 0x000ee80000300800 */
[----:B------:R-:W3:Y:S04]  /*45840*/  LDL.LU R17, [R1+0x1168] ;  /* 0x0011680001117983 */ /* 0x000ee80000300800 */
[----:B------:R1:W-:Y:S02]  /*45850*/  @P0 STG.E desc[UR6][R22.64], R16 ;  /* 0x0000001016000986 */ /* 0x0003e4000c101906 */
[----:B-1----:R-:W-:-:S05]  /*45860*/  IMAD.WIDE R22, R14, 0x4, R2 ;  /* 0x000000040e167825 */ /* 0x002fca00078e0202 */
[----:B------:R1:W-:Y:S02]  /*45870*/  @P1 STG.E desc[UR6][R22.64], R15 ;  /* 0x0000000f16001986 */ /* 0x0003e4000c101906 */
[----:B-1----:R-:W-:Y:S02]  /*45880*/  IMAD.WIDE R22, R14, 0x4, R4 ;  /* 0x000000040e167825 */ /* 0x002fe400078e0204 */
[----:B------:R-:W3:Y:S04]  /*45890*/  LDL.LU R15, [R1+0x910] ;  /* 0x00091000010f7983 */ /* 0x000ee80000300800 */
[----:B------:R-:W3:Y:S04]  /*458a0*/  LDL.LU R14, [R1+0x510] ;  /* 0x00051000010e7983 */ /* 0x000ee80000300800 */
[----:B------:R-:W3:Y:S01]  /*458b0*/  LDL.LU R16, [R1+0x1164] ;  /* 0x0011640001107983 */ /* 0x000ee20000300800 */
[----:B------:R-:W-:-:S02]  /*458c0*/  LOP3.LUT P1, RZ, R0, 0x4, RZ, 0xc0, !PT ;  /* 0x0000000400ff7812 */ /* 0x000fc4000782c0ff */
[C---:B------:R-:W-:Y:S02]  /*458d0*/  LOP3.LUT P2, RZ, R12.reuse, 0x1000000, RZ, 0xc0, !PT ;  /* 0x010000000cff7812 */ /* 0x040fe4000784c0ff */
[C---:B------:R-:W-:Y:S02]  /*458e0*/  LOP3.LUT P3, RZ, R12.reuse, 0x2000000, RZ, 0xc0, !PT ;  /* 0x020000000cff7812 */ /* 0x040fe4000786c0ff */
[C---:B------:R-:W-:Y:S02]  /*458f0*/  LOP3.LUT P4, RZ, R12.reuse, 0x4000000, RZ, 0xc0, !PT ;  /* 0x040000000cff7812 */ /* 0x040fe4000788c0ff */
[C---:B------:R-:W-:Y:S02]  /*45900*/  LOP3.LUT P5, RZ, R12.reuse, 0x8000000, RZ, 0xc0, !PT ;  /* 0x080000000cff7812 */ /* 0x040fe400078ac0ff */
[C---:B------:R-:W-:Y:S02]  /*45910*/  LOP3.LUT P6, RZ, R12.reuse, 0x10000000, RZ, 0xc0, !PT ;  /* 0x100000000cff7812 */ /* 0x040fe400078cc0ff */
[----:B------:R-:W-:Y:S01]  /*45920*/  LOP3.LUT P0, RZ, R12, 0x20000000, RZ, 0xc0, !PT ;  /* 0x200000000cff7812 */ /* 0x000fe2000780c0ff */
[----:B--2---:R4:W-:Y:S01]  /*45930*/  @P1 STG.E desc[UR6][R22.64], R13 ;  /* 0x0000000d16001986 */ /* 0x0049e2000c101906 */
[----:B------:R-:W-:Y:S01]  /*45940*/  LOP3.LUT P1, RZ, R0, 0x2, RZ, 0xc0, !PT ;  /* 0x0000000200ff7812 */ /* 0x000fe2000782c0ff */
[----:B----4-:R-:W-:-:S02]  /*45950*/  IMAD.WIDE R22, R165, 0x4, R2 ;  /* 0x00000004a5167825 */ /* 0x010fc400078e0202 */
        /* <DEDUP_REMOVED lines=19> */
[----:B------:R1:W-:Y:S02]  /*45a90*/  @P1 STG.E desc[UR6][R22.64], R248 ;  /* 0x000000f816001986 */ /* 0x0003e4000c101906 */
[----:B-1----:R-:W-:-:S05]  /*45aa0*/  IMAD.WIDE R22, R252, 0x4, R4 ;  /* 0x00000004fc167825 */ /* 0x002fca00078e0204 */
[----:B------:R1:W-:Y:S02]  /*45ab0*/  @P2 STG.E desc[UR6][R22.64], R231 ;  /* 0x000000e716002986 */ /* 0x0003e4000c101906 */
[----:B-1----:R-:W-:-:S05]  /*45ac0*/  IMAD.WIDE R22, R20, 0x4, R2 ;  /* 0x0000000414167825 */ /* 0x002fca00078e0202 */
[----:B------:R1:W-:Y:S02]  /*45ad0*/  @P3 STG.E desc[UR6][R22.64], R230 ;  /* 0x000000e616003986 */ /* 0x0003e4000c101906 */
[----:B-1----:R-:W-:-:S05]  /*45ae0*/  IMAD.WIDE R22, R20, 0x4, R4 ;  /* 0x0000000414167825 */ /* 0x002fca00078e0204 */
[----:B---3--:R1:W-:Y:S02]  /*45af0*/  @P4 STG.E desc[UR6][R22.64], R19 ;  /* 0x0000001316004986 */ /* 0x0083e4000c101906 */
[----:B-1----:R-:W-:-:S05]  /*45b00*/  IMAD.WIDE R22, R17, 0x4, R2 ;  /* 0x0000000411167825 */ /* 0x002fca00078e0202 */
[----:B------:R1:W-:Y:S02]  /*45b10*/  @P5 STG.E desc[UR6][R22.64], R18 ;  /* 0x0000001216005986 */ /* 0x0003e4000c101906 */
[----:B-1----:R-:W-:Y:S02]  /*45b20*/  IMAD.WIDE R22, R17, 0x4, R4 ;  /* 0x0000000411167825 */ /* 0x002fe400078e0204 */
[----:B------:R-:W3:Y:S04]  /*45b30*/  LDL.LU R17, [R1+0x1174] ;  /* 0x0011740001117983 */ /* 0x000ee80000300800 */
[----:B------:R1:W-:Y:S02]  /*45b40*/  @P6 STG.E desc[UR6][R22.64], R15 ;  /* 0x0000000f16006986 */ /* 0x0003e4000c101906 */
[----:B-1----:R-:W-:-:S05]  /*45b50*/  IMAD.WIDE R22, R16, 0x4, R2 ;  /* 0x0000000410167825 */ /* 0x002fca00078e0202 */
[----:B------:R1:W-:Y:S04]  /*45b60*/  @P0 STG.E desc[UR6][R22.64], R14 ;  /* 0x0000000e16000986 */ /* 0x0003e8000c101906 */
[----:B-1----:R-:W4:Y:S04]  /*45b70*/  LDL.LU R14, [R1+0x110] ;  /* 0x00011000010e7983 */ /* 0x002f280000300800 */
[----:B------:R-:W3:Y:S04]  /*45b80*/  LDL.LU R15, [R1+0xd04] ;  /* 0x000d0400010f7983 */ /* 0x000ee80000300800 */
[----:B------:R-:W3:Y:S01]  /*45b90*/  LDL.LU R20, [R1+0x116c] ;  /* 0x00116c0001147983 */ /* 0x000ee20000300800 */
[----:B------:R-:W-:-:S03]  /*45ba0*/  LOP3.LUT P4, RZ, R12, 0x40000000, RZ, 0xc0, !PT ;  /* 0x400000000cff7812 */ /* 0x000fc6000788c0ff */
[----:B------:R-:W3:Y:S01]  /*45bb0*/  LDL.LU R19, [R1+0x914] ;  /* 0x0009140001137983 */ /* 0x000ee20000300800 */
[----:B------:R-:W-:-:S03]  /*45bc0*/  IMAD.WIDE R22, R16, 0x4, R4 ;  /* 0x0000000410167825 */ /* 0x000fc600078e0204 */
[----:B------:R-:W3:Y:S01]  /*45bd0*/  LDL.LU R18, [R1+0x514] ;  /* 0x0005140001127983 */ /* 0x000ee20000300800 */
[----:B------:R-:W-:-:S03]  /*45be0*/  LOP3.LUT P5, RZ, R12, 0x80000000, RZ, 0xc0, !PT ;  /* 0x800000000cff7812 */ /* 0x000fc600078ac0ff */
[----:B------:R-:W3:Y:S01]  /*45bf0*/  LDL.LU R16, [R1+0x1170] ;  /* 0x0011700001107983 */ /* 0x000ee20000300800 */
[----:B------:R-:W-:Y:S02]  /*45c00*/  LOP3.LUT R10, R10, 0xfff7ffff, RZ, 0xc0, !PT ;  /* 0xfff7ffff0a0a7812 */ /* 0x000fe400078ec0ff */
[----:B--2---:R-:W-:-:S13]  /*45c10*/  LOP3.LUT P1, RZ, R13, 0x400, RZ, 0xc0, !PT ;  /* 0x000004000dff7812 */ /* 0x004fda000782c0ff */
[----:B------:R-:W-:Y:S02]  /*45c20*/  @P1 LOP3.LUT R10, R10, 0x80000, RZ, 0xfc, !PT ;  /* 0x000800000a0a1812 */ /* 0x000fe400078efcff */
[----:B------:R-:W-:Y:S02]  /*45c30*/  LOP3.LUT P1, RZ, R13, 0x200, RZ, 0xc0, !PT ;  /* 0x000002000dff7812 */ /* 0x000fe4000782c0ff */
[----:B------:R-:W-:Y:S01]  /*45c40*/  LOP3.LUT R10, R10, 0xffefffff, RZ, 0xc0, !PT ;  /* 0xffefffff0a0a7812 */ /* 0x000fe200078ec0ff */
[----:B----4-:R1:W-:Y:S04]  /*45c50*/  @P4 STG.E desc[UR6][R22.64], R14 ;  /* 0x0000000e16004986 */ /* 0x0103e8000c101906 */
[----:B-1----:R-:W2:Y:S01]  /*45c60*/  LDL.LU R14, [R1+0x114] ;  /* 0x00011400010e7983 */ /* 0x002ea20000300800 */
[----:B---3--:R-:W-:-:S05]  /*45c70*/  IMAD.WIDE R22, R20, 0x4, R2 ;  /* 0x0000000414167825 */ /* 0x008fca00078e0202 */
[----:B------:R1:W-:Y:S04]  /*45c80*/  @P5 STG.E desc[UR6][R22.64], R15 ;  /* 0x0000000f16005986 */ /* 0x0003e8000c101906 */
[----:B-1----:R-:W3:Y:S04]  /*45c90*/  LDL.LU R15, [R1+0xd08] ;  /* 0x000d0800010f7983 */ /* 0x002ee80000300800 */
[----:B------:R-:W4:Y:S01]  /*45ca0*/  LDL.LU R0, [R1+0x918] ;  /* 0x0009180001007983 */ /* 0x000f220000300800 */
[----:B------:R-:W-:Y:S02]  /*45cb0*/  @P1 LOP3.LUT R10, R10, 0x100000, RZ, 0xfc, !PT ;  /* 0x001000000a0a1812 */ /* 0x000fe400078efcff */
[----:B------:R-:W-:Y:S01]  /*45cc0*/  LOP3.LUT P1, RZ, R13, 0x100, RZ, 0xc0, !PT ;  /* 0x000001000dff7812 */ /* 0x000fe2000782c0ff */
[----:B------:R-:W4:Y:S04]  /*45cd0*/  LDL.LU R164, [R1+0x518] ;  /* 0x0005180001a47983 */ /* 0x000f280000300800 */
[----:B------:R-:W4:Y:S01]  /*45ce0*/  LDL.LU R165, [R1+0x1178] ;  /* 0x0011780001a57983 */ /* 0x000f220000300800 */
[----:B------:R-:W-:-:S03]  /*45cf0*/  LOP3.LUT R10, R10, 0xffdfffff, RZ, 0xc0, !PT ;  /* 0xffdfffff0a0a7812 */ /* 0x000fc600078ec0ff */
[----:B------:R-:W4:Y:S04]  /*45d00*/  LDL.LU R228, [R1+0x118] ;  /* 0x0001180001e47983 */ /* 0x000f280000300800 */
[----:B------:R-:W-:Y:S01]  /*45d10*/  @P1 LOP3.LUT R10, R10, 0x200000, RZ, 0xfc, !PT ;  /* 0x002000000a0a1812 */ /* 0x000fe200078efcff */
[----:B------:R-:W4:Y:S01]  /*45d20*/  LDL.LU R229, [R1+0xd0c] ;  /* 0x000d0c0001e57983 */ /* 0x000f220000300800 */
[----:B------:R-:W-:Y:S02]  /*45d30*/  LOP3.LUT P1, RZ, R13, 0x80, RZ, 0xc0, !PT ;  /* 0x000000800dff7812 */ /* 0x000fe4000782c0ff */
[----:B------:R-:W-:Y:S01]  /*45d40*/  LOP3.LUT R10, R10, 0xffbfffff, RZ, 0xc0, !PT ;  /* 0xffbfffff0a0a7812 */ /* 0x000fe200078ec0ff */
[----:B------:R-:W4:Y:S04]  /*45d50*/  LDL.LU R166, [R1+0x1180] ;  /* 0x0011800001a67983 */ /* 0x000f280000300800 */
[----:B------:R-:W4:Y:S04]  /*45d60*/  LDL.LU R167, [R1+0x91c] ;  /* 0x00091c0001a77983 */ /* 0x000f280000300800 */
[----:B------:R-:W4:Y:S02]  /*45d70*/  LDL.LU R251, [R1+0x51c] ;  /* 0x00051c0001fb7983 */ /* 0x000f240000300800 */
[----:B------:R-:W-:-:S02]  /*45d80*/  @P1 LOP3.LUT R10, R10, 0x400000, RZ, 0xfc, !PT ;  /* 0x004000000a0a1812 */ /* 0x000fc400078efcff */
[C---:B------:R-:W-:Y:S01]  /*45d90*/  LOP3.LUT P1, RZ, R13.reuse, 0x40, RZ, 0xc0, !PT ;  /* 0x000000400dff7812 */ /* 0x040fe2000782c0ff */
[----:B------:R-:W4:Y:S01]  /*45da0*/  LDL.LU R250, [R1+0x117c] ;  /* 0x00117c0001fa7983 */ /* 0x000f220000300800 */
[----:B------:R-:W-:Y:S02]  /*45db0*/  LOP3.LUT R10, R10, 0xff7fffff, RZ, 0xc0, !PT ;  /* 0xff7fffff0a0a7812 */ /* 0x000fe400078ec0ff */
[C---:B------:R-:W-:Y:S01]  /*45dc0*/  LOP3.LUT P6, RZ, R13.reuse, 0x1, RZ, 0xc0, !PT ;  /* 0x000000010dff7812 */ /* 0x040fe200078cc0ff */
[----:B------:R-:W4:Y:S01]  /*45dd0*/  LDL.LU R249, [R1+0x11c] ;  /* 0x00011c0001f97983 */ /* 0x000f220000300800 */
[----:B------:R-:W-:-:S03]  /*45de0*/  LOP3.LUT P0, RZ, R13, 0x2, RZ, 0xc0, !PT ;  /* 0x000000020dff7812 */ /* 0x000fc6000780c0ff */
[----:B------:R-:W4:Y:S04]  /*45df0*/  LDL.LU R248, [R1+0xd10] ;  /* 0x000d100001f87983 */ /* 0x000f280000300800 */
[----:B------:R-:W-:Y:S01]  /*45e00*/  @P1 LOP3.LUT R10, R10, 0x800000, RZ, 0xfc, !PT ;  /* 0x008000000a0a1812 */ /* 0x000fe200078efcff */
[----:B------:R-:W4:Y:S01]  /*45e10*/  LDL.LU R252, [R1+0x1184] ;  /* 0x0011840001fc7983 */ /* 0x000f220000300800 */
[C---:B------:R-:W-:Y:S02]  /*45e20*/  LOP3.LUT P1, RZ, R13.reuse, 0x20, RZ, 0xc0, !PT ;  /* 0x000000200dff7812 */ /* 0x040fe4000782c0ff */
[----:B------:R-:W-:Y:S01]  /*45e30*/  LOP3.LUT R10, R10, 0xfeffffff, RZ, 0xc0, !PT ;  /* 0xfeffffff0a0a7812 */ /* 0x000fe200078ec0ff */
[----:B------:R-:W-:Y:S01]  /*45e40*/  IMAD.WIDE R22, R20, 0x4, R4 ;  /* 0x0000000414167825 */ /* 0x000fe200078e0204 */
[----:B------:R-:W4:Y:S09]  /*45e50*/  LDL.LU R231, [R1+0x920] ;  /* 0x0009200001e77983 */ /* 0x000f320000300800 */
[----:B------:R-:W-:Y:S01]  /*45e60*/  @P1 LOP3.LUT R10, R10, 0x1000000, RZ, 0xfc, !PT ;  /* 0x010000000a0a1812 */ /* 0x000fe200078efcff */
[----:B------:R1:W-:Y:S01]  /*45e70*/  @P6 STG.E desc[UR6][R22.64], R19 ;  /* 0x0000001316006986 */ /* 0x0003e2000c101906 */
[----:B------:R-:W-:-:S02]  /*45e80*/  LOP3.LUT P1, RZ, R13, 0x10, RZ, 0xc0, !PT ;  /* 0x000000100dff7812 */ /* 0x000fc4000782c0ff */
[----:B------:R-:W-:Y:S01]  /*45e90*/  LOP3.LUT R10, R10, 0xfdffffff, RZ, 0xc0, !PT ;  /* 0xfdffffff0a0a7812 */ /* 0x000fe200078ec0ff */
[----:B------:R-:W4:Y:S04]  /*45ea0*/  LDL.LU R230, [R1+0x520] ;  /* 0x0005200001e67983 */ /* 0x000f280000300800 */
[----:B------:R-:W4:Y:S01]  /*45eb0*/  LDL.LU R20, [R1+0x118c] ;  /* 0x00118c0001147983 */ /* 0x000f220000300800 */
[----:B-1----:R-:W-:-:S03]  /*45ec0*/  IMAD.WIDE R22, R17, 0x4, R2 ;  /* 0x0000000411167825 */ /* 0x002fc600078e0202 */
[----:B------:R-:W4:Y:S02]  /*45ed0*/  LDL.LU R19, [R1+0x120] ;  /* 0x0001200001137983 */ /* 0x000f240000300800 */
[----:B------:R-:W-:Y:S02]  /*45ee0*/  @P1 LOP3.LUT R10, R10, 0x2000000, RZ, 0xfc, !PT ;  /* 0x020000000a0a1812 */ /* 0x000fe400078efcff */
[----:B------:R-:W-:Y:S02]  /*45ef0*/  LOP3.LUT P1, RZ, R13, 0x8, RZ, 0xc0, !PT ;  /* 0x000000080dff7812 */ /* 0x000fe4000782c0ff */
[----:B------:R-:W-:Y:S01]  /*45f00*/  LOP3.LUT R10, R10, 0xfbffffff, RZ, 0xc0, !PT ;  /* 0xfbffffff0a0a7812 */ /* 0x000fe200078ec0ff */
[----:B------:R1:W-:Y:S10]  /*45f10*/  @P0 STG.E desc[UR6][R22.64], R18 ;  /* 0x0000001216000986 */ /* 0x0003f4000c101906 */
[----:B------:R-:W-:-:S02]  /*45f20*/  @P1 LOP3.LUT R10, R10, 0x4000000, RZ, 0xfc, !PT ;  /* 0x040000000a0a1812 */ /* 0x000fc400078efcff */
[----:B------:R-:W-:Y:S01]  /*45f30*/  LOP3.LUT P1, RZ, R13, 0x4, RZ, 0xc0, !PT ;  /* 0x000000040dff7812 */ /* 0x000fe2000782c0ff */
[----:B-1----:R-:W-:Y:S01]  /*45f40*/  IMAD.WIDE R22, R17, 0x4, R4 ;  /* 0x0000000411167825 */ /* 0x002fe200078e0204 */
[----:B------:R-:W4:Y:S04]  /*45f50*/  LDL.LU R18, [R1+0xd14] ;  /* 0x000d140001127983 */ /* 0x000f280000300800 */
[----:B------:R-:W4:Y:S07]  /*45f60*/  LDL.LU R17, [R1+0x1188] ;  /* 0x0011880001117983 */ /* 0x000f2e0000300800 */
[----:B--2---:R1:W-:Y:S01]  /*45f70*/  @P1 STG.E desc[UR6][R22.64], R14 ;  /* 0x0000000e16001986 */ /* 0x0043e2000c101906 */
[----:B------:R-:W-:Y:S01]  /*45f80*/  LOP3.LUT P1, RZ, R10, 0x4000000, RZ, 0xc0, !PT ;  /* 0x040000000aff7812 */ /* 0x000fe2000782c0ff */
[----:B-1----:R-:W-:-:S02]  /*45f90*/  IMAD.WIDE R22, R16, 0x4, R2 ;  /* 0x0000000410167825 */ /* 0x002fc400078e0202 */
[----:B------:R-:W2:Y:S10]  /*45fa0*/  LDL.LU R14, [R1+0x17b0] ;  /* 0x0017b000010e7983 */ /* 0x000eb40000300800 */
[----:B---3--:R1:W-:Y:S04]  /*45fb0*/  @P1 STG.E desc[UR6][R22.64], R15 ;  /* 0x0000000f16001986 */ /* 0x0083e8000c101906 */
[----:B-1----:R-:W3:Y:S01]  /*45fc0*/  LDL.LU R15, [R1+0x17ac] ;  /* 0x0017ac00010f7983 */ /* 0x002ee20000300800 */
[----:B------:R-:W-:-:S03]  /*45fd0*/  IMAD.WIDE R22, R16, 0x4, R4 ;  /* 0x0000000410167825 */ /* 0x000fc600078e0204 */
[----:B------:R-:W2:Y:S01]  /*45fe0*/  LDL.LU R16, [R1+0x924] ;  /* 0x0009240001107983 */ /* 0x000ea20000300800 */
[----:B------:R-:W-:-:S13]  /*45ff0*/  LOP3.LUT P1, RZ, R10, 0x2000000, RZ, 0xc0, !PT ;  /* 0x020000000aff7812 */ /* 0x000fda000782c0ff */
[----:B----4-:R1:W-:Y:S01]  /*46000*/  @P1 STG.E desc[UR6][R22.64], R0 ;  /* 0x0000000016001986 */ /* 0x0103e2000c101906 */
        /* <DEDUP_REMOVED lines=32> */
[C---:B-1----:R-:W-:Y:S02]  /*46210*/  IMAD.WIDE R22, R17.reuse, 0x4, R2 ;  /* 0x0000000411167825 */ /* 0x042fe400078e0202 */
[----:B------:R-:W4:Y:S04]  /*46220*/  LDL.LU R19, [R1+0x528] ;  /* 0x0005280001137983 */ /* 0x000f280000300800 */
[----:B------:R1:W-:Y:S02]  /*46230*/  @P6 STG.E desc[UR6][R22.64], R18 ;  /* 0x0000001216006986 */ /* 0x0003e4000c101906 */
[----:B-1----:R-:W-:-:S02]  /*46240*/  IMAD.WIDE R22, R17, 0x4, R4 ;  /* 0x0000000411167825 */ /* 0x002fc400078e0204 */
[----:B------:R-:W3:Y:S04]  /*46250*/  LDL.LU R18, [R1+0x1194] ;  /* 0x0011940001127983 */ /* 0x000ee80000300800 */
[----:B------:R-:W4:Y:S04]  /*46260*/  LDL.LU R17, [R1+0x524] ;  /* 0x0005240001117983 */ /* 0x000f280000300800 */
[----:B--2---:R1:W-:Y:S04]  /*46270*/  @P0 STG.E desc[UR6][R22.64], R16 ;  /* 0x0000001016000986 */ /* 0x0043e8000c101906 */
[----:B-1----:R-:W2:Y:S04]  /*46280*/  LDL.LU R16, [R1+0x1190] ;  /* 0x0011900001107983 */ /* 0x002ea80000300800 */
[----:B------:R-:W3:Y:S04]  /*46290*/  LDL.LU R248, [R1+0x124] ;  /* 0x0001240001f87983 */ /* 0x000ee80000300800 */
[----:B------:R-:W3:Y:S04]  /*462a0*/  LDL.LU R252, [R1+0xd18] ;  /* 0x000d180001fc7983 */ /* 0x000ee80000300800 */
[----:B------:R-:W3:Y:S04]  /*462b0*/  LDL.LU R231, [R1+0x1198] ;  /* 0x0011980001e77983 */ /* 0x000ee80000300800 */
[----:B------:R-:W3:Y:S01]  /*462c0*/  LDL.LU R230, [R1+0x928] ;  /* 0x0009280001e67983 */ /* 0x000ee20000300800 */
[----:B------:R-:W-:-:S03]  /*462d0*/  LOP3.LUT P4, RZ, R13, 0x20000, RZ, 0xc0, !PT ;  /* 0x000200000dff7812 */ /* 0x000fc6000788c0ff */
[----:B------:R-:W3:Y:S01]  /*462e0*/  LDL.LU R20, [R1+0x128] ;  /* 0x0001280001147983 */ /* 0x000ee20000300800 */
        /* <DEDUP_REMOVED lines=13> */
[----:B--2---:R-:W-:-:S05]  /*463c0*/  IMAD.WIDE R22, R16, 0x4, R2 ;  /* 0x0000000410167825 */ /* 0x004fca00078e0202 */
[----:B----4-:R1:W-:Y:S02]  /*463d0*/  @P4 STG.E desc[UR6][R22.64], R17 ;  /* 0x0000001116004986 */ /* 0x0103e4000c101906 */
[----:B-1----:R-:W-:Y:S02]  /*463e0*/  IMAD.WIDE R22, R16, 0x4, R4 ;  /* 0x0000000410167825 */ /* 0x002fe400078e0204 */
[----:B------:R-:W2:Y:S04]  /*463f0*/  LDL.LU R16, [R1+0xd1c] ;  /* 0x000d1c0001107983 */ /* 0x000ea80000300800 */
[----:B------:R-:W4:Y:S04]  /*46400*/  LDL.LU R17, [R1+0x119c] ;  /* 0x00119c0001117983 */ /* 0x000f280000300800 */
[----:B------:R-:W2:Y:S04]  /*46410*/  LDL.LU R164, [R1+0x92c] ;  /* 0x00092c0001a47983 */ /* 0x000ea80000300800 */
[----:B------:R-:W2:Y:S04]  /*46420*/  LDL.LU R228, [R1+0x11a4] ;  /* 0x0011a40001e47983 */ /* 0x000ea80000300800 */
[----:B------:R-:W2:Y:S01]  /*46430*/  LDL.LU R165, [R1+0x52c] ;  /* 0x00052c0001a57983 */ /* 0x000ea20000300800 */
[----:B------:R-:W-:-:S03]  /*46440*/  LOP3.LUT R10, R10, 0xffff7fff, RZ, 0xc0, !PT ;  /* 0xffff7fff0a0a7812 */ /* 0x000fc600078ec0ff */
[----:B------:R-:W2:Y:S01]  /*46450*/  LDL.LU R229, [R1+0x12c] ;  /* 0x00012c0001e57983 */ /* 0x000ea20000300800 */
[----:B------:R-:W-:Y:S02]  /*46460*/  @P1 LOP3.LUT R10, R10, 0x8000, RZ, 0xfc, !PT ;  /* 0x000080000a0a1812 */ /* 0x000fe400078efcff */
[C---:B------:R-:W-:Y:S01]  /*46470*/  LOP3.LUT P1, RZ, R13.reuse, 0x1000000, RZ, 0xc0, !PT ;  /* 0x010000000dff7812 */ /* 0x040fe2000782c0ff */
[----:B------:R-:W2:Y:S04]  /*46480*/  LDL.LU R166, [R1+0xd20] ;  /* 0x000d200001a67983 */ /* 0x000ea80000300800 */
[----:B------:R-:W2:Y:S01]  /*46490*/  LDL.LU R167, [R1+0x11a0] ;  /* 0x0011a00001a77983 */ /* 0x000ea20000300800 */
[----:B------:R-:W-:Y:S02]  /*464a0*/  LOP3.LUT R10, R10, 0xfffeffff, RZ, 0xc0, !PT ;  /* 0xfffeffff0a0a7812 */ /* 0x000fe400078ec0ff */
[C---:B------:R-:W-:Y:S01]  /*464b0*/  LOP3.LUT P5, RZ, R13.reuse, 0x40000, RZ, 0xc0, !PT ;  /* 0x000400000dff7812 */ /* 0x040fe200078ac0ff */
[----:B------:R-:W2:Y:S04]  /*464c0*/  LDL.LU R251, [R1+0x930] ;  /* 0x0009300001fb7983 */ /* 0x000ea80000300800 */
[----:B------:R-:W-:Y:S01]  /*464d0*/  @P1 LOP3.LUT R10, R10, 0x10000, RZ, 0xfc, !PT ;  /* 0x000100000a0a1812 */ /* 0x000fe200078efcff */
[----:B------:R-:W2:Y:S01]  /*464e0*/  LDL.LU R249, [R1+0x11a8] ;  /* 0x0011a80001f97983 */ /* 0x000ea20000300800 */
[----:B------:R-:W-:-:S02]  /*464f0*/  LOP3.LUT P1, RZ, R13, 0x800000, RZ, 0xc0, !PT ;  /* 0x008000000dff7812 */ /* 0x000fc4000782c0ff */
[----:B------:R-:W-:Y:S01]  /*46500*/  LOP3.LUT R10, R10, 0xfffdffff, RZ, 0xc0, !PT ;  /* 0xfffdffff0a0a7812 */ /* 0x000fe200078ec0ff */
[----:B------:R-:W2:Y:S01]  /*46510*/  LDL.LU R250, [R1+0x530] ;  /* 0x0005300001fa7983 */ /* 0x000ea20000300800 */
[----:B------:R-:W-:-:S09]  /*46520*/  LOP3.LUT P6, RZ, R13, 0x80000, RZ, 0xc0, !PT ;  /* 0x000800000dff7812 */ /* 0x000fd200078cc0ff */
[----:B------:R-:W-:Y:S02]  /*46530*/  @P1 LOP3.LUT R10, R10, 0x20000, RZ, 0xfc, !PT ;  /* 0x000200000a0a1812 */ /* 0x000fe400078efcff */
[C---:B------:R-:W-:Y:S01]  /*46540*/  LOP3.LUT P1, RZ, R13.reuse, 0x400000, RZ, 0xc0, !PT ;  /* 0x004000000dff7812 */ /* 0x040fe2000782c0ff */
[----:B---3--:R1:W-:Y:S01]  /*46550*/  @P5 STG.E desc[UR6][R22.64], R248 ;  /* 0x000000f816005986 */ /* 0x0083e2000c101906 */
[----:B------:R-:W-:Y:S02]  /*46560*/  LOP3.LUT P0, RZ, R13, 0x100000, RZ, 0xc0, !PT ;  /* 0x001000000dff7812 */ /* 0x000fe4000780c0ff */
[----:B------:R-:W-:Y:S01]  /*46570*/  LOP3.LUT R10, R10, 0xfffbffff, RZ, 0xc0, !PT ;  /* 0xfffbffff0a0a7812 */ /* 0x000fe200078ec0ff */
[----:B-1----:R-:W-:-:S08]  /*46580*/  IMAD.WIDE R22, R231, 0x4, R2 ;  /* 0x00000004e7167825 */ /* 0x002fd000078e0202 */
[----:B------:R-:W-:Y:S01]  /*46590*/  @P1 LOP3.LUT R10, R10, 0x40000, RZ, 0xfc, !PT ;  /* 0x000400000a0a1812 */ /* 0x000fe200078efcff */
[----:B------:R-:W3:Y:S01]  /*465a0*/  LDL.LU R248, [R1+0x130] ;  /* 0x0001300001f87983 */ /* 0x000ee20000300800 */
[----:B------:R-:W-:-:S03]  /*465b0*/  LOP3.LUT P1, RZ, R13, 0x200000, RZ, 0xc0, !PT ;  /* 0x002000000dff7812 */ /* 0x000fc6000782c0ff */
[----:B------:R1:W-:Y:S02]  /*465c0*/  @P6 STG.E desc[UR6][R22.64], R252 ;  /* 0x000000fc16006986 */ /* 0x0003e4000c101906 */
[----:B-1----:R-:W-:Y:S02]  /*465d0*/  IMAD.WIDE R22, R231, 0x4, R4 ;  /* 0x00000004e7167825 */ /* 0x002fe400078e0204 */
[----:B------:R-:W3:Y:S04]  /*465e0*/  LDL.LU R252, [R1+0xd24] ;  /* 0x000d240001fc7983 */ /* 0x000ee80000300800 */
[----:B------:R-:W3:Y:S04]  /*465f0*/  LDL.LU R231, [R1+0x11b0] ;  /* 0x0011b00001e77983 */ /* 0x000ee80000300800 */
[----:B------:R1:W-:Y:S02]  /*46600*/  @P0 STG.E desc[UR6][R22.64], R230 ;  /* 0x000000e616000986 */ /* 0x0003e4000c101906 */
[----:B-1----:R-:W-:-:S02]  /*46610*/  IMAD.WIDE R22, R18, 0x4, R2 ;  /* 0x0000000412167825 */ /* 0x002fc400078e0202 */
[----:B------:R-:W3:Y:S04]  /*46620*/  LDL.LU R230, [R1+0x934] ;  /* 0x0009340001e67983 */ /* 0x000ee80000300800 */
[----:B------:R1:W-:Y:S01]  /*46630*/  @P1 STG.E desc[UR6][R22.64], R19 ;  /* 0x0000001316001986 */ /* 0x0003e2000c101906 */
[----:B------:R-:W-:Y:S01]  /*46640*/  LOP3.LUT P1, RZ, R10, 0x40000, RZ, 0xc0, !PT ;  /* 0x000400000aff7812 */ /* 0x000fe2000782c0ff */
[----:B-1----:R-:W-:Y:S02]  /*46650*/  IMAD.WIDE R22, R18, 0x4, R4 ;  /* 0x0000000412167825 */ /* 0x002fe400078e0204 */
[----:B------:R-:W3:Y:S04]  /*46660*/  LDL.LU R19, [R1+0x534] ;  /* 0x0005340001137983 */ /* 0x000ee80000300800 */
[----:B------:R-:W3:Y:S06]  /*46670*/  LDL.LU R18, [R1+0x11ac] ;  /* 0x0011ac0001127983 */ /* 0x000eec0000300800 */
[----:B------:R1:W-:Y:S01]  /*46680*/  @P1 STG.E desc[UR6][R22.64], R20 ;  /* 0x0000001416001986 */ /* 0x0003e2000c101906 */
[----:B------:R-:W-:-:S03]  /*46690*/  LOP3.LUT P1, RZ, R10, 0x20000, RZ, 0xc0, !PT ;  /* 0x000200000aff7812 */ /* 0x000fc6000782c0ff */
[----:B-1----:R-:W3:Y:S01]  /*466a0*/  LDL.LU R20, [R1+0x134] ;  /* 0x0001340001147983 */ /* 0x002ee20000300800 */
[----:B----4-:R-:W-:-:S09]  /*466b0*/  IMAD.WIDE R22, R17, 0x4, R2 ;  /* 0x0000000411167825 */ /* 0x010fd200078e0202 */
[----:B--2---:R1:W-:Y:S04]  /*466c0*/  @P1 STG.E desc[UR6][R22.64], R16 ;  /* 0x0000001016001986 */ /* 0x0043e8000c101906 */
[----:B-1----:R-:W2:Y:S01]  /*466d0*/  LDL.LU R16, [R1+0x11b4] ;  /* 0x0011b40001107983 */ /* 0x002ea20000300800 */
[----:B------:R-:W-:-:S03]  /*466e0*/  IMAD.WIDE R22, R17, 0x4, R4 ;  /* 0x0000000411167825 */ /* 0x000fc600078e0204 */
[----:B------:R-:W4:Y:S01]  /*466f0*/  LDL.LU R17, [R1+0xd28] ;  /* 0x000d280001117983 */ /* 0x000f220000300800 */
        /* <DEDUP_REMOVED lines=21> */
[----:B---3--:R1:W-:Y:S01]  /*46850*/  @P2 STG.E desc[UR6][R22.64], R248 ;  /* 0x000000f816002986 */ /* 0x0083e2000c101906 */
[----:B------:R-:W-:Y:S01]  /*46860*/  LOP3.LUT P5, RZ, R14, 0x2, RZ, 0xc0, !PT ;  /* 0x000000020eff7812 */ /* 0x000fe200078ac0ff */
[----:B-1----:R-:W-:-:S05]  /*46870*/  IMAD.WIDE R22, R231, 0x4, R2 ;  /* 0x00000004e7167825 */ /* 0x002fca00078e0202 */
[----:B------:R1:W-:Y:S02]  /*46880*/  @P3 STG.E desc[UR6][R22.64], R252 ;  /* 0x000000fc16003986 */ /* 0x0003e4000c101906 */
[----:B-1----:R-:W-:-:S05]  /*46890*/  IMAD.WIDE R22, R231, 0x4, R4 ;  /* 0x00000004e7167825 */ /* 0x002fca00078e0204 */
[----:B------:R1:W-:Y:S02]  /*468a0*/  @P4 STG.E desc[UR6][R22.64], R230 ;  /* 0x000000e616004986 */ /* 0x0003e4000c101906 */
[----:B-1----:R-:W-:-:S05]  /*468b0*/  IMAD.WIDE R22, R18, 0x4, R2 ;  /* 0x0000000412167825 */ /* 0x002fca00078e0202 */
[----:B------:R1:W-:Y:S01]  /*468c0*/  @P5 STG.E desc[UR6][R22.64], R19 ;  /* 0x0000001316005986 */ /* 0x0003e2000c101906 */
[----:B------:R-:W-:Y:S01]  /*468d0*/  LOP3.LUT P6, RZ, R14, 0x4, RZ, 0xc0, !PT ;  /* 0x000000040eff7812 */ /* 0x000fe200078cc0ff */
[----:B-1----:R-:W-:Y:S02]  /*468e0*/  IMAD.WIDE R22, R18, 0x4, R4 ;  /* 0x0000000412167825 */ /* 0x002fe400078e0204 */
[----:B------:R-:W3:Y:S04]  /*468f0*/  LDL.LU R19, [R1+0x11b8] ;  /* 0x0011b80001137983 */ /* 0x000ee80000300800 */
[----:B------:R-:W3:Y:S04]  /*46900*/  LDL.LU R18, [R1+0x93c] ;  /* 0x00093c0001127983 */ /* 0x000ee80000300800 */
[----:B------:R-:W3:Y:S04]  /*46910*/  LDL.LU R248, [R1+0x938] ;  /* 0x0009380001f87983 */ /* 0x000ee80000300800 */
[----:B------:R-:W3:Y:S04]  /*46920*/  LDL.LU R252, [R1+0x538] ;  /* 0x0005380001fc7983 */ /* 0x000ee80000300800 */
[----:B------:R-:W3:Y:S04]  /*46930*/  LDL.LU R231, [R1+0x11bc] ;  /* 0x0011bc0001e77983 */ /* 0x000ee80000300800 */
[----:B------:R-:W3:Y:S01]  /*46940*/  LDL.LU R230, [R1+0x138] ;  /* 0x0001380001e67983 */ /* 0x000ee20000300800 */
[----:B------:R-:W-:-:S03]  /*46950*/  LOP3.LUT P0, RZ, R14, 0x8, RZ, 0xc0, !PT ;  /* 0x000000080eff7812 */ /* 0x000fc6000780c0ff */
[----:B------:R1:W-:Y:S04]  /*46960*/  @P6 STG.E desc[UR6][R22.64], R20 ;  /* 0x0000001416006986 */ /* 0x0003e8000c101906 */
[----:B-1----:R-:W3:Y:S01]  /*46970*/  LDL.LU R20, [R1+0xd2c] ;  /* 0x000d2c0001147983 */ /* 0x002ee20000300800 */
[----:B--2---:R-:W-:-:S05]  /*46980*/  IMAD.WIDE R22, R16, 0x4, R2 ;  /* 0x0000000410167825 */ /* 0x004fca00078e0202 */
[----:B----4-:R1:W-:Y:S02]  /*46990*/  @P0 STG.E desc[UR6][R22.64], R17 ;  /* 0x0000001116000986 */ /* 0x0103e4000c101906 */
[----:B-1----:R-:W-:Y:S02]  /*469a0*/  IMAD.WIDE R22, R16, 0x4, R4 ;  /* 0x0000000410167825 */ /* 0x002fe400078e0204 */
[----:B------:R-:W2:Y:S04]  /*469b0*/  LDL.LU R16, [R1+0x53c] ;  /* 0x00053c0001107983 */ /* 0x000ea80000300800 */
[----:B------:R-:W4:Y:S04]  /*469c0*/  LDL.LU R0, [R1+0x11c0] ;  /* 0x0011c00001007983 */ /* 0x000f280000300800 */
[----:B------:R-:W2:Y:S01]  /*469d0*/  LDL.LU R17, [R1+0x13c] ;  /* 0x00013c0001117983 */ /* 0x000ea20000300800 */
        /* <DEDUP_REMOVED lines=9> */
[----:B------:R-:W2:Y:S01]  /*46a70*/  LDL.LU R229, [R1+0x540] ;  /* 0x0005400001e57983 */ /* 0x000ea20000300800 */
[----:B------:R-:W-:-:S03]  /*46a80*/  LOP3.LUT P4, RZ, R14, 0x10, RZ, 0xc0, !PT ;  /* 0x000000100eff7812 */ /* 0x000fc6000788c0ff */
[----:B------:R-:W2:Y:S04]  /*46a90*/  LDL.LU R167, [R1+0x140] ;  /* 0x0001400001a77983 */ /* 0x000ea80000300800 */
[----:B------:R-:W-:Y:S01]  /*46aa0*/  @P1 LOP3.LUT R10, R10, 0x10, RZ, 0xfc, !PT ;  /* 0x000000100a0a1812 */ /* 0x000fe200078efcff */
[----:B------:R-:W2:Y:S01]  /*46ab0*/  LDL.LU R250, [R1+0x11cc] ;  /* 0x0011cc0001fa7983 */ /* 0x000ea20000300800 */
[----:B------:R-:W-:Y:S02]  /*46ac0*/  LOP3.LUT P1, RZ, R14, 0x4000, RZ, 0xc0, !PT ;  /* 0x000040000eff7812 */ /* 0x000fe4000782c0ff */
[----:B------:R-:W-:Y:S01]  /*46ad0*/  LOP3.LUT R10, R10, 0xffffffdf, RZ, 0xc0, !PT ;  /* 0xffffffdf0a0a7812 */ /* 0x000fe200078ec0ff */
[----:B------:R-:W2:Y:S01]  /*46ae0*/  LDL.LU R251, [R1+0xd34] ;  /* 0x000d340001fb7983 */ /* 0x000ea20000300800 */
[----:B------:R-:W-:-:S02]  /*46af0*/  LOP3.LUT P5, RZ, R14, 0x20, RZ, 0xc0, !PT ;  /* 0x000000200eff7812 */ /* 0x000fc400078ac0ff */
[----:B------:R-:W-:Y:S01]  /*46b00*/  LOP3.LUT P6, RZ, R14, 0x40, RZ, 0xc0, !PT ;  /* 0x000000400eff7812 */ /* 0x000fe200078cc0ff */
[----:B------:R-:W2:Y:S06]  /*46b10*/  LDL.LU R249, [R1+0x944] ;  /* 0x0009440001f97983 */ /* 0x000eac0000300800 */
        /* <DEDUP_REMOVED lines=12> */
[----:B------:R-:W-:-:S09]  /*46be0*/  LOP3.LUT P0, RZ, R14, 0x80, RZ, 0xc0, !PT ;  /* 0x000000800eff7812 */ /* 0x000fd2000780c0ff */
[----:B------:R-:W-:Y:S02]  /*46bf0*/  @P1 LOP3.LUT R10, R10, 0x200, RZ, 0xfc, !PT ;  /* 0x000002000a0a1812 */ /* 0x000fe400078efcff */
[----:B------:R-:W-:Y:S02]  /*46c00*/  LOP3.LUT P1, RZ, R14, 0x200, RZ, 0xc0, !PT ;  /* 0x000002000eff7812 */ /* 0x000fe4000782c0ff */
[----:B------:R-:W-:-:S11]  /*46c10*/  LOP3.LUT R10, R10, 0xfffffbff, RZ, 0xc0, !PT ;  /* 0xfffffbff0a0a7812 */ /* 0x000fd600078ec0ff */
[----:B------:R-:W-:Y:S02]  /*46c20*/  @P1 LOP3.LUT R10, R10, 0x400, RZ, 0xfc, !PT ;  /* 0x000004000a0a1812 */ /* 0x000fe400078efcff */
[----:B------:R-:W-:Y:S01]  /*46c30*/  LOP3.LUT P1, RZ, R14, 0x100, RZ, 0xc0, !PT ;  /* 0x000001000eff7812 */ /* 0x000fe2000782c0ff */
[----:B---3--:R1:W-:Y:S02]  /*46c40*/  @P4 STG.E desc[UR6][R22.64], R248 ;  /* 0x000000f816004986 */ /* 0x0083e4000c101906 */
[C---:B-1----:R-:W-:Y:S02]  /*46c50*/  IMAD.WIDE R22, R231.reuse, 0x4, R2 ;  /* 0x00000004e7167825 */ /* 0x042fe400078e0202 */
[----:B------:R-:W3:Y:S04]  /*46c60*/  LDL.LU R248, [R1+0x544] ;  /* 0x0005440001f87983 */ /* 0x000ee80000300800 */
[----:B------:R1:W-:Y:S02]  /*46c70*/  @P5 STG.E desc[UR6][R22.64], R252 ;  /* 0x000000fc16005986 */ /* 0x0003e4000c101906 */
[----:B-1----:R-:W-:-:S02]  /*46c80*/  IMAD.WIDE R22, R231, 0x4, R4 ;  /* 0x00000004e7167825 */ /* 0x002fc400078e0204 */
[----:B------:R-:W3:Y:S04]  /*46c90*/  LDL.LU R252, [R1+0x11d4] ;  /* 0x0011d40001fc7983 */ /* 0x000ee80000300800 */
[----:B------:R1:W-:Y:S04]  /*46ca0*/  @P6 STG.E desc[UR6][R22.64], R230 ;  /* 0x000000e616006986 */ /* 0x0003e8000c101906 */
[----:B------:R-:W3:Y:S01]  /*46cb0*/  LDL.LU R231, [R1+0x144] ;  /* 0x0001440001e77983 */ /* 0x000ee20000300800 */
[----:B-1----:R-:W-:-:S05]  /*46cc0*/  IMAD.WIDE R22, R19, 0x4, R2 ;  /* 0x0000000413167825 */ /* 0x002fca00078e0202 */
[----:B------:R1:W-:Y:S02]  /*46cd0*/  @P0 STG.E desc[UR6][R22.64], R20 ;  /* 0x0000001416000986 */ /* 0x0003e4000c101906 */
[----:B-1----:R-:W-:Y:S02]  /*46ce0*/  IMAD.WIDE R22, R19, 0x4, R4 ;  /* 0x0000000413167825 */ /* 0x002fe400078e0204 */
[----:B------:R-:W3:Y:S04]  /*46cf0*/  LDL.LU R20, [R1+0x11d0] ;  /* 0x0011d00001147983 */ /* 0x000ee80000300800 */
[----:B------:R1:W-:Y:S01]  /*46d00*/  @P1 STG.E desc[UR6][R22.64], R18 ;  /* 0x0000001216001986 */ /* 0x0003e2000c101906 */
[----:B------:R-:W-:-:S03]  /*46d10*/  LOP3.LUT P1, RZ, R10, 0x400, RZ, 0xc0, !PT ;  /* 0x000004000aff7812 */ /* 0x000fc6000782c0ff */
[----:B------:R-:W3:Y:S04]  /*46d20*/  LDL.LU R230, [R1+0xd38] ;  /* 0x000d380001e67983 */ /* 0x000ee80000300800 */
[----:B------:R-:W3:Y:S04]  /*46d30*/  LDL.LU R19, [R1+0x948] ;  /* 0x0009480001137983 */ /* 0x000ee80000300800 */
[----:B-1----:R-:W3:Y:S01]  /*46d40*/  LDL.LU R18, [R1+0x548] ;  /* 0x0005480001127983 */ /* 0x002ee20000300800 */
[----:B----4-:R-:W-:-:S05]  /*46d50*/  IMAD.WIDE R22, R0, 0x4, R2 ;  /* 0x0000000400167825 */ /* 0x010fca00078e0202 */
[----:B--2---:R1:W-:Y:S01]  /*46d60*/  @P1 STG.E desc[UR6][R22.64], R16 ;  /* 0x0000001016001986 */ /* 0x0043e2000c101906 */
[----:B------:R-:W-:-:S03]  /*46d70*/  LOP3.LUT P1, RZ, R10, 0x200, RZ, 0xc0, !PT ;  /* 0x000002000aff7812 */ /* 0x000fc6000782c0ff */
[----:B-1----:R-:W2:Y:S01]  /*46d80*/  LDL.LU R16, [R1+0x11d8] ;  /* 0x0011d80001107983 */ /* 0x002ea20000300800 */
[----:B------:R-:W-:-:S09]  /*46d90*/  IMAD.WIDE R22, R0, 0x4, R4 ;  /* 0x0000000400167825 */ /* 0x000fd200078e0204 */
[----:B------:R1:W-:Y:S04]  /*46da0*/  @P1 STG.E desc[UR6][R22.64], R17 ;  /* 0x0000001116001986 */ /* 0x0003e8000c101906 */
[----:B-1----:R-:W4:Y:S01]  /*46db0*/  LDL.LU R17, [R1+0x148] ;  /* 0x0001480001117983 */ /* 0x002f220000300800 */
        /* <DEDUP_REMOVED lines=20> */
[C---:B------:R-:W-:Y:S02]  /*46f00*/  LOP3.LUT P4, RZ, R14.reuse, 0x80000, RZ, 0xc0, !PT ;  /* 0x000800000eff7812 */ /* 0x040fe4000788c0ff */
[C---:B------:R-:W-:Y:S02]  /*46f10*/  LOP3.LUT P5, RZ, R14.reuse, 0x100000, RZ, 0xc0, !PT ;  /* 0x001000000eff7812 */ /* 0x040fe400078ac0ff */
[C---:B------:R-:W-:Y:S02]  /*46f20*/  LOP3.LUT P6, RZ, R14.reuse, 0x200000, RZ, 0xc0, !PT ;  /* 0x002000000eff7812 */ /* 0x040fe400078cc0ff */
[----:B------:R-:W-:Y:S01]  /*46f30*/  LOP3.LUT P0, RZ, R14, 0x400000, RZ, 0xc0, !PT ;  /* 0x004000000eff7812 */ /* 0x000fe2000780c0ff */
[----:B---3--:R-:W-:-:S05]  /*46f40*/  IMAD.WIDE R22, R252, 0x4, R2 ;  /* 0x00000004fc167825 */ /* 0x008fca00078e0202 */
[----:B------:R1:W-:Y:S02]  /*46f50*/  @P2 STG.E desc[UR6][R22.64], R248 ;  /* 0x000000f816002986 */ /* 0x0003e4000c101906 */
[----:B-1----:R-:W-:-:S05]  /*46f60*/  IMAD.WIDE R22, R252, 0x4, R4 ;  /* 0x00000004fc167825 */ /* 0x002fca00078e0204 */
[----:B------:R1:W-:Y:S02]  /*46f70*/  @P3 STG.E desc[UR6][R22.64], R231 ;  /* 0x000000e716003986 */ /* 0x0003e4000c101906 */
[----:B-1----:R-:W-:-:S05]  /*46f80*/  IMAD.WIDE R22, R20, 0x4, R2 ;  /* 0x0000000414167825 */ /* 0x002fca00078e0202 */
[----:B------:R1:W-:Y:S02]  /*46f90*/  @P4 STG.E desc[UR6][R22.64], R230 ;  /* 0x000000e616004986 */ /* 0x0003e4000c101906 */
[----:B-1----:R-:W-:-:S05]  /*46fa0*/  IMAD.WIDE R22, R20, 0x4, R4 ;  /* 0x0000000414167825 */ /* 0x002fca00078e0204 */
[----:B------:R2:W-:Y:S02]  /*46fb0*/  @P5 STG.E desc[UR6][R22.64], R19 ;  /* 0x0000001316005986 */ /* 0x0005e4000c101906 */
[----:B--2---:R-:W-:-:S05]  /*46fc0*/  IMAD.WIDE R22, R16, 0x4, R2 ;  /* 0x0000000410167825 */ /* 0x004fca00078e0202 */
[----:B------:R1:W-:Y:S02]  /*46fd0*/  @P6 STG.E desc[UR6][R22.64], R18 ;  /* 0x0000001216006986 */ /* 0x0003e4000c101906 */
[----:B-1----:R-:W-:Y:S02]  /*46fe0*/  IMAD.WIDE R22, R16, 0x4, R4 ;  /* 0x0000000410167825 */ /* 0x002fe400078e0204 */
[----:B------:R-:W2:Y:S04]  /*46ff0*/  LDL.LU R18, [R1+0xd40] ;  /* 0x000d400001127983 */ /* 0x000ea80000300800 */
[----:B------:R-:W3:Y:S04]  /*47000*/  LDL.LU R16, [R1+0x11e4] ;  /* 0x0011e40001107983 */ /* 0x000ee80000300800 */
[----:B------:R-:W2:Y:S04]  /*47010*/  LDL.LU R252, [R1+0xd3c] ;  /* 0x000d3c0001fc7983 */ /* 0x000ea80000300800 */
[----:B------:R-:W3:Y:S04]  /*47020*/  LDL.LU R231, [R1+0x11e0] ;  /* 0x0011e00001e77983 */ /* 0x000ee80000300800 */
[----:B----4-:R1:W-:Y:S04]  /*47030*/  @P0 STG.E desc[UR6][R22.64], R17 ;  /* 0x0000001116000986 */ /* 0x0103e8000c101906 */
[----:B-1----:R-:W4:Y:S04]  /*47040*/  LDL.LU R17, [R1+0x94c] ;  /* 0x00094c0001117983 */ /* 0x002f280000300800 */
[----:B------:R-:W4:Y:S04]  /*47050*/  LDL.LU R230, [R1+0x54c] ;  /* 0x00054c0001e67983 */ /* 0x000f280000300800 */
[----:B------:R-:W4:Y:S04]  /*47060*/  LDL.LU R20, [R1+0x11dc] ;  /* 0x0011dc0001147983 */ /* 0x000f280000300800 */
[----:B------:R-:W4:Y:S01]  /*47070*/  LDL.LU R19, [R1+0x14c] ;  /* 0x00014c0001137983 */ /* 0x000f220000300800 */
[----:B------:R-:W-:-:S02]  /*47080*/  LOP3.LUT P1, RZ, R15, 0x8, RZ, 0xc0, !PT ;  /* 0x000000080fff7812 */ /* 0x000fc4000782c0ff */
[----:B------:R-:W-:Y:S01]  /*47090*/  LOP3.LUT R11, R11, 0xf7ffffff, RZ, 0xc0, !PT ;  /* 0xf7ffffff0b0b7812 */ /* 0x000fe200078ec0ff */
[----:B------:R-:W4:Y:S10]  /*470a0*/  LDL.LU R248, [R1+0x950] ;  /* 0x0009500001f87983 */ /* 0x000f340000300800 */
        /* <DEDUP_REMOVED lines=18> */
[----:B------:R-:W-:Y:S02]  /*471d0*/  LOP3.LUT R10, R10, 0xfffffffd, RZ, 0xc0, !PT ;  /* 0xfffffffd0a0a7812 */ /* 0x000fe400078ec0ff */
[----:B------:R-:W-:-:S09]  /*471e0*/  LOP3.LUT P5, RZ, R14, 0x1000000, RZ, 0xc0, !PT ;  /* 0x010000000eff7812 */ /* 0x000fd200078ac0ff */
[----:B------:R-:W-:Y:S02]  /*471f0*/  @P1 LOP3.LUT R10, R10, 0x2, RZ, 0xfc, !PT ;  /* 0x000000020a0a1812 */ /* 0x000fe400078efcff */
[----:B------:R-:W-:Y:S02]  /*47200*/  LOP3.LUT P1, RZ, R14, 0x10000000, RZ, 0xc0, !PT ;  /* 0x100000000eff7812 */ /* 0x000fe4000782c0ff */
[----:B------:R-:W-:Y:S02]  /*47210*/  LOP3.LUT R10, R10, 0xfffffffb, RZ, 0xc0, !PT ;  /* 0xfffffffb0a0a7812 */ /* 0x000fe400078ec0ff */
[C---:B------:R-:W-:Y:S02]  /*47220*/  LOP3.LUT P6, RZ, R14.reuse, 0x2000000, RZ, 0xc0, !PT ;  /* 0x020000000eff7812 */ /* 0x040fe400078cc0ff */
[----:B------:R-:W-:-:S07]  /*47230*/  LOP3.LUT P0, RZ, R14, 0x4000000, RZ, 0xc0, !PT ;  /* 0x040000000eff7812 */ /* 0x000fce000780c0ff */
[----:B------:R-:W-:Y:S02]  /*47240*/  @P1 LOP3.LUT R10, R10, 0x4, RZ, 0xfc, !PT ;  /* 0x000000040a0a1812 */ /* 0x000fe400078efcff */
[----:B------:R-:W-:Y:S01]  /*47250*/  LOP3.LUT P1, RZ, R14, 0x8000000, RZ, 0xc0, !PT ;  /* 0x080000000eff7812 */ /* 0x000fe2000782c0ff */
[----:B---3--:R-:W-:-:S05]  /*47260*/  IMAD.WIDE R22, R231, 0x4, R2 ;  /* 0x00000004e7167825 */ /* 0x008fca00078e0202 */
[----:B--2---:R1:W-:Y:S02]  /*47270*/  @P4 STG.E desc[UR6][R22.64], R252 ;  /* 0x000000fc16004986 */ /* 0x0043e4000c101906 */
[----:B-1----:R-:W-:-:S05]  /*47280*/  IMAD.WIDE R22, R231, 0x4, R4 ;  /* 0x00000004e7167825 */ /* 0x002fca00078e0204 */
[----:B----4-:R1:W-:Y:S04]  /*47290*/  @P5 STG.E desc[UR6][R22.64], R17 ;  /* 0x0000001116005986 */ /* 0x0103e8000c101906 */
[----:B-1----:R-:W2:Y:S04]  /*472a0*/  LDL.LU R17, [R1+0x550] ;  /* 0x0005500001117983 */ /* 0x002ea80000300800 */
[----:B------:R-:W3:Y:S04]  /*472b0*/  LDL.LU R14, [R1+0x11ec] ;  /* 0x0011ec00010e7983 */ /* 0x000ee80000300800 */
        /* <DEDUP_REMOVED lines=9> */
[----:B------:R-:W-:-:S03]  /*47350*/  IMAD.WIDE R22, R20, 0x4, R2 ;  /* 0x0000000414167825 */ /* 0x000fc600078e0202 */
[----:B------:R-:W4:Y:S04]  /*47360*/  LDL.LU R250, [R1+0x958] ;  /* 0x0009580001fa7983 */ /* 0x000f280000300800 */
[----:B------:R-:W4:Y:S04]  /*47370*/  LDL.LU R249, [R1+0x558] ;  /* 0x0005580001f97983 */ /* 0x000f280000300800 */
[----:B------:R-:W4:Y:S04]  /*47380*/  LDL.LU R252, [R1+0x11f4] ;  /* 0x0011f40001fc7983 */ /* 0x000f280000300800 */
[----:B------:R1:W-:Y:S04]  /*47390*/  @P6 STG.E desc[UR6][R22.64], R230 ;  /* 0x000000e616006986 */ /* 0x0003e8000c101906 */
[----:B------:R-:W4:Y:S01]  /*473a0*/  LDL.LU R231, [R1+0x158] ;  /* 0x0001580001e77983 */ /* 0x000f220000300800 */
[----:B-1----:R-:W-:-:S03]  /*473b0*/  IMAD.WIDE R22, R20, 0x4, R4 ;  /* 0x0000000414167825 */ /* 0x002fc600078e0204 */
[----:B------:R-:W4:Y:S04]  /*473c0*/  LDL.LU R230, [R1+0xd4c] ;  /* 0x000d4c0001e67983 */ /* 0x000f280000300800 */
[----:B------:R1:W-:Y:S04]  /*473d0*/  @P0 STG.E desc[UR6][R22.64], R19 ;  /* 0x0000001316000986 */ /* 0x0003e8000c101906 */
[----:B-1----:R-:W4:Y:S01]  /*473e0*/  LDL.LU R19, [R1+0x11fc] ;  /* 0x0011fc0001137983 */ /* 0x002f220000300800 */
[----:B------:R-:W-:-:S05]  /*473f0*/  IMAD.WIDE R22, R16, 0x4, R2 ;  /* 0x0000000410167825 */ /* 0x000fca00078e0202 */
[----:B------:R1:W-:Y:S02]  /*47400*/  @P1 STG.E desc[UR6][R22.64], R18 ;  /* 0x0000001216001986 */ /* 0x0003e4000c101906 */
[----:B-1----:R-:W-:Y:S02]  /*47410*/  IMAD.WIDE R22, R16, 0x4, R4 ;  /* 0x0000000410167825 */ /* 0x002fe400078e0204 */
[----:B------:R-:W4:Y:S04]  /*47420*/  LDL.LU R18, [R1+0x95c] ;  /* 0x00095c0001127983 */ /* 0x000f280000300800 */
[----:B------:R-:W4:Y:S04]  /*47430*/  LDL.LU R16, [R1+0x55c] ;  /* 0x00055c0001107983 */ /* 0x000f280000300800 */
[----:B------:R-:W4:Y:S01]  /*47440*/  LDL.LU R20, [R1+0x1204] ;  /* 0x0012040001147983 */ /* 0x000f220000300800 */
[----:B------:R-:W-:-:S13]  /*47450*/  LOP3.LUT P1, RZ, R10, 0x4, RZ, 0xc0, !PT ;  /* 0x000000040aff7812 */ /* 0x000fda000782c0ff */
[----:B------:R1:W-:Y:S01]  /*47460*/  @P1 STG.E desc[UR6][R22.64], R248 ;  /* 0x000000f816001986 */ /* 0x0003e2000c101906 */
[----:B------:R-:W-:Y:S02]  /*47470*/  LOP3.LUT P1, RZ, R10, 0x2, RZ, 0xc0, !PT ;  /* 0x000000020aff7812 */ /* 0x000fe4000782c0ff */
[C---:B------:R-:W-:Y:S02]  /*47480*/  LOP3.LUT P2, RZ, R15.reuse, 0x10, RZ, 0xc0, !PT ;  /* 0x000000100fff7812 */ /* 0x040fe4000784c0ff */
[C---:B------:R-:W-:Y:S02]  /*47490*/  LOP3.LUT P3, RZ, R15.reuse, 0x20, RZ, 0xc0, !PT ;  /* 0x000000200fff7812 */ /* 0x040fe4000786c0ff */
[C---:B------:R-:W-:Y:S02]  /*474a0*/  LOP3.LUT P4, RZ, R15.reuse, 0x40, RZ, 0xc0, !PT ;  /* 0x000000400fff7812 */ /* 0x040fe4000788c0ff */
[C---:B------:R-:W-:Y:S02]  /*474b0*/  LOP3.LUT P5, RZ, R15.reuse, 0x80, RZ, 0xc0, !PT ;  /* 0x000000800fff7812 */ /* 0x040fe400078ac0ff */
[C---:B------:R-:W-:Y:S01]  /*474c0*/  LOP3.LUT P6, RZ, R15.reuse, 0x100, RZ, 0xc0, !PT ;  /* 0x000001000fff7812 */ /* 0x040fe200078cc0ff */
[----:B-1----:R-:W4:Y:S01]  /*474d0*/  LDL.LU R248, [R1+0x17a8] ;  /* 0x0017a80001f87983 */ /* 0x002f220000300800 */
[----:B------:R-:W-:Y:S01]  /*474e0*/  LOP3.LUT P0, RZ, R15, 0x200, RZ, 0xc0, !PT ;  /* 0x000002000fff7812 */ /* 0x000fe2000780c0ff */
[----:B---3--:R-:W-:-:S05]  /*474f0*/  IMAD.WIDE R22, R14, 0x4, R2 ;  /* 0x000000040e167825 */ /* 0x008fca00078e0202 */
[----:B--2---:R1:W-:Y:S01]  /*47500*/  @P1 STG.E desc[UR6][R22.64], R17 ;  /* 0x0000001116001986 */ /* 0x0043e2000c101906 */
[----:B------:R-:W-:Y:S01]  /*47510*/  LOP3.LUT P1, RZ, R10, 0x1, RZ, 0xc0, !PT ;  /* 0x000000010aff7812 */ /* 0x000fe2000782c0ff */
[----:B-1----:R-:W-:Y:S02]  /*47520*/  IMAD.WIDE R22, R14, 0x4, R4 ;  /* 0x000000040e167825 */ /* 0x002fe400078e0204 */
[----:B------:R-:W2:Y:S10]  /*47530*/  LDL.LU R17, [R1+0x17a4] ;  /* 0x0017a40001117983 */ /* 0x000eb40000300800 */
        /* <DEDUP_REMOVED lines=27> */
[----:B------:R1:W-:Y:S04]  /*476f0*/  @P0 STG.E desc[UR6][R22.64], R16 ;  /* 0x0000001016000986 */ /* 0x0003e8000c101906 */
[----:B-1----:R-:W3:Y:S04]  /*47700*/  LDL.LU R16, [R1+0x15c] ;  /* 0x00015c0001107983 */ /* 0x002ee80000300800 */
[----:B------:R-:W4:Y:S04]  /*47710*/  LDL.LU R252, [R1+0xd50] ;  /* 0x000d500001fc7983 */ /* 0x000f280000300800 */
[----:B------:R-:W2:Y:S01]  /*47720*/  LDL.LU R231, [R1+0x1200] ;  /* 0x0012000001e77983 */ /* 0x000ea20000300800 */
[----:B------:R-:W-:-:S03]  /*47730*/  LOP3.LUT P4, RZ, R15, 0x400, RZ, 0xc0, !PT ;  /* 0x000004000fff7812 */ /* 0x000fc6000788c0ff */
[----:B------:R-:W4:Y:S04]  /*47740*/  LDL.LU R230, [R1+0x960] ;  /* 0x0009600001e67983 */ /* 0x000f280000300800 */
[----:B------:R-:W4:Y:S04]  /*47750*/  LDL.LU R19, [R1+0x560] ;  /* 0x0005600001137983 */ /* 0x000f280000300800 */
[----:B------:R-:W4:Y:S01]  /*47760*/  LDL.LU R18, [R1+0x1208] ;  /* 0x0012080001127983 */ /* 0x000f220000300800 */
[----:B------:R-:W-:Y:S01]  /*47770*/  IMAD.WIDE R22, R20, 0x4, R4 ;  /* 0x0000000414167825 */ /* 0x000fe200078e0204 */
        /* <DEDUP_REMOVED lines=11> */
[----:B---3--:R1:W-:Y:S04]  /*47830*/  @P4 STG.E desc[UR6][R22.64], R16 ;  /* 0x0000001016004986 */ /* 0x0083e8000c101906 */
[----:B-1----:R-:W3:Y:S04]  /*47840*/  LDL.LU R16, [R1+0x160] ;  /* 0x0001600001107983 */ /* 0x002ee80000300800 */
[----:B------:R-:W3:Y:S04]  /*47850*/  LDL.LU R10, [R1+0xd54] ;  /* 0x000d5400010a7983 */ /* 0x000ee80000300800 */
[----:B------:R-:W3:Y:S04]  /*47860*/  LDL.LU R20, [R1+0x1210] ;  /* 0x0012100001147983 */ /* 0x000ee80000300800 */
[----:B------:R-:W3:Y:S04]  /*47870*/  LDL.LU R14, [R1+0x964] ;  /* 0x00096400010e7983 */ /* 0x000ee80000300800 */
[----:B------:R-:W3:Y:S04]  /*47880*/  LDL.LU R0, [R1+0x120c] ;  /* 0x00120c0001007983 */ /* 0x000ee80000300800 */
[----:B------:R-:W3:Y:S04]  /*47890*/  LDL.LU R13, [R1+0x564] ;  /* 0x00056400010d7983 */ /* 0x000ee80000300800 */
[----:B------:R-:W3:Y:S04]  /*478a0*/  LDL.LU R164, [R1+0x164] ;  /* 0x0001640001a47983 */ /* 0x000ee80000300800 */
[----:B------:R-:W3:Y:S04]  /*478b0*/  LDL.LU R165, [R1+0xd58] ;  /* 0x000d580001a57983 */ /* 0x000ee80000300800 */
[----:B------:R-:W3:Y:S01]  /*478c0*/  LDL.LU R228, [R1+0x1214] ;  /* 0x0012140001e47983 */ /* 0x000ee20000300800 */
[----:B------:R-:W-:-:S02]  /*478d0*/  @P1 LOP3.LUT R11, R11, 0x400000, RZ, 0xfc, !PT ;  /* 0x004000000b0b1812 */ /* 0x000fc400078efcff */
[----:B------:R-:W-:Y:S01]  /*478e0*/  LOP3.LUT P1, RZ, R15, 0x40000, RZ, 0xc0, !PT ;  /* 0x000400000fff7812 */ /* 0x000fe2000782c0ff */
[----:B------:R-:W3:Y:S01]  /*478f0*/  LDL.LU R229, [R1+0x968] ;  /* 0x0009680001e57983 */ /* 0x000ee20000300800 */
[----:B------:R-:W-:-:S03]  /*47900*/  LOP3.LUT R11, R11, 0xff7fffff, RZ, 0xc0, !PT ;  /* 0xff7fffff0b0b7812 */ /* 0x000fc600078ec0ff */
[----:B------:R-:W3:Y:S04]  /*47910*/  LDL.LU R167, [R1+0x121c] ;  /* 0x00121c0001a77983 */ /* 0x000ee80000300800 */
[----:B------:R-:W3:Y:S04]  /*47920*/  LDL.LU R166, [R1+0x568] ;  /* 0x0005680001a67983 */ /* 0x000ee80000300800 */
[----:B------:R-:W-:Y:S01]  /*47930*/  @P1 LOP3.LUT R11, R11, 0x800000, RZ, 0xfc, !PT ;  /* 0x008000000b0b1812 */ /* 0x000fe200078efcff */
[----:B------:R-:W3:Y:S01]  /*47940*/  LDL.LU R251, [R1+0x168] ;  /* 0x0001680001fb7983 */ /* 0x000ee20000300800 */
[----:B------:R-:W-:-:S02]  /*47950*/  LOP3.LUT P1, RZ, R15, 0x20000, RZ, 0xc0, !PT ;  /* 0x000200000fff7812 */ /* 0x000fc4000782c0ff */
[----:B------:R-:W-:Y:S01]  /*47960*/  LOP3.LUT R11, R11, 0xfeffffff, RZ, 0xc0, !PT ;  /* 0xfeffffff0b0b7812 */ /* 0x000fe200078ec0ff */
[----:B------:R-:W3:Y:S01]  /*47970*/  LDL.LU R250, [R1+0xd5c] ;  /* 0x000d5c0001fa7983 */ /* 0x000ee20000300800 */
[C---:B------:R-:W-:Y:S02]  /*47980*/  LOP3.LUT P5, RZ, R15.reuse, 0x800, RZ, 0xc0, !PT ;  /* 0x000008000fff7812 */ /* 0x040fe400078ac0ff */
[----:B------:R-:W-:Y:S01]  /*47990*/  LOP3.LUT P6, RZ, R15, 0x1000, RZ, 0xc0, !PT ;  /* 0x000010000fff7812 */ /* 0x000fe200078cc0ff */
[----:B--2---:R-:W-:Y:S01]  /*479a0*/  IMAD.WIDE R22, R231, 0x4, R2 ;  /* 0x00000004e7167825 */ /* 0x004fe200078e0202 */
[----:B------:R-:W2:Y:S05]  /*479b0*/  LDL.LU R249, [R1+0x1218] ;  /* 0x0012180001f97983 */ /* 0x000eaa0000300800 */
[----:B------:R-:W-:-:S02]  /*479c0*/  @P1 LOP3.LUT R11, R11, 0x1000000, RZ, 0xfc, !PT ;  /* 0x010000000b0b1812 */ /* 0x000fc400078efcff */
[----:B------:R-:W-:Y:S02]  /*479d0*/  LOP3.LUT P1, RZ, R15, 0x10000, RZ, 0xc0, !PT ;  /* 0x000100000fff7812 */ /* 0x000fe4000782c0ff */
[----:B------:R-:W-:Y:S01]  /*479e0*/  LOP3.LUT R11, R11, 0xfdffffff, RZ, 0xc0, !PT ;  /* 0xfdffffff0b0b7812 */ /* 0x000fe200078ec0ff */
[----:B----4-:R1:W-:Y:S01]  /*479f0*/  @P5 STG.E desc[UR6][R22.64], R252 ;  /* 0x000000fc16005986 */ /* 0x0103e2000c101906 */
[----:B------:R-:W-:-:S09]  /*47a00*/  LOP3.LUT P0, RZ, R15, 0x2000, RZ, 0xc0, !PT ;  /* 0x000020000fff7812 */ /* 0x000fd2000780c0ff */
[----:B------:R-:W-:Y:S02]  /*47a10*/  @P1 LOP3.LUT R11, R11, 0x2000000, RZ, 0xfc, !PT ;  /* 0x020000000b0b1812 */ /* 0x000fe400078efcff */
[----:B------:R-:W-:Y:S01]  /*47a20*/  LOP3.LUT P1, RZ, R15, 0x8000, RZ, 0xc0, !PT ;  /* 0x000080000fff7812 */ /* 0x000fe2000782c0ff */
[----:B-1----:R-:W-:Y:S01]  /*47a30*/  IMAD.WIDE R22, R231, 0x4, R4 ;  /* 0x00000004e7167825 */ /* 0x002fe200078e0204 */
[----:B------:R-:W-:Y:S01]  /*47a40*/  LOP3.LUT R11, R11, 0xfbffffff, RZ, 0xc0, !PT ;  /* 0xfbffffff0b0b7812 */ /* 0x000fe200078ec0ff */
[----:B------:R-:W4:Y:S04]  /*47a50*/  LDL.LU R252, [R1+0x96c] ;  /* 0x00096c0001fc7983 */ /* 0x000f280000300800 */
[----:B------:R1:W-:Y:S04]  /*47a60*/  @P6 STG.E desc[UR6][R22.64], R230 ;  /* 0x000000e616006986 */ /* 0x0003e8000c101906 */
[----:B------:R-:W4:Y:S02]  /*47a70*/  LDL.LU R231, [R1+0x56c] ;  /* 0x00056c0001e77983 */ /* 0x000f240000300800 */
[----:B------:R-:W-:-:S02]  /*47a80*/  @P1 LOP3.LUT R11, R11, 0x4000000, RZ, 0xfc, !PT ;  /* 0x040000000b0b1812 */ /* 0x000fc400078efcff */
[----:B------:R-:W-:Y:S01]  /*47a90*/  LOP3.LUT P1, RZ, R15, 0x4000, RZ, 0xc0, !PT ;  /* 0x000040000fff7812 */ /* 0x000fe2000782c0ff */
[----:B-1----:R-:W4:Y:S01]  /*47aa0*/  LDL.LU R230, [R1+0x1220] ;  /* 0x0012200001e67983 */ /* 0x002f220000300800 */
[----:B------:R-:W-:-:S05]  /*47ab0*/  IMAD.WIDE R22, R18, 0x4, R2 ;  /* 0x0000000412167825 */ /* 0x000fca00078e0202 */
[----:B------:R1:W-:Y:S02]  /*47ac0*/  @P0 STG.E desc[UR6][R22.64], R19 ;  /* 0x0000001316000986 */ /* 0x0003e4000c101906 */
[----:B-1----:R-:W-:Y:S02]  /*47ad0*/  IMAD.WIDE R22, R18, 0x4, R4 ;  /* 0x0000000412167825 */ /* 0x002fe400078e0204 */
[----:B------:R-:W4:Y:S04]  /*47ae0*/  LDL.LU R19, [R1+0x16c] ;  /* 0x00016c0001137983 */ /* 0x000f280000300800 */
[----:B------:R-:W4:Y:S04]  /*47af0*/  LDL.LU R18, [R1+0x1228] ;  /* 0x0012280001127983 */ /* 0x000f280000300800 */
[----:B---3--:R1:W-:Y:S04]  /*47b00*/  @P1 STG.E desc[UR6][R22.64], R16 ;  /* 0x0000001016001986 */ /* 0x0083e8000c101906 */
[----:B-1----:R-:W3:Y:S01]  /*47b10*/  LDL.LU R16, [R1+0x17a0] ;  /* 0x0017a00001107983 */ /* 0x002ee20000300800 */
[----:B------:R-:W-:Y:S01]  /*47b20*/  LOP3.LUT P1, RZ, R11, 0x4000000, RZ, 0xc0, !PT ;  /* 0x040000000bff7812 */ /* 0x000fe2000782c0ff */
[----:B------:R-:W-:-:S12]  /*47b30*/  IMAD.WIDE R22, R20, 0x4, R2 ;  /* 0x0000000414167825 */ /* 0x000fd800078e0202 */
        /* <DEDUP_REMOVED lines=26> */
[----:B--2---:R-:W-:-:S05]  /*47ce0*/  IMAD.WIDE R22, R249, 0x4, R2 ;  /* 0x00000004f9167825 */ /* 0x004fca00078e0202 */
[----:B------:R1:W-:Y:S01]  /*47cf0*/  @P2 STG.E desc[UR6][R22.64], R250 ;  /* 0x000000fa16002986 */ /* 0x0003e2000c101906 */
[----:B------:R-:W-:Y:S01]  /*47d00*/  LOP3.LUT P5, RZ, R15, 0x4000000, RZ, 0xc0, !PT ;  /* 0x040000000fff7812 */ /* 0x000fe200078ac0ff */
[----:B-1----:R-:W-:-:S05]  /*47d10*/  IMAD.WIDE R22, R249, 0x4, R4 ;  /* 0x00000004f9167825 */ /* 0x002fca00078e0204 */
[----:B----4-:R1:W-:Y:S01]  /*47d20*/  @P3 STG.E desc[UR6][R22.64], R252 ;  /* 0x000000fc16003986 */ /* 0x0103e2000c101906 */
[----:B------:R-:W-:Y:S01]  /*47d30*/  LOP3.LUT P6, RZ, R15, 0x8000000, RZ, 0xc0, !PT ;  /* 0x080000000fff7812 */ /* 0x000fe200078cc0ff */
[----:B-1----:R-:W-:-:S05]  /*47d40*/  IMAD.WIDE R22, R230, 0x4, R2 ;  /* 0x00000004e6167825 */ /* 0x002fca00078e0202 */
[----:B------:R1:W-:Y:S02]  /*47d50*/  @P4 STG.E desc[UR6][R22.64], R231 ;  /* 0x000000e716004986 */ /* 0x0003e4000c101906 */
[----:B-1----:R-:W-:-:S05]  /*47d60*/  IMAD.WIDE R22, R230, 0x4, R4 ;  /* 0x00000004e6167825 */ /* 0x002fca00078e0204 */
[----:B------:R1:W-:Y:S02]  /*47d70*/  @P5 STG.E desc[UR6][R22.64], R19 ;  /* 0x0000001316005986 */ /* 0x0003e4000c101906 */
[----:B-1----:R-:W-:-:S05]  /*47d80*/  IMAD.WIDE R22, R18, 0x4, R2 ;  /* 0x0000000412167825 */ /* 0x002fca00078e0202 */
[----:B---3--:R1:W-:Y:S04]  /*47d90*/  @P6 STG.E desc[UR6][R22.64], R16 ;  /* 0x0000001016006986 */ /* 0x0083e8000c101906 */
[----:B-1----:R-:W2:Y:S01]  /*47da0*/  LDL.LU R16, [R1+0x179c] ;  /* 0x00179c0001107983 */ /* 0x002ea20000300800 */
[----:B------:R-:W-:-:S03]  /*47db0*/  IMAD.WIDE R22, R18, 0x4, R4 ;  /* 0x0000000412167825 */ /* 0x000fc600078e0204 */
[----:B------:R-:W3:Y:S04]  /*47dc0*/  LDL.LU R19, [R1+0x574] ;  /* 0x0005740001137983 */ /* 0x000ee80000300800 */
[----:B------:R-:W4:Y:S04]  /*47dd0*/  LDL.LU R18, [R1+0x1234] ;  /* 0x0012340001127983 */ /* 0x000f280000300800 */
[----:B------:R-:W3:Y:S04]  /*47de0*/  LDL.LU R250, [R1+0x570] ;  /* 0x0005700001fa7983 */ /* 0x000ee80000300800 */
[----:B------:R-:W4:Y:S01]  /*47df0*/  LDL.LU R249, [R1+0x1224] ;  /* 0x0012240001f97983 */ /* 0x000f220000300800 */
[----:B------:R-:W-:-:S03]  /*47e00*/  LOP3.LUT P0, RZ, R15, 0x10000000, RZ, 0xc0, !PT ;  /* 0x100000000fff7812 */ /* 0x000fc6000780c0ff */
[----:B------:R-:W3:Y:S04]  /*47e10*/  LDL.LU R252, [R1+0x170] ;  /* 0x0001700001fc7983 */ /* 0x000ee80000300800 */
[----:B------:R-:W3:Y:S04]  /*47e20*/  LDL.LU R231, [R1+0xd64] ;  /* 0x000d640001e77983 */ /* 0x000ee80000300800 */
[----:B------:R-:W3:Y:S04]  /*47e30*/  LDL.LU R230, [R1+0x122c] ;  /* 0x00122c0001e67983 */ /* 0x000ee80000300800 */
[----:B------:R1:W-:Y:S04]  /*47e40*/  @P0 STG.E desc[UR6][R22.64], R20 ;  /* 0x0000001416000986 */ /* 0x0003e8000c101906 */
[----:B-1----:R-:W3:Y:S04]  /*47e50*/  LDL.LU R20, [R1+0x974] ;  /* 0x0009740001147983 */ /* 0x002ee80000300800 */
[----:B------:R-:W3:Y:S01]  /*47e60*/  LDL.LU R22, [R1+0x174] ;  /* 0x0001740001167983 */ /* 0x000ee20000300800 */
[----:B------:R-:W-:-:S03]  /*47e70*/  LOP3.LUT R11, R11, 0xfffff7ff, RZ, 0xc0, !PT ;  /* 0xfffff7ff0b0b7812 */ /* 0x000fc600078ec0ff */
        /* <DEDUP_REMOVED lines=8> */
[----:B------:R-:W-:-:S03]  /*47f00*/  LOP3.LUT P4, RZ, R15, 0x20000000, RZ, 0xc0, !PT ;  /* 0x200000000fff7812 */ /* 0x000fc6000788c0ff */
[----:B------:R-:W3:Y:S01]  /*47f10*/  LDL.LU R166, [R1+0x97c] ;  /* 0x00097c0001a67983 */ /* 0x000ee20000300800 */
[C---:B------:R-:W-:Y:S02]  /*47f20*/  LOP3.LUT P5, RZ, R15.reuse, 0x40000000, RZ, 0xc0, !PT ;  /* 0x400000000fff7812 */ /* 0x040fe400078ac0ff */
[----:B------:R-:W-:Y:S01]  /*47f30*/  LOP3.LUT P6, RZ, R15, 0x80000000, RZ, 0xc0, !PT ;  /* 0x800000000fff7812 */ /* 0x000fe200078cc0ff */
[----:B------:R-:W3:Y:S04]  /*47f40*/  LDL.LU R167, [R1+0x57c] ;  /* 0x00057c0001a77983 */ /* 0x000ee80000300800 */
[----:B------:R-:W3:Y:S01]  /*47f50*/  LDL.LU R251, [R1+0x123c] ;  /* 0x00123c0001fb7983 */ /* 0x000ee20000300800 */
[----:B--2---:R-:W-:-:S13]  /*47f60*/  LOP3.LUT P1, RZ, R16, 0x200, RZ, 0xc0, !PT ;  /* 0x0000020010ff7812 */ /* 0x004fda000782c0ff */
        /* <DEDUP_REMOVED lines=15> */
[----:B----4-:R-:W-:-:S10]  /*48060*/  IMAD.WIDE R14, R249, 0x4, R2 ;  /* 0x00000004f90e7825 */ /* 0x010fd400078e0202 */
[----:B------:R-:W-:Y:S02]  /*48070*/  @P1 LOP3.LUT R11, R11, 0x10000, RZ, 0xfc, !PT ;  /* 0x000100000b0b1812 */ /* 0x000fe400078efcff */
[C---:B------:R-:W-:Y:S02]  /*48080*/  LOP3.LUT P1, RZ, R16.reuse, 0x8, RZ, 0xc0, !PT ;  /* 0x0000000810ff7812 */ /* 0x040fe4000782c0ff */
[----:B------:R-:W-:Y:S01]  /*48090*/  LOP3.LUT R11, R11, 0xfffdffff, RZ, 0xc0, !PT ;  /* 0xfffdffff0b0b7812 */ /* 0x000fe200078ec0ff */
[----:B---3--:R1:W-:Y:S01]  /*480a0*/  @P4 STG.E desc[UR6][R14.64], R250 ;  /* 0x000000fa0e004986 */ /* 0x0083e2000c101906 */
[----:B------:R-:W-:-:S09]  /*480b0*/  LOP3.LUT P0, RZ, R16, 0x1, RZ, 0xc0, !PT ;  /* 0x0000000110ff7812 */ /* 0x000fd2000780c0ff */
[----:B------:R-:W-:Y:S01]  /*480c0*/  @P1 LOP3.LUT R11, R11, 0x20000, RZ, 0xfc, !PT ;  /* 0x000200000b0b1812 */ /* 0x000fe200078efcff */
[----:B-1----:R-:W-:Y:S01]  /*480d0*/  IMAD.WIDE R14, R249, 0x4, R4 ;  /* 0x00000004f90e7825 */ /* 0x002fe200078e0204 */
[----:B------:R-:W-:Y:S01]  /*480e0*/  LOP3.LUT P1, RZ, R16, 0x4, RZ, 0xc0, !PT ;  /* 0x0000000410ff7812 */ /* 0x000fe2000782c0ff */
[----:B------:R-:W2:Y:S04]  /*480f0*/  LDL.LU R250, [R1+0x17c] ;  /* 0x00017c0001fa7983 */ /* 0x000ea80000300800 */
[----:B------:R1:W-:Y:S01]  /*48100*/  @P5 STG.E desc[UR6][R14.64], R252 ;  /* 0x000000fc0e005986 */ /* 0x0003e2000c101906 */
[----:B------:R-:W-:Y:S01]  /*48110*/  LOP3.LUT R11, R11, 0xfffbffff, RZ, 0xc0, !PT ;  /* 0xfffbffff0b0b7812 */ /* 0x000fe200078ec0ff */
[----:B-1----:R-:W-:Y:S02]  /*48120*/  IMAD.WIDE R14, R230, 0x4, R2 ;  /* 0x00000004e60e7825 */ /* 0x002fe400078e0202 */
[----:B------:R-:W3:Y:S04]  /*48130*/  LDL.LU R252, [R1+0x1244] ;  /* 0x0012440001fc7983 */ /* 0x000ee80000300800 */
[----:B------:R-:W-:Y:S01]  /*48140*/  @P1 LOP3.LUT R11, R11, 0x40000, RZ, 0xfc, !PT ;  /* 0x000400000b0b1812 */ /* 0x000fe200078efcff */
[----:B------:R1:W-:Y:S04]  /*48150*/  @P6 STG.E desc[UR6][R14.64], R231 ;  /* 0x000000e70e006986 */ /* 0x0003e8000c101906 */
[----:B------:R-:W4:Y:S01]  /*48160*/  LDL.LU R249, [R1+0xd70] ;  /* 0x000d700001f97983 */ /* 0x000f220000300800 */
[----:B------:R-:W-:Y:S01]  /*48170*/  LOP3.LUT P1, RZ, R16, 0x2, RZ, 0xc0, !PT ;  /* 0x0000000210ff7812 */ /* 0x000fe2000782c0ff */
[----:B-1----:R-:W-:-:S02]  /*48180*/  IMAD.WIDE R14, R230, 0x4, R4 ;  /* 0x00000004e60e7825 */ /* 0x002fc400078e0204 */
[----:B------:R-:W4:Y:S04]  /*48190*/  LDL.LU R231, [R1+0x980] ;  /* 0x0009800001e77983 */ /* 0x000f280000300800 */
[----:B------:R1:W-:Y:S04]  /*481a0*/  @P0 STG.E desc[UR6][R14.64], R20 ;  /* 0x000000140e000986 */ /* 0x0003e8000c101906 */
[----:B------:R-:W4:Y:S04]  /*481b0*/  LDL.LU R230, [R1+0x580] ;  /* 0x0005800001e67983 */ /* 0x000f280000300800 */
[----:B-1----:R-:W4:Y:S01]  /*481c0*/  LDL.LU R20, [R1+0x124c] ;  /* 0x00124c0001147983 */ /* 0x002f220000300800 */
[----:B------:R-:W-:-:S05]  /*481d0*/  IMAD.WIDE R14, R18, 0x4, R2 ;  /* 0x00000004120e7825 */ /* 0x000fca00078e0202 */
[----:B------:R1:W-:Y:S02]  /*481e0*/  @P1 STG.E desc[UR6][R14.64], R19 ;  /* 0x000000130e001986 */ /* 0x0003e4000c101906 */
[----:B-1----:R-:W-:Y:S02]  /*481f0*/  IMAD.WIDE R14, R18, 0x4, R4 ;  /* 0x00000004120e7825 */ /* 0x002fe400078e0204 */
[----:B------:R-:W4:Y:S04]  /*48200*/  LDL.LU R19, [R1+0x180] ;  /* 0x0001800001137983 */ /* 0x000f280000300800 */
        /* <DEDUP_REMOVED lines=26> */
[C---:B------:R-:W-:Y:S01]  /*483b0*/  LOP3.LUT P4, RZ, R16.reuse, 0x1000, RZ, 0xc0, !PT ;  /* 0x0000100010ff7812 */ /* 0x040fe2000788c0ff */
[----:B-1----:R-:W-:Y:S01]  /*483c0*/  IMAD.WIDE R14, R251, 0x4, R4 ;  /* 0x00000004fb0e7825 */ /* 0x002fe200078e0204 */
[C---:B------:R-:W-:Y:S02]  /*483d0*/  LOP3.LUT P5, RZ, R16.reuse, 0x2000, RZ, 0xc0, !PT ;  /* 0x0000200010ff7812 */ /* 0x040fe400078ac0ff */
[C---:B------:R-:W-:Y:S02]  /*483e0*/  LOP3.LUT P6, RZ, R16.reuse, 0x4000, RZ, 0xc0, !PT ;  /* 0x0000400010ff7812 */ /* 0x040fe400078cc0ff */
[----:B------:R-:W-:Y:S01]  /*483f0*/  LOP3.LUT P0, RZ, R16, 0x8000, RZ, 0xc0, !PT ;  /* 0x0000800010ff7812 */ /* 0x000fe2000780c0ff */
[----:B--2---:R3:W-:Y:S02]  /*48400*/  @P2 STG.E desc[UR6][R14.64], R250 ;  /* 0x000000fa0e002986 */ /* 0x0047e4000c101906 */
[----:B---3--:R-:W-:-:S05]  /*48410*/  IMAD.WIDE R14, R252, 0x4, R2 ;  /* 0x00000004fc0e7825 */ /* 0x008fca00078e0202 */
[----:B----4-:R1:W-:Y:S02]  /*48420*/  @P3 STG.E desc[UR6][R14.64], R249 ;  /* 0x000000f90e003986 */ /* 0x0103e4000c101906 */
[----:B-1----:R-:W-:-:S05]  /*48430*/  IMAD.WIDE R14, R252, 0x4, R4 ;  /* 0x00000004fc0e7825 */ /* 0x002fca00078e0204 */
[----:B------:R1:W-:Y:S02]  /*48440*/  @P4 STG.E desc[UR6][R14.64], R231 ;  /* 0x000000e70e004986 */ /* 0x0003e4000c101906 */
[----:B-1----:R-:W-:-:S05]  /*48450*/  IMAD.WIDE R14, R20, 0x4, R2 ;  /* 0x00000004140e7825 */ /* 0x002fca00078e0202 */
[----:B------:R1:W-:Y:S02]  /*48460*/  @P5 STG.E desc[UR6][R14.64], R230 ;  /* 0x000000e60e005986 */ /* 0x0003e4000c101906 */
[----:B-1----:R-:W-:Y:S02]  /*48470*/  IMAD.WIDE R14, R20, 0x4, R4 ;  /* 0x00000004140e7825 */ /* 0x002fe400078e0204 */
[----:B------:R-:W2:Y:S04]  /*48480*/  LDL.LU R230, [R1+0x1258] ;  /* 0x0012580001e67983 */ /* 0x000ea80000300800 */
[----:B------:R1:W-:Y:S02]  /*48490*/  @P6 STG.E desc[UR6][R14.64], R19 ;  /* 0x000000130e006986 */ /* 0x0003e4000c101906 */
[----:B-1----:R-:W-:-:S05]  /*484a0*/  IMAD.WIDE R14, R18, 0x4, R2 ;  /* 0x00000004120e7825 */ /* 0x002fca00078e0202 */
[----:B------:R1:W-:Y:S04]  /*484b0*/  @P0 STG.E desc[UR6][R14.64], R17 ;  /* 0x000000110e000986 */ /* 0x0003e8000c101906 */
[----:B-1----:R-:W3:Y:S04]  /*484c0*/  LDL.LU R17, [R1+0x1798] ;  /* 0x0017980001117983 */ /* 0x002ee80000300800 */
[----:B------:R-:W4:Y:S04]  /*484d0*/  LDL.LU R249, [R1+0x984] ;  /* 0x0009840001f97983 */ /* 0x000f280000300800 */
[----:B------:R-:W2:Y:S04]  /*484e0*/  LDL.LU R250, [R1+0x584] ;  /* 0x0005840001fa7983 */ /* 0x000ea80000300800 */
[----:B------:R-:W3:Y:S01]  /*484f0*/  LDL.LU R20, [R1+0x1250] ;  /* 0x0012500001147983 */ /* 0x000ee20000300800 */
[----:B------:R-:W-:-:S02]  /*48500*/  LOP3.LUT P1, RZ, R16, 0x10000000, RZ, 0xc0, !PT ;  /* 0x1000000010ff7812 */ /* 0x000fc4000782c0ff */
[----:B------:R-:W-:Y:S01]  /*48510*/  LOP3.LUT R11, R11, 0xfffffff7, RZ, 0xc0, !PT ;  /* 0xfffffff70b0b7812 */ /* 0x000fe200078ec0ff */
[----:B------:R-:W2:Y:S01]  /*48520*/  LDL.LU R252, [R1+0x184] ;  /* 0x0001840001fc7983 */ /* 0x000ea20000300800 */
[----:B------:R-:W-:Y:S01]  /*48530*/  LOP3.LUT P4, RZ, R16, 0x10000, RZ, 0xc0, !PT ;  /* 0x0001000010ff7812 */ /* 0x000fe2000788c0ff */
[----:B------:R-:W-:Y:S02]  /*48540*/  IMAD.WIDE R14, R18, 0x4, R4 ;  /* 0x00000004120e7825 */ /* 0x000fe400078e0204 */
[----:B------:R-:W2:Y:S04]  /*48550*/  LDL.LU R231, [R1+0xd78] ;  /* 0x000d780001e77983 */ /* 0x000ea80000300800 */
[----:B------:R-:W2:Y:S02]  /*48560*/  LDL.LU R19, [R1+0x588] ;  /* 0x0005880001137983 */ /* 0x000ea40000300800 */
[----:B------:R-:W-:-:S02]  /*48570*/  @P1 LOP3.LUT R11, R11, 0x8, RZ, 0xfc, !PT ;  /* 0x000000080b0b1812 */ /* 0x000fc400078efcff */
[----:B------:R-:W-:Y:S01]  /*48580*/  LOP3.LUT P1, RZ, R16, 0x8000000, RZ, 0xc0, !PT ;  /* 0x0800000010ff7812 */ /* 0x000fe2000782c0ff */
[----:B------:R-:W2:Y:S01]  /*48590*/  LDL.LU R18, [R1+0x1254] ;  /* 0x0012540001127983 */ /* 0x000ea20000300800 */
[----:B------:R-:W-:-:S03]  /*485a0*/  LOP3.LUT R11, R11, 0xffffffef, RZ, 0xc0, !PT ;  /* 0xffffffef0b0b7812 */ /* 0x000fc600078ec0ff */
[----:B------:R-:W2:Y:S08]  /*485b0*/  LDL.LU R22, [R1+0x125c] ;  /* 0x00125c0001167983 */ /* 0x000eb00000300800 */
        /* <DEDUP_REMOVED lines=16> */
[C---:B------:R-:W-:Y:S02]  /*486c0*/  LOP3.LUT P1, RZ, R16.reuse, 0x200000, RZ, 0xc0, !PT ;  /* 0x0020000010ff7812 */ /* 0x040fe4000782c0ff */
[----:B------:R-:W-:Y:S02]  /*486d0*/  LOP3.LUT R11, R11, 0xfffffbff, RZ, 0xc0, !PT ;  /* 0xfffffbff0b0b7812 */ /* 0x000fe400078ec0ff */
[C---:B------:R-:W-:Y:S02]  /*486e0*/  LOP3.LUT P5, RZ, R16.reuse, 0x20000, RZ, 0xc0, !PT ;  /* 0x0002000010ff7812 */ /* 0x040fe400078ac0ff */
[C---:B------:R-:W-:Y:S02]  /*486f0*/  LOP3.LUT P6, RZ, R16.reuse, 0x40000, RZ, 0xc0, !PT ;  /* 0x0004000010ff7812 */ /* 0x040fe400078cc0ff */
[----:B------:R-:W-:-:S02]  /*48700*/  LOP3.LUT P0, RZ, R16, 0x80000, RZ, 0xc0, !PT ;  /* 0x0008000010ff7812 */ /* 0x000fc4000780c0ff */
[C---:B------:R-:W-:Y:S02]  /*48710*/  LOP3.LUT P2, RZ, R16.reuse, 0x20000000, RZ, 0xc0, !PT ;  /* 0x2000000010ff7812 */ /* 0x040fe4000784c0ff */
[C---:B------:R-:W-:Y:S02]  /*48720*/  LOP3.LUT P3, RZ, R16.reuse, 0x40000000, RZ, 0xc0, !PT ;  /* 0x4000000010ff7812 */ /* 0x040fe4000786c0ff */
[----:B------:R-:W-:Y:S02]  /*48730*/  @P1 LOP3.LUT R11, R11, 0x400, RZ, 0xfc, !PT ;  /* 0x000004000b0b1812 */ /* 0x000fe400078efcff */
[C---:B------:R-:W-:Y:S01]  /*48740*/  LOP3.LUT P1, RZ, R16.reuse, 0x100000, RZ, 0xc0, !PT ;  /* 0x0010000010ff7812 */ /* 0x040fe2000782c0ff */
[----:B----4-:R1:W-:Y:S04]  /*48750*/  @P4 STG.E desc[UR6][R14.64], R249 ;  /* 0x000000f90e004986 */ /* 0x0103e8000c101906 */
[----:B-1----:R-:W4:Y:S01]  /*48760*/  LDL.LU R249, [R1+0x988] ;  /* 0x0009880001f97983 */ /* 0x002f220000300800 */
[----:B------:R-:W-:-:S03]  /*48770*/  LOP3.LUT P4, RZ, R16, 0x80000000, RZ, 0xc0, !PT ;  /* 0x8000000010ff7812 */ /* 0x000fc6000788c0ff */
[----:B------:R-:W4:Y:S01]  /*48780*/  LDL.LU R16, [R1+0x188] ;  /* 0x0001880001107983 */ /* 0x000f220000300800 */
[----:B---3--:R-:W-:-:S05]  /*48790*/  IMAD.WIDE R14, R20, 0x4, R2 ;  /* 0x00000004140e7825 */ /* 0x008fca00078e0202 */
[----:B--2---:R1:W-:Y:S02]  /*487a0*/  @P5 STG.E desc[UR6][R14.64], R250 ;  /* 0x000000fa0e005986 */ /* 0x0043e4000c101906 */
[----:B-1----:R-:W-:Y:S02]  /*487b0*/  IMAD.WIDE R14, R20, 0x4, R4 ;  /* 0x00000004140e7825 */ /* 0x002fe400078e0204 */
[----:B------:R-:W2:Y:S04]  /*487c0*/  LDL.LU R20, [R1+0xd7c] ;  /* 0x000d7c0001147983 */ /* 0x000ea80000300800 */
[----:B------:R-:W3:Y:S04]  /*487d0*/  LDL.LU R23, [R1+0x98c] ;  /* 0x00098c0001177983 */ /* 0x000ee80000300800 */
[----:B------:R-:W3:Y:S04]  /*487e0*/  LDL.LU R10, [R1+0x58c] ;  /* 0x00058c00010a7983 */ /* 0x000ee80000300800 */
[----:B------:R-:W3:Y:S04]  /*487f0*/  LDL.LU R13, [R1+0x1260] ;  /* 0x00126000010d7983 */ /* 0x000ee80000300800 */
[----:B------:R-:W3:Y:S04]  /*48800*/  LDL.LU R0, [R1+0x18c] ;  /* 0x00018c0001007983 */ /* 0x000ee80000300800 */
[----:B------:R-:W3:Y:S04]  /*48810*/  LDL.LU R164, [R1+0xd80] ;  /* 0x000d800001a47983 */ /* 0x000ee80000300800 */
[----:B------:R1:W-:Y:S04]  /*48820*/  @P6 STG.E desc[UR6][R14.64], R252 ;  /* 0x000000fc0e006986 */ /* 0x0003e8000c101906 */
[----:B------:R-:W3:Y:S04]  /*48830*/  LDL.LU R165, [R1+0x1268] ;  /* 0x0012680001a57983 */ /* 0x000ee80000300800 */
[----:B------:R-:W3:Y:S01]  /*48840*/  LDL.LU R228, [R1+0x990] ;  /* 0x0009900001e47983 */ /* 0x000ee20000300800 */
[----:B-1----:R-:W-:-:S03]  /*48850*/  IMAD.WIDE R14, R230, 0x4, R2 ;  /* 0x00000004e60e7825 */ /* 0x002fc600078e0202 */
[----:B------:R-:W3:Y:S04]  /*48860*/  LDL.LU R229, [R1+0x590] ;  /* 0x0005900001e57983 */ /* 0x000ee80000300800 */
[----:B------:R1:W-:Y:S04]  /*48870*/  @P0 STG.E desc[UR6][R14.64], R231 ;  /* 0x000000e70e000986 */ /* 0x0003e8000c101906 */
[----:B------:R-:W3:Y:S04]  /*48880*/  LDL.LU R166, [R1+0x1264] ;  /* 0x0012640001a67983 */ /* 0x000ee80000300800 */
[----:B------:R-:W3:Y:S01]  /*48890*/  LDL.LU R167, [R1+0x190] ;  /* 0x0001900001a77983 */ /* 0x000ee20000300800 */
[----:B-1----:R-:W-:-:S03]  /*488a0*/  IMAD.WIDE R14, R230, 0x4, R4 ;  /* 0x00000004e60e7825 */ /* 0x002fc600078e0204 */
[----:B------:R-:W3:Y:S04]  /*488b0*/  LDL.LU R251, [R1+0xd84] ;  /* 0x000d840001fb7983 */ /* 0x000ee80000300800 */
[----:B------:R-:W3:Y:S04]  /*488c0*/  LDL.LU R250, [R1+0x126c] ;  /* 0x00126c0001fa7983 */ /* 0x000ee80000300800 */
[----:B------:R-:W3:Y:S04]  /*488d0*/  LDL.LU R252, [R1+0x994] ;  /* 0x0009940001fc7983 */ /* 0x000ee80000300800 */
[----:B------:R-:W3:Y:S04]  /*488e0*/  LDL.LU R231, [R1+0x594] ;  /* 0x0005940001e77983 */ /* 0x000ee80000300800 */
[----:B------:R-:W3:Y:S04]  /*488f0*/  LDL.LU R230, [R1+0x1270] ;  /* 0x0012700001e67983 */ /* 0x000ee80000300800 */
[----:B----4-:R1:W-:Y:S01]  /*48900*/  @P1 STG.E desc[UR6][R14.64], R249 ;  /* 0x000000f90e001986 */ /* 0x0103e2000c101906 */
[----:B------:R-:W-:Y:S01]  /*48910*/  LOP3.LUT P1, RZ, R11, 0x400, RZ, 0xc0, !PT ;  /* 0x000004000bff7812 */ /* 0x000fe2000782c0ff */
[----:B-1----:R-:W-:-:S02]  /*48920*/  IMAD.WIDE R14, R18, 0x4, R2 ;  /* 0x00000004120e7825 */ /* 0x002fc400078e0202 */
[----:B------:R-:W4:Y:S10]  /*48930*/  LDL.LU R249, [R1+0x1794] ;  /* 0x0017940001f97983 */ /* 0x000f340000300800 */
[----:B------:R1:W-:Y:S01]  /*48940*/  @P1 STG.E desc[UR6][R14.64], R19 ;  /* 0x000000130e001986 */ /* 0x0003e2000c101906 */
[----:B------:R-:W-:Y:S01]  /*48950*/  LOP3.LUT P1, RZ, R11, 0x200, RZ, 0xc0, !PT ;  /* 0x000002000bff7812 */ /* 0x000fe2000782c0ff */
[----:B-1----:R-:W-:-:S02]  /*48960*/  IMAD.WIDE R14, R18, 0x4, R4 ;  /* 0x00000004120e7825 */ /* 0x002fc400078e0204 */
[----:B------:R-:W4:Y:S10]  /*48970*/  LDL.LU R19, [R1+0x1790] ;  /* 0x0017900001137983 */ /* 0x000f340000300800 */
[----:B------:R1:W-:Y:S01]  /*48980*/  @P1 STG.E desc[UR6][R14.64], R16 ;  /* 0x000000100e001986 */ /* 0x0003e2000c101906 */
[----:B------:R-:W-:-:S03]  /*48990*/  LOP3.LUT P1, RZ, R11, 0x100, RZ, 0xc0, !PT ;  /* 0x000001000bff7812 */ /* 0x000fc6000782c0ff */
[----:B------:R-:W4:Y:S01]  /*489a0*/  LDL.LU R18, [R1+0x178c] ;  /* 0x00178c0001127983 */ /* 0x000f220000300800 */
[----:B-1----:R-:W-:-:S09]  /*489b0*/  IMAD.WIDE R14, R22, 0x4, R2 ;  /* 0x00000004160e7825 */ /* 0x002fd200078e0202 */
[----:B--2---:R1:W-:Y:S04]  /*489c0*/  @P1 STG.E desc[UR6][R14.64], R20 ;  /* 0x000000140e001986 */ /* 0x0043e8000c101906 */
[----:B-1----:R-:W2:Y:S01]  /*489d0*/  LDL.LU R20, [R1+0x194] ;  /* 0x0001940001147983 */ /* 0x002ea20000300800 */
[----:B------:R-:W-:Y:S01]  /*489e0*/  LOP3.LUT P1, RZ, R11, 0x80, RZ, 0xc0, !PT ;  /* 0x000000800bff7812 */ /* 0x000fe2000782c0ff */
[----:B------:R-:W-:-:S12]  /*489f0*/  IMAD.WIDE R14, R22, 0x4, R4 ;  /* 0x00000004160e7825 */ /* 0x000fd800078e0204 */
[----:B---3--:R1:W-:Y:S01]  /*48a00*/  @P1 STG.E desc[UR6][R14.64], R23 ;  /* 0x000000170e001986 */ /* 0x0083e2000c101906 */
        /* <DEDUP_REMOVED lines=21> */
[----:B-1----:R-:W-:Y:S02]  /*48b60*/  IMAD.WIDE R14, R250, 0x4, R4 ;  /* 0x00000004fa0e7825 */ /* 0x002fe400078e0204 */
[----:B------:R-:W3:Y:S04]  /*48b70*/  LDL.LU R250, [R1+0xd8c] ;  /* 0x000d8c0001fa7983 */ /* 0x000ee80000300800 */
[----:B------:R1:W-:Y:S02]  /*48b80*/  @P5 STG.E desc[UR6][R14.64], R252 ;  /* 0x000000fc0e005986 */ /* 0x0003e4000c101906 */
[----:B-1----:R-:W-:-:S05]  /*48b90*/  IMAD.WIDE R14, R230, 0x4, R2 ;  /* 0x00000004e60e7825 */ /* 0x002fca00078e0202 */
[----:B------:R1:W-:Y:S02]  /*48ba0*/  @P6 STG.E desc[UR6][R14.64], R231 ;  /* 0x000000e70e006986 */ /* 0x0003e4000c101906 */
[----:B-1----:R-:W-:Y:S02]  /*48bb0*/  IMAD.WIDE R14, R230, 0x4, R4 ;  /* 0x00000004e60e7825 */ /* 0x002fe400078e0204 */
[----:B------:R-:W4:Y:S04]  /*48bc0*/  LDL.LU R230, [R1+0x127c] ;  /* 0x00127c0001e67983 */ /* 0x000f280000300800 */
[----:B------:R-:W3:Y:S04]  /*48bd0*/  LDL.LU R231, [R1+0x99c] ;  /* 0x00099c0001e77983 */ /* 0x000ee80000300800 */
        /* <DEDUP_REMOVED lines=32> */
[----:B------:R-:W4:Y:S01]  /*48de0*/  LDL.LU R165, [R1+0x128c] ;  /* 0x00128c0001a57983 */ /* 0x000f220000300800 */
[----:B------:R-:W-:-:S02]  /*48df0*/  @P1 LOP3.LUT R12, R12, 0x80000000, RZ, 0xfc, !PT ;  /* 0x800000000c0c1812 */ /* 0x000fc400078efcff */
[----:B------:R-:W-:Y:S01]  /*48e00*/  LOP3.LUT P1, RZ, R17, 0x400, RZ, 0xc0, !PT ;  /* 0x0000040011ff7812 */ /* 0x000fe2000782c0ff */
[----:B------:R-:W4:Y:S01]  /*48e10*/  LDL.LU R228, [R1+0xd94] ;  /* 0x000d940001e47983 */ /* 0x000f220000300800 */
        /* <DEDUP_REMOVED lines=8> */
[----:B------:R-:W-:Y:S01]  /*48ea0*/  LOP3.LUT P0, RZ, R17, 0x40, RZ, 0xc0, !PT ;  /* 0x0000004011ff7812 */ /* 0x000fe2000780c0ff */
[----:B---3--:R1:W-:Y:S01]  /*48eb0*/  @P5 STG.E desc[UR6][R14.64], R229 ;  /* 0x000000e50e005986 */ /* 0x0083e2000c101906 */
        /* <DEDUP_REMOVED lines=8> */
[----:B------:R1:W-:Y:S02]  /*48f40*/  @P0 STG.E desc[UR6][R14.64], R251 ;  /* 0x000000fb0e000986 */ /* 0x0003e4000c101906 */
[----:B-1----:R-:W-:-:S02]  /*48f50*/  IMAD.WIDE R14, R230, 0x4, R2 ;  /* 0x00000004e60e7825 */ /* 0x002fc400078e0202 */
[----:B------:R-:W3:Y:S04]  /*48f60*/  LDL.LU R251, [R1+0x1294] ;  /* 0x0012940001fb7983 */ /* 0x000ee80000300800 */
[----:B------:R1:W-:Y:S01]  /*48f70*/  @P1 STG.E desc[UR6][R14.64], R250 ;  /* 0x000000fa0e001986 */ /* 0x0003e2000c101906 */
[----:B------:R-:W-:-:S03]  /*48f80*/  LOP3.LUT P1, RZ, R11, 0x4, RZ, 0xc0, !PT ;  /* 0x000000040bff7812 */ /* 0x000fc6000782c0ff */
[----:B------:R-:W3:Y:S01]  /*48f90*/  LDL.LU R167, [R1+0x5a4] ;  /* 0x0005a40001a77983 */ /* 0x000ee20000300800 */
[----:B-1----:R-:W-:-:S03]  /*48fa0*/  IMAD.WIDE R14, R230, 0x4, R4 ;  /* 0x00000004e60e7825 */ /* 0x002fc600078e0204 */
[----:B------:R-:W3:Y:S06]  /*48fb0*/  LDL.LU R250, [R1+0x1a4] ;  /* 0x0001a40001fa7983 */ /* 0x000eec0000300800 */
[----:B------:R1:W-:Y:S01]  /*48fc0*/  @P1 STG.E desc[UR6][R14.64], R231 ;  /* 0x000000e70e001986 */ /* 0x0003e2000c101906 */
[----:B------:R-:W-:-:S03]  /*48fd0*/  LOP3.LUT P1, RZ, R11, 0x2, RZ, 0xc0, !PT ;  /* 0x000000020bff7812 */ /* 0x000fc6000782c0ff */
[----:B------:R-:W3:Y:S01]  /*48fe0*/  LDL.LU R230, [R1+0x1298] ;  /* 0x0012980001e67983 */ /* 0x000ee20000300800 */
[----:B-1----:R-:W-:-:S03]  /*48ff0*/  IMAD.WIDE R14, R252, 0x4, R2 ;  /* 0x00000004fc0e7825 */ /* 0x002fc600078e0202 */
[----:B------:R-:W3:Y:S06]  /*49000*/  LDL.LU R231, [R1+0xd98] ;  /* 0x000d980001e77983 */ /* 0x000eec0000300800 */
[----:B--2---:R1:W-:Y:S01]  /*49010*/  @P1 STG.E desc[UR6][R14.64], R20 ;  /* 0x000000140e001986 */ /* 0x0043e2000c101906 */
[----:B------:R-:W-:Y:S01]  /*49020*/  LOP3.LUT P1, RZ, R11, 0x1, RZ, 0xc0, !PT ;  /* 0x000000010bff7812 */ /* 0x000fe2000782c0ff */
[----:B------:R-:W-:Y:S02]  /*49030*/  IMAD.WIDE R10, R252, 0x4, R4 ;  /* 0x00000004fc0a7825 */ /* 0x000fe400078e0204 */
[----:B-1----:R-:W2:Y:S10]  /*49040*/  LDL.LU R20, [R1+0x129c] ;  /* 0x00129c0001147983 */ /* 0x002eb40000300800 */
[----:B----4-:R1:W-:Y:S01]  /*49050*/  @P1 STG.E desc[UR6][R10.64], R22 ;  /* 0x000000160a001986 */ /* 0x0103e2000c101906 */
[----:B------:R-:W-:-:S03]  /*49060*/  LOP3.LUT P1, RZ, R12, 0x80000000, RZ, 0xc0, !PT ;  /* 0x800000000cff7812 */ /* 0x000fc6000782c0ff */
[----:B------:R-:W4:Y:S01]  /*49070*/  LDL.LU R252, [R1+0x5a8] ;  /* 0x0005a80001fc7983 */ /* 0x000f220000300800 */
[----:B-1----:R-:W-:-:S09]  /*49080*/  IMAD.WIDE R10, R13, 0x4, R2 ;  /* 0x000000040d0a7825 */ /* 0x002fd200078e0202 */
        /* <DEDUP_REMOVED lines=9> */
[----:B------:R1:W-:Y:S04]  /*49120*/  @P1 STG.E desc[UR6][R10.64], R18 ;  /* 0x000000120a001986 */ /* 0x0003e8000c101906 */
[----:B-1----:R-:W2:Y:S01]  /*49130*/  LDL.LU R18, [R1+0x1788] ;  /* 0x0017880001127983 */ /* 0x002ea20000300800 */
[----:B------:R-:W-:Y:S02]  /*49140*/  LOP3.LUT P1, RZ, R12, 0x8000000, RZ, 0xc0, !PT ;  /* 0x080000000cff7812 */ /* 0x000fe4000782c0ff */
[----:B------:R-:W-:Y:S01]  /*49150*/  LOP3.LUT P2, RZ, R17, 0x10000, RZ, 0xc0, !PT ;  /* 0x0001000011ff7812 */ /* 0x000fe2000784c0ff */
[----:B---3--:R-:W-:Y:S01]  /*49160*/  IMAD.WIDE R10, R229, 0x4, R2 ;  /* 0x00000004e50a7825 */ /* 0x008fe200078e0202 */
[C---:B------:R-:W-:Y:S02]  /*49170*/  LOP3.LUT P3, RZ, R17.reuse, 0x20000, RZ, 0xc0, !PT ;  /* 0x0002000011ff7812 */ /* 0x040fe4000786c0ff */
[----:B------:R-:W-:-:S07]  /*49180*/  LOP3.LUT P4, RZ, R17, 0x40000, RZ, 0xc0, !PT ;  /* 0x0004000011ff7812 */ /* 0x000fce000788c0ff */
        /* <DEDUP_REMOVED lines=9> */
[----:B-1----:R-:W-:-:S05]  /*49220*/  IMAD.WIDE R10, R230, 0x4, R2 ;  /* 0x00000004e60a7825 */ /* 0x002fca00078e0202 */
[----:B------:R1:W-:Y:S02]  /*49230*/  @P5 STG.E desc[UR6][R10.64], R231 ;  /* 0x000000e70a005986 */ /* 0x0003e4000c101906 */
[----:B-1----:R-:W-:Y:S02]  /*49240*/  IMAD.WIDE R10, R230, 0x4, R4 ;  /* 0x00000004e60a7825 */ /* 0x002fe400078e0204 */
[----:B------:R-:W3:Y:S04]  /*49250*/  LDL.LU R231, [R1+0x12a4] ;  /* 0x0012a40001e77983 */ /* 0x000ee80000300800 */
[----:B------:R-:W3:Y:S04]  /*49260*/  LDL.LU R230, [R1+0x1ac] ;  /* 0x0001ac0001e67983 */ /* 0x000ee80000300800 */
[----:B--2---:R1:W-:Y:S04]  /*49270*/  @P6 STG.E desc[UR6][R10.64], R18 ;  /* 0x000000120a006986 */ /* 0x0043e8000c101906 */
[----:B-1----:R-:W2:Y:S04]  /*49280*/  LDL.LU R18, [R1+0x1784] ;  /* 0x0017840001127983 */ /* 0x002ea80000300800 */
[----:B------:R-:W3:Y:S04]  /*49290*/  LDL.LU R166, [R1+0x1a8] ;  /* 0x0001a80001a67983 */ /* 0x000ee80000300800 */
[----:B------:R-:W3:Y:S04]  /*492a0*/  LDL.LU R167, [R1+0xd9c] ;  /* 0x000d9c0001a77983 */ /* 0x000ee80000300800 */
[----:B------:R-:W3:Y:S01]  /*492b0*/  LDL.LU R251, [R1+0x12a0] ;  /* 0x0012a00001fb7983 */ /* 0x000ee20000300800 */
[----:B------:R-:W-:-:S03]  /*492c0*/  LOP3.LUT P0, RZ, R17, 0x200000, RZ, 0xc0, !PT ;  /* 0x0020000011ff7812 */ /* 0x000fc6000780c0ff */
[----:B------:R-:W3:Y:S01]  /*492d0*/  LDL.LU R250, [R1+0x9ac] ;  /* 0x0009ac0001fa7983 */ /* 0x000ee20000300800 */
[----:B------:R-:W-:-:S09]  /*492e0*/  IMAD.WIDE R10, R20, 0x4, R2 ;  /* 0x00000004140a7825 */ /* 0x000fd200078e0202 */
[----:B----4-:R1:W-:Y:S04]  /*492f0*/  @P0 STG.E desc[UR6][R10.64], R252 ;  /* 0x000000fc0a000986 */ /* 0x0103e8000c101906 */
[----:B-1----:R-:W4:Y:S01]  /*49300*/  LDL.LU R252, [R1+0x5ac] ;  /* 0x0005ac0001fc7983 */ /* 0x002f220000300800 */
[----:B------:R-:W-:Y:S01]  /*49310*/  LOP3.LUT R12, R12, 0xfff7ffff, RZ, 0xc0, !PT ;  /* 0xfff7ffff0c0c7812 */ /* 0x000fe200078ec0ff */
[----:B------:R-:W-:Y:S02]  /*49320*/  IMAD.WIDE R10, R20, 0x4, R4 ;  /* 0x00000004140a7825 */ /* 0x000fe400078e0204 */
[----:B------:R-:W4:Y:S01]  /*49330*/  LDL.LU R20, [R1+0x12a8] ;  /* 0x0012a80001147983 */ /* 0x000f220000300800 */
[C---:B------:R-:W-:Y:S02]  /*49340*/  LOP3.LUT P4, RZ, R17.reuse, 0x400000, RZ, 0xc0, !PT ;  /* 0x0040000011ff7812 */ /* 0x040fe4000788c0ff */
[----:B------:R-:W-:-:S02]  /*49350*/  LOP3.LUT P5, RZ, R17, 0x800000, RZ, 0xc0, !PT ;  /* 0x0080000011ff7812 */ /* 0x000fc400078ac0ff */
[C---:B------:R-:W-:Y:S02]  /*49360*/  LOP3.LUT P6, RZ, R17.reuse, 0x1000000, RZ, 0xc0, !PT ;  /* 0x0100000011ff7812 */ /* 0x040fe400078cc0ff */
[----:B------:R-:W-:Y:S02]  /*49370*/  LOP3.LUT P0, RZ, R17, 0x2000000, RZ, 0xc0, !PT ;  /* 0x0200000011ff7812 */ /* 0x000fe4000780c0ff */
        /* <DEDUP_REMOVED lines=24> */
[----:B------:R-:W2:Y:S04]  /*49500*/  LDL.LU R17, [R1+0xda0] ;  /* 0x000da00001117983 */ /* 0x000ea80000300800 */
        /* <DEDUP_REMOVED lines=10> */
[----:B---3--:R1:W-:Y:S04]  /*495b0*/  @P4 STG.E desc[UR6][R10.64], R166 ;  /* 0x000000a60a004986 */ /* 0x0083e8000c101906 */
[----:B------:R-:W3:Y:S01]  /*495c0*/  LDL.LU R229, [R1+0xda8] ;  /* 0x000da80001e57983 */ /* 0x000ee20000300800 */
[----:B-1----:R-:W-:-:S03]  /*495d0*/  IMAD.WIDE R10, R251, 0x4, R2 ;  /* 0x00000004fb0a7825 */ /* 0x002fc600078e0202 */
[----:B------:R-:W3:Y:S04]  /*495e0*/  LDL.LU R166, [R1+0x12b8] ;  /* 0x0012b80001a67983 */ /* 0x000ee80000300800 */
[----:B------:R1:W-:Y:S02]  /*495f0*/  @P5 STG.E desc[UR6][R10.64], R167 ;  /* 0x000000a70a005986 */ /* 0x0003e4000c101906 */
[----:B-1----:R-:W-:Y:S02]  /*49600*/  IMAD.WIDE R10, R251, 0x4, R4 ;  /* 0x00000004fb0a7825 */ /* 0x002fe400078e0204 */
[----:B------:R-:W3:Y:S04]  /*49610*/  LDL.LU R167, [R1+0x9b8] ;  /* 0x0009b80001a77983 */ /* 0x000ee80000300800 */
[----:B------:R1:W-:Y:S04]  /*49620*/  @P6 STG.E desc[UR6][R10.64], R250 ;  /* 0x000000fa0a006986 */ /* 0x0003e8000c101906 */
[----:B------:R-:W3:Y:S04]  /*49630*/  LDL.LU R251, [R1+0x5b8] ;  /* 0x0005b80001fb7983 */ /* 0x000ee80000300800 */
[----:B-1----:R-:W3:Y:S01]  /*49640*/  LDL.LU R250, [R1+0x12bc] ;  /* 0x0012bc0001fa7983 */ /* 0x002ee20000300800 */
[----:B------:R-:W-:-:S05]  /*49650*/  IMAD.WIDE R10, R231, 0x4, R2 ;  /* 0x00000004e70a7825 */ /* 0x000fca00078e0202 */
[----:B----4-:R1:W-:Y:S02]  /*49660*/  @P0 STG.E desc[UR6][R10.64], R252 ;  /* 0x000000fc0a000986 */ /* 0x0103e4000c101906 */
[----:B-1----:R-:W-:Y:S02]  /*49670*/  IMAD.WIDE R10, R231, 0x4, R4 ;  /* 0x00000004e70a7825 */ /* 0x002fe400078e0204 */
[----:B------:R-:W4:Y:S04]  /*49680*/  LDL.LU R252, [R1+0x1b8] ;  /* 0x0001b80001fc7983 */ /* 0x000f280000300800 */
[----:B------:R1:W-:Y:S04]  /*49690*/  @P1 STG.E desc[UR6][R10.64], R230 ;  /* 0x000000e60a001986 */ /* 0x0003e8000c101906 */
[----:B------:R-:W4:Y:S04]  /*496a0*/  LDL.LU R231, [R1+0xdac] ;  /* 0x000dac0001e77983 */ /* 0x000f280000300800 */
[----:B-1----:R-:W4:Y:S01]  /*496b0*/  LDL.LU R230, [R1+0x12c0] ;  /* 0x0012c00001e67983 */ /* 0x002f220000300800 */
[----:B------:R-:W-:Y:S01]  /*496c0*/  LOP3.LUT P1, RZ, R12, 0x4000000, RZ, 0xc0, !PT ;  /* 0x040000000cff7812 */ /* 0x000fe2000782c0ff */
[----:B------:R-:W-:Y:S01]  /*496d0*/  IMAD.WIDE R10, R20, 0x4, R2 ;  /* 0x00000004140a7825 */ /* 0x000fe200078e0202 */
[----:B------:R-:W-:-:S02]  /*496e0*/  LOP3.LUT P2, RZ, R18, 0x8, RZ, 0xc0, !PT ;  /* 0x0000000812ff7812 */ /* 0x000fc4000784c0ff */
[C---:B------:R-:W-:Y:S02]  /*496f0*/  LOP3.LUT P3, RZ, R18.reuse, 0x10, RZ, 0xc0, !PT ;  /* 0x0000001012ff7812 */ /* 0x040fe4000786c0ff */
[C---:B------:R-:W-:Y:S02]  /*49700*/  LOP3.LUT P4, RZ, R18.reuse, 0x20, RZ, 0xc0, !PT ;  /* 0x0000002012ff7812 */ /* 0x040fe4000788c0ff */
[C---:B------:R-:W-:Y:S02]  /*49710*/  LOP3.LUT P5, RZ, R18.reuse, 0x40, RZ, 0xc0, !PT ;  /* 0x0000004012ff7812 */ /* 0x040fe400078ac0ff */
[----:B------:R-:W-:-:S03]  /*49720*/  LOP3.LUT P6, RZ, R18, 0x80, RZ, 0xc0, !PT ;  /* 0x0000008012ff7812 */ /* 0x000fc600078cc0ff */
[----:B--2---:R1:W-:Y:S02]  /*49730*/  @P1 STG.E desc[UR6][R10.64], R17 ;  /* 0x000000110a001986 */ /* 0x0043e4000c101906 */
        /* <DEDUP_REMOVED lines=22> */
[----:B---3--:R-:W-:-:S05]  /*498a0*/  IMAD.WIDE R10, R166, 0x4, R2 ;  /* 0x00000004a60a7825 */ /* 0x008fca00078e0202 */
[----:B------:R1:W-:Y:S02]  /*498b0*/  @P2 STG.E desc[UR6][R10.64], R229 ;  /* 0x000000e50a002986 */ /* 0x0003e4000c101906 */
[----:B-1----:R-:W-:Y:S02]  /*498c0*/  IMAD.WIDE R10, R166, 0x4, R4 ;  /* 0x00000004a60a7825 */ /* 0x002fe400078e0204 */
[----:B------:R-:W3:Y:S04]  /*498d0*/  LDL.LU R166, [R1+0x5bc] ;  /* 0x0005bc0001a67983 */ /* 0x000ee80000300800 */
[----:B------:R1:W-:Y:S02]  /*498e0*/  @P3 STG.E desc[UR6][R10.64], R167 ;  /* 0x000000a70a003986 */ /* 0x0003e4000c101906 */
[----:B-1----:R-:W-:-:S02]  /*498f0*/  IMAD.WIDE R10, R250, 0x4, R2 ;  /* 0x00000004fa0a7825 */ /* 0x002fc400078e0202 */
[----:B------:R-:W3:Y:S04]  /*49900*/  LDL.LU R167, [R1+0x12c4] ;  /* 0x0012c40001a77983 */ /* 0x000ee80000300800 */
[----:B------:R1:W-:Y:S02]  /*49910*/  @P4 STG.E desc[UR6][R10.64], R251 ;  /* 0x000000fb0a004986 */ /* 0x0003e4000c101906 */
[----:B-1----:R-:W-:Y:S02]  /*49920*/  IMAD.WIDE R10, R250, 0x4, R4 ;  /* 0x00000004fa0a7825 */ /* 0x002fe400078e0204 */
[----:B------:R-:W3:Y:S04]  /*49930*/  LDL.LU R251, [R1+0x1bc] ;  /* 0x0001bc0001fb7983 */ /* 0x000ee80000300800 */
[----:B----4-:R1:W-:Y:S04]  /*49940*/  @P5 STG.E desc[UR6][R10.64], R252 ;  /* 0x000000fc0a005986 */ /* 0x0103e8000c101906 */
[----:B------:R-:W4:Y:S04]  /*49950*/  LDL.LU R250, [R1+0xdb0] ;  /* 0x000db00001fa7983 */ /* 0x000f280000300800 */
[----:B-1----:R-:W4:Y:S01]  /*49960*/  LDL.LU R252, [R1+0x12d0] ;  /* 0x0012d00001fc7983 */ /* 0x002f220000300800 */
[----:B------:R-:W-:-:S05]  /*49970*/  IMAD.WIDE R10, R230, 0x4, R2 ;  /* 0x00000004e60a7825 */ /* 0x000fca00078e0202 */
[----:B------:R1:W-:Y:S04]  /*49980*/  @P6 STG.E desc[UR6][R10.64], R231 ;  /* 0x000000e70a006986 */ /* 0x0003e8000c101906 */
[----:B-1----:R-:W4:Y:S01]  /*49990*/  LDL.LU R231, [R1+0x9c0] ;  /* 0x0009c00001e77983 */ /* 0x002f220000300800 */
[----:B------:R-:W-:Y:S01]  /*499a0*/  LOP3.LUT P0, RZ, R18, 0x100, RZ, 0xc0, !PT ;  /* 0x0000010012ff7812 */ /* 0x000fe2000780c0ff */
[----:B------:R-:W-:Y:S02]  /*499b0*/  IMAD.WIDE R10, R230, 0x4, R4 ;  /* 0x00000004e60a7825 */ /* 0x000fe400078e0204 */
[----:B------:R-:W4:Y:S10]  /*499c0*/  LDL.LU R230, [R1+0x5c0] ;  /* 0x0005c00001e67983 */ /* 0x000f340000300800 */
[----:B--2---:R1:W-:Y:S04]  /*499d0*/  @P0 STG.E desc[UR6][R10.64], R20 ;  /* 0x000000140a000986 */ /* 0x0043e8000c101906 */
[----:B-1----:R-:W2:Y:S04]  /*499e0*/  LDL.LU R20, [R1+0x12d4] ;  /* 0x0012d40001147983 */ /* 0x002ea80000300800 */
        /* <DEDUP_REMOVED lines=8> */
[----:B------:R-:W2:Y:S01]  /*49a70*/  LDL.LU R164, [R1+0x12e0] ;  /* 0x0012e00001a47983 */ /* 0x000ea20000300800 */
[----:B------:R-:W-:-:S03]  /*49a80*/  LOP3.LUT P4, RZ, R18, 0x200, RZ, 0xc0, !PT ;  /* 0x0000020012ff7812 */ /* 0x000fc6000788c0ff */
[----:B------:R-:W2:Y:S01]  /*49a90*/  LDL.LU R165, [R1+0x9c8] ;  /* 0x0009c80001a57983 */ /* 0x000ea20000300800 */
[----:B------:R-:W-:-:S03]  /*49aa0*/  LOP3.LUT P5, RZ, R18, 0x400, RZ, 0xc0, !PT ;  /* 0x0000040012ff7812 */ /* 0x000fc600078ac0ff */
[----:B------:R-:W2:Y:S04]  /*49ab0*/  LDL.LU R228, [R1+0x5c8] ;  /* 0x0005c80001e47983 */ /* 0x000ea80000300800 */
[----:B------:R-:W2:Y:S01]  /*49ac0*/  LDL.LU R229, [R1+0x12e4] ;  /* 0x0012e40001e57983 */ /* 0x000ea20000300800 */
        /* <DEDUP_REMOVED lines=10> */
[----:B------:R1:W-:Y:S02]  /*49b70*/  @P4 STG.E desc[UR6][R10.64], R166 ;  /* 0x000000a60a004986 */ /* 0x0003e4000c101906 */
[----:B-1----:R-:W-:Y:S02]  /*49b80*/  IMAD.WIDE R10, R167, 0x4, R4 ;  /* 0x00000004a70a7825 */ /* 0x002fe400078e0204 */
[----:B------:R-:W3:Y:S04]  /*49b90*/  LDL.LU R166, [R1+0x1c8] ;  /* 0x0001c80001a67983 */ /* 0x000ee80000300800 */
[----:B------:R4:W-:Y:S02]  /*49ba0*/  @P5 STG.E desc[UR6][R10.64], R251 ;  /* 0x000000fb0a005986 */ /* 0x0009e4000c101906 */
[----:B----4-:R-:W-:-:S02]  /*49bb0*/  IMAD.WIDE R10, R252, 0x4, R2 ;  /* 0x00000004fc0a7825 */ /* 0x010fc400078e0202 */
[----:B------:R-:W4:Y:S04]  /*49bc0*/  LDL.LU R251, [R1+0x12e8] ;  /* 0x0012e80001fb7983 */ /* 0x000f280000300800 */
[----:B------:R1:W-:Y:S04]  /*49bd0*/  @P6 STG.E desc[UR6][R10.64], R250 ;  /* 0x000000fa0a006986 */ /* 0x0003e8000c101906 */
[----:B------:R-:W4:Y:S01]  /*49be0*/  LDL.LU R167, [R1+0xdbc] ;  /* 0x000dbc0001a77983 */ /* 0x000f220000300800 */
[----:B-1----:R-:W-:-:S03]  /*49bf0*/  IMAD.WIDE R10, R252, 0x4, R4 ;  /* 0x00000004fc0a7825 */ /* 0x002fc600078e0204 */
[----:B------:R-:W4:Y:S04]  /*49c00*/  LDL.LU R250, [R1+0x9cc] ;  /* 0x0009cc0001fa7983 */ /* 0x000f280000300800 */
[----:B------:R1:W-:Y:S04]  /*49c10*/  @P0 STG.E desc[UR6][R10.64], R231 ;  /* 0x000000e70a000986 */ /* 0x0003e8000c101906 */
[----:B------:R-:W4:Y:S04]  /*49c20*/  LDL.LU R252, [R1+0x5cc] ;  /* 0x0005cc0001fc7983 */ /* 0x000f280000300800 */
[----:B-1----:R-:W4:Y:S01]  /*49c30*/  LDL.LU R231, [R1+0x12ec] ;  /* 0x0012ec0001e77983 */ /* 0x002f220000300800 */
[----:B------:R-:W-:-:S04]  /*49c40*/  LOP3.LUT R12, R12, 0xffffdfff, RZ, 0xc0, !PT ;  /* 0xffffdfff0c0c7812 */ /* 0x000fc800078ec0ff */
        /* <DEDUP_REMOVED lines=17> */
[----:B--2---:R-:W-:-:S12]  /*49d60*/  IMAD.WIDE R10, R20, 0x4, R2 ;  /* 0x00000004140a7825 */ /* 0x004fd800078e0202 */
[----:B------:R1:W-:Y:S02]  /*49d70*/  @P1 STG.E desc[UR6][R10.64], R230 ;  /* 0x000000e60a001986 */ /* 0x0003e4000c101906 */
[----:B-1----:R-:W-:Y:S02]  /*49d80*/  IMAD.WIDE R10, R20, 0x4, R4 ;  /* 0x00000004140a7825 */ /* 0x002fe400078e0204 */
[----:B------:R-:W2:Y:S04]  /*49d90*/  LDL.LU R230, [R1+0xdc0] ;  /* 0x000dc00001e67983 */ /* 0x000ea80000300800 */
        /* <DEDUP_REMOVED lines=30> */
[----:B----4-:R-:W-:-:S05]  /*49f80*/  IMAD.WIDE R10, R251, 0x4, R2 ;  /* 0x00000004fb0a7825 */ /* 0x010fca00078e0202 */
[----:B------:R1:W-:Y:S01]  /*49f90*/  @P3 STG.E desc[UR6][R10.64], R167 ;  /* 0x000000a70a003986 */ /* 0x0003e2000c101906 */
[----:B------:R-:W-:Y:S01]  /*49fa0*/  LOP3.LUT P6, RZ, R18, 0x4000000, RZ, 0xc0, !PT ;  /* 0x0400000012ff7812 */ /* 0x000fe200078cc0ff */
        /* <DEDUP_REMOVED lines=8> */
[----:B------:R-:W4:Y:S04]  /*4a030*/  LDL.LU R228, [R1+0x9d0] ;  /* 0x0009d00001e47983 */ /* 0x000f280000300800 */
[----:B------:R-:W4:Y:S04]  /*4a040*/  LDL.LU R229, [R1+0x5d0] ;  /* 0x0005d00001e57983 */ /* 0x000f280000300800 */
[----:B------:R-:W4:Y:S04]  /*4a050*/  LDL.LU R166, [R1+0x12f4] ;  /* 0x0012f40001a67983 */ /* 0x000f280000300800 */
[----:B------:R-:W4:Y:S01]  /*4a060*/  LDL.LU R167, [R1+0x1d0] ;  /* 0x0001d00001a77983 */ /* 0x000f220000300800 */
[----:B------:R-:W-:-:S03]  /*4a070*/  LOP3.LUT P0, RZ, R18, 0x8000000, RZ, 0xc0, !PT ;  /* 0x0800000012ff7812 */ /* 0x000fc6000780c0ff */
[----:B------:R-:W4:Y:S04]  /*4a080*/  LDL.LU R252, [R1+0xdc4] ;  /* 0x000dc40001fc7983 */ /* 0x000f280000300800 */
[----:B------:R-:W4:Y:S04]  /*4a090*/  LDL.LU R250, [R1+0x9d4] ;  /* 0x0009d40001fa7983 */ /* 0x000f280000300800 */
[----:B------:R-:W4:Y:S01]  /*4a0a0*/  LDL.LU R251, [R1+0x5d4] ;  /* 0x0005d40001fb7983 */ /* 0x000f220000300800 */
[----:B--2---:R-:W-:-:S05]  /*4a0b0*/  IMAD.WIDE R10, R20, 0x4, R2 ;  /* 0x00000004140a7825 */ /* 0x004fca00078e0202 */
[----:B------:R1:W-:Y:S04]  /*4a0c0*/  @P0 STG.E desc[UR6][R10.64], R230 ;  /* 0x000000e60a000986 */ /* 0x0003e8000c101906 */
[----:B-1----:R-:W2:Y:S01]  /*4a0d0*/  LDL.LU R230, [R1+0x12fc] ;  /* 0x0012fc0001e67983 */ /* 0x002ea20000300800 */
[----:B------:R-:W-:-:S03]  /*4a0e0*/  IMAD.WIDE R10, R20, 0x4, R4 ;  /* 0x00000004140a7825 */ /* 0x000fc600078e0204 */
[----:B------:R-:W2:Y:S01]  /*4a0f0*/  LDL.LU R20, [R1+0x1d4] ;  /* 0x0001d40001147983 */ /* 0x000ea20000300800 */
[----:B------:R-:W-:-:S03]  /*4a100*/  LOP3.LUT R12, R12, 0xfffffff7, RZ, 0xc0, !PT ;  /* 0xfffffff70c0c7812 */ /* 0x000fc600078ec0ff */
[----:B------:R-:W2:Y:S01]  /*4a110*/  LDL.LU R17, [R1+0x1300] ;  /* 0x0013000001117983 */ /* 0x000ea20000300800 */
[C---:B------:R-:W-:Y:S02]  /*4a120*/  LOP3.LUT P4, RZ, R18.reuse, 0x10000000, RZ, 0xc0, !PT ;  /* 0x1000000012ff7812 */ /* 0x040fe4000788c0ff */
[C---:B------:R-:W-:Y:S02]  /*4a130*/  LOP3.LUT P5, RZ, R18.reuse, 0x20000000, RZ, 0xc0, !PT ;  /* 0x2000000012ff7812 */ /* 0x040fe400078ac0ff */
[C---:B------:R-:W-:Y:S02]  /*4a140*/  LOP3.LUT P6, RZ, R18.reuse, 0x40000000, RZ, 0xc0, !PT ;  /* 0x4000000012ff7812 */ /* 0x040fe400078cc0ff */
        /* <DEDUP_REMOVED lines=11> */
[----:B---3--:R-:W-:-:S13]  /*4a200*/  LOP3.LUT P1, RZ, R19, 0x100, RZ, 0xc0, !PT ;  /* 0x0000010013ff7812 */ /* 0x008fda000782c0ff */
        /* <DEDUP_REMOVED lines=18> */
[----:B----4-:R1:W-:Y:S10]  /*4a330*/  @P4 STG.E desc[UR6][R10.64], R228 ;  /* 0x000000e40a004986 */ /* 0x0103f4000c101906 */
[----:B------:R-:W-:-:S02]  /*4a340*/  @P1 LOP3.LUT R12, R12, 0x200, RZ, 0xfc, !PT ;  /* 0x000002000c0c1812 */ /* 0x000fc400078efcff */
[----:B------:R-:W-:Y:S01]  /*4a350*/  LOP3.LUT P1, RZ, R19, 0x2, RZ, 0xc0, !PT ;  /* 0x0000000213ff7812 */ /* 0x000fe2000782c0ff */
[----:B-1----:R-:W-:Y:S01]  /*4a360*/  IMAD.WIDE R10, R166, 0x4, R2 ;  /* 0x00000004a60a7825 */ /* 0x002fe200078e0202 */
[----:B------:R-:W-:Y:S01]  /*4a370*/  LOP3.LUT R12, R12, 0xfffffbff, RZ, 0xc0, !PT ;  /* 0xfffffbff0c0c7812 */ /* 0x000fe200078ec0ff */
[----:B------:R-:W3:Y:S04]  /*4a380*/  LDL.LU R228, [R1+0x1dc] ;  /* 0x0001dc0001e47983 */ /* 0x000ee80000300800 */
[----:B------:R1:W-:Y:S06]  /*4a390*/  @P5 STG.E desc[UR6][R10.64], R229 ;  /* 0x000000e50a005986 */ /* 0x0003ec000c101906 */
[----:B------:R-:W-:-:S02]  /*4a3a0*/  @P1 LOP3.LUT R12, R12, 0x400, RZ, 0xfc, !PT ;  /* 0x000004000c0c1812 */ /* 0x000fc400078efcff */
[----:B------:R-:W-:Y:S01]  /*4a3b0*/  LOP3.LUT P1, RZ, R19, 0x1, RZ, 0xc0, !PT ;  /* 0x0000000113ff7812 */ /* 0x000fe2000782c0ff */
[----:B-1----:R-:W-:Y:S01]  /*4a3c0*/  IMAD.WIDE R10, R166, 0x4, R4 ;  /* 0x00000004a60a7825 */ /* 0x002fe200078e0204 */
[----:B------:R-:W4:Y:S04]  /*4a3d0*/  LDL.LU R229, [R1+0xdd0] ;  /* 0x000dd00001e57983 */ /* 0x000f280000300800 */
[----:B------:R1:W-:Y:S04]  /*4a3e0*/  @P6 STG.E desc[UR6][R10.64], R167 ;  /* 0x000000a70a006986 */ /* 0x0003e8000c101906 */
[----:B------:R-:W4:Y:S01]  /*4a3f0*/  LDL.LU R166, [R1+0x1310] ;  /* 0x0013100001a67983 */ /* 0x000f220000300800 */
[----:B-1----:R-:W-:-:S03]  /*4a400*/  IMAD.WIDE R10, R231, 0x4, R2 ;  /* 0x00000004e70a7825 */ /* 0x002fc600078e0202 */
[----:B------:R-:W4:Y:S04]  /*4a410*/  LDL.LU R167, [R1+0x9e0] ;  /* 0x0009e00001a77983 */ /* 0x000f280000300800 */
[----:B------:R1:W-:Y:S02]  /*4a420*/  @P0 STG.E desc[UR6][R10.64], R252 ;  /* 0x000000fc0a000986 */ /* 0x0003e4000c101906 */
[----:B-1----:R-:W-:Y:S02]  /*4a430*/  IMAD.WIDE R10, R231, 0x4, R4 ;  /* 0x00000004e70a7825 */ /* 0x002fe400078e0204 */
[----:B------:R-:W4:Y:S04]  /*4a440*/  LDL.LU R252, [R1+0x5e0] ;  /* 0x0005e00001fc7983 */ /* 0x000f280000300800 */
[----:B------:R2:W-:Y:S01]  /*4a450*/  @P1 STG.E desc[UR6][R10.64], R250 ;  /* 0x000000fa0a001986 */ /* 0x0005e2000c101906 */
[----:B------:R-:W-:-:S03]  /*4a460*/  LOP3.LUT P1, RZ, R12, 0x400, RZ, 0xc0, !PT ;  /* 0x000004000cff7812 */ /* 0x000fc6000782c0ff */
[----:B------:R-:W4:Y:S01]  /*4a470*/  LDL.LU R231, [R1+0x1314] ;  /* 0x0013140001e77983 */ /* 0x000f220000300800 */
[----:B--2---:R-:W-:-:S03]  /*4a480*/  IMAD.WIDE R10, R230, 0x4, R2 ;  /* 0x00000004e60a7825 */ /* 0x004fc600078e0202 */
[----:B------:R-:W2:Y:S06]  /*4a490*/  LDL.LU R250, [R1+0x177c] ;  /* 0x00177c0001fa7983 */ /* 0x000eac0000300800 */
[----:B------:R1:W-:Y:S01]  /*4a4a0*/  @P1 STG.E desc[UR6][R10.64], R251 ;  /* 0x000000fb0a001986 */ /* 0x0003e2000c101906 */
[----:B------:R-:W-:Y:S01]  /*4a4b0*/  LOP3.LUT P1, RZ, R12, 0x200, RZ, 0xc0, !PT ;  /* 0x000002000cff7812 */ /* 0x000fe2000782c0ff */
[----:B-1----:R-:W-:Y:S02]  /*4a4c0*/  IMAD.WIDE R10, R230, 0x4, R4 ;  /* 0x00000004e60a7825 */ /* 0x002fe400078e0204 */
[----:B------:R-:W2:Y:S04]  /*4a4d0*/  LDL.LU R251, [R1+0x1778] ;  /* 0x0017780001fb7983 */ /* 0x000ea80000300800 */
[----:B------:R-:W2:Y:S06]  /*4a4e0*/  LDL.LU R230, [R1+0x1774] ;  /* 0x0017740001e67983 */ /* 0x000eac0000300800 */
[----:B------:R1:W-:Y:S04]  /*4a4f0*/  @P1 STG.E desc[UR6][R10.64], R20 ;  /* 0x000000140a001986 */ /* 0x0003e8000c101906 */
[----:B-1----:R-:W2:Y:S01]  /*4a500*/  LDL.LU R20, [R1+0x1770] ;  /* 0x0017700001147983 */ /* 0x002ea20000300800 */
        /* <DEDUP_REMOVED lines=27> */
[----:B---3--:R4:W-:Y:S02]  /*4a6c0*/  @P3 STG.E desc[UR6][R10.64], R228 ;  /* 0x000000e40a003986 */ /* 0x0089e4000c101906 */
[----:B----4-:R-:W-:-:S05]  /*4a6d0*/  IMAD.WIDE R10, R166, 0x4, R2 ;  /* 0x00000004a60a7825 */ /* 0x010fca00078e0202 */
        /* <DEDUP_REMOVED lines=8> */
[----:B------:R-:W4:Y:S04]  /*4a760*/  LDL.LU R229, [R1+0x1320] ;  /* 0x0013200001e57983 */ /* 0x000f280000300800 */
[----:B--2---:R1:W-:Y:S04]  /*4a770*/  @P0 STG.E desc[UR6][R10.64], R20 ;  /* 0x000000140a000986 */ /* 0x0043e8000c101906 */
[----:B-1----:R-:W2:Y:S04]  /*4a780*/  LDL.LU R20, [R1+0x176c] ;  /* 0x00176c0001147983 */ /* 0x002ea80000300800 */
[----:B------:R-:W4:Y:S04]  /*4a790*/  LDL.LU R252, [R1+0xdd4] ;  /* 0x000dd40001fc7983 */ /* 0x000f280000300800 */
[----:B------:R-:W4:Y:S04]  /*4a7a0*/  LDL.LU R0, [R1+0x9e4] ;  /* 0x0009e40001007983 */ /* 0x000f280000300800 */
[----:B------:R-:W4:Y:S04]  /*4a7b0*/  LDL.LU R165, [R1+0x5e4] ;  /* 0x0005e40001a57983 */ /* 0x000f280000300800 */
[----:B------:R-:W4:Y:S01]  /*4a7c0*/  LDL.LU R167, [R1+0x131c] ;  /* 0x00131c0001a77983 */ /* 0x000f220000300800 */
[----:B------:R-:W-:-:S03]  /*4a7d0*/  LOP3.LUT P0, RZ, R19, 0x8000000, RZ, 0xc0, !PT ;  /* 0x0800000013ff7812 */ /* 0x000fc6000780c0ff */
[----:B------:R-:W4:Y:S01]  /*4a7e0*/  LDL.LU R164, [R1+0x1e4] ;  /* 0x0001e40001a47983 */ /* 0x000f220000300800 */
[C---:B------:R-:W-:Y:S02]  /*4a7f0*/  LOP3.LUT P2, RZ, R19.reuse, 0x8000, RZ, 0xc0, !PT ;  /* 0x0000800013ff7812 */ /* 0x040fe4000784c0ff */
[C---:B------:R-:W-:Y:S02]  /*4a800*/  LOP3.LUT P5, RZ, R19.reuse, 0x80000, RZ, 0xc0, !PT ;  /* 0x0008000013ff7812 */ /* 0x040fe400078ac0ff */
[C---:B------:R-:W-:Y:S02]  /*4a810*/  LOP3.LUT P6, RZ, R19.reuse, 0x400000, RZ, 0xc0, !PT ;  /* 0x0040000013ff7812 */ /* 0x040fe400078cc0ff */
[----:B------:R-:W-:Y:S02]  /*4a820*/  LOP3.LUT R12, R12, 0xfffffffb, RZ, 0xc0, !PT ;  /* 0xfffffffb0c0c7812 */ /* 0x000fe400078ec0ff */
[----:B------:R-:W-:-:S07]  /*4a830*/  LOP3.LUT P3, RZ, R19, 0x10000, RZ, 0xc0, !PT ;  /* 0x0001000013ff7812 */ /* 0x000fce000786c0ff */
[----:B------:R-:W-:-:S04]  /*4a840*/  @P5 LOP3.LUT R12, R12, 0x4, RZ, 0xfc, !PT ;  /* 0x000000040c0c5812 */ /* 0x000fc800078efcff */
[----:B------:R-:W-:Y:S02]  /*4a850*/  LOP3.LUT R12, R12, 0xfffffffe, RZ, 0xc0, !PT ;  /* 0xfffffffe0c0c7812 */ /* 0x000fe400078ec0ff */
[C---:B------:R-:W-:Y:S02]  /*4a860*/  LOP3.LUT P4, RZ, R19.reuse, 0x20000, RZ, 0xc0, !PT ;  /* 0x0002000013ff7812 */ /* 0x040fe4000788c0ff */
[----:B------:R-:W-:Y:S02]  /*4a870*/  @P6 LOP3.LUT R12, R12, 0x1, RZ, 0xfc, !PT ;  /* 0x000000010c0c6812 */ /* 0x000fe400078efcff */
[C---:B------:R-:W-:Y:S02]  /*4a880*/  LOP3.LUT P6, RZ, R19.reuse, 0x200000, RZ, 0xc0, !PT ;  /* 0x0020000013ff7812 */ /* 0x040fe400078cc0ff */
[----:B------:R-:W-:Y:S02]  /*4a890*/  LOP3.LUT R12, R12, 0xfffffffd, RZ, 0xc0, !PT ;  /* 0xfffffffd0c0c7812 */ /* 0x000fe400078ec0ff */
[----:B------:R-:W-:-:S02]  /*4a8a0*/  LOP3.LUT P5, RZ, R19, 0x40000, RZ, 0xc0, !PT ;  /* 0x0004000013ff7812 */ /* 0x000fc400078ac0ff */
[----:B------:R-:W-:-:S07]  /*4a8b0*/  LOP3.LUT P1, RZ, R19, 0x10000000, RZ, 0xc0, !PT ;  /* 0x1000000013ff7812 */ /* 0x000fce000782c0ff */
[----:B------:R-:W-:Y:S02]  /*4a8c0*/  @P6 LOP3.LUT R12, R12, 0x2, RZ, 0xfc, !PT ;  /* 0x000000020c0c6812 */ /* 0x000fe400078efcff */
[----:B------:R-:W-:Y:S01]  /*4a8d0*/  LOP3.LUT P6, RZ, R19, 0x100000, RZ, 0xc0, !PT ;  /* 0x0010000013ff7812 */ /* 0x000fe200078cc0ff */
[----:B---3--:R-:W-:Y:S01]  /*4a8e0*/  IMAD.WIDE R10, R231, 0x4, R2 ;  /* 0x00000004e70a7825 */ /* 0x008fe200078e0202 */
[----:B--2---:R-:W-:-:S04]  /*4a8f0*/  LOP3.LUT R20, R20, 0xefffffff, RZ, 0xc0, !PT ;  /* 0xefffffff14147812 */ /* 0x004fc800078ec0ff */
[----:B------:R-:W-:Y:S02]  /*4a900*/  @P0 LOP3.LUT R20, R20, 0x10000000, RZ, 0xfc, !PT ;  /* 0x1000000014140812 */ /* 0x000fe400078efcff */
[----:B------:R-:W-:Y:S02]  /*4a910*/  LOP3.LUT P0, RZ, R19, 0x4000000, RZ, 0xc0, !PT ;  /* 0x0400000013ff7812 */ /* 0x000fe4000780c0ff */
[----:B------:R-:W-:Y:S01]  /*4a920*/  LOP3.LUT R20, R20, 0xdfffffff, RZ, 0xc0, !PT ;  /* 0xdfffffff14147812 */ /* 0x000fe200078ec0ff */
[----:B----4-:R1:W-:Y:S10]  /*4a930*/  @P2 STG.E desc[UR6][R10.64], R252 ;  /* 0x000000fc0a002986 */ /* 0x0103f4000c101906 */
[----:B------:R-:W-:-:S02]  /*4a940*/  @P0 LOP3.LUT R20, R20, 0x20000000, RZ, 0xfc, !PT ;  /* 0x2000000014140812 */ /* 0x000fc400078efcff */
[----:B------:R-:W-:Y:S01]  /*4a950*/  LOP3.LUT P0, RZ, R19, 0x2000000, RZ, 0xc0, !PT ;  /* 0x0200000013ff7812 */ /* 0x000fe2000780c0ff */
[----:B-1----:R-:W-:Y:S02]  /*4a960*/  IMAD.WIDE R10, R231, 0x4, R4 ;  /* 0x00000004e70a7825 */ /* 0x002fe400078e0204 */
[----:B------:R-:W2:Y:S01]  /*4a970*/  LDL.LU R231, [R1+0x9e8] ;  /* 0x0009e80001e77983 */ /* 0x000ea20000300800 */
[----:B------:R-:W-:-:S03]  /*4a980*/  LOP3.LUT R20, R20, 0xbfffffff, RZ, 0xc0, !PT ;  /* 0xbfffffff14147812 */ /* 0x000fc600078ec0ff */
[----:B------:R-:W3:Y:S04]  /*4a990*/  LDL.LU R252, [R1+0x5e8] ;  /* 0x0005e80001fc7983 */ /* 0x000ee80000300800 */
[----:B------:R-:W4:Y:S02]  /*4a9a0*/  LDL.LU R13, [R1+0x1324] ;  /* 0x00132400010d7983 */ /* 0x000f240000300800 */
[----:B------:R-:W-:Y:S02]  /*4a9b0*/  @P0 LOP3.LUT R20, R20, 0x40000000, RZ, 0xfc, !PT ;  /* 0x4000000014140812 */ /* 0x000fe400078efcff */
[----:B------:R-:W-:Y:S01]  /*4a9c0*/  LOP3.LUT P0, RZ, R19, 0x1000000, RZ, 0xc0, !PT ;  /* 0x0100000013ff7812 */ /* 0x000fe2000780c0ff */
[----:B------:R1:W-:Y:S01]  /*4a9d0*/  @P3 STG.E desc[UR6][R10.64], R0 ;  /* 0x000000000a003986 */ /* 0x0003e2000c101906 */
[----:B------:R-:W-:-:S03]  /*4a9e0*/  LOP3.LUT R20, R20, 0x7fffffff, RZ, 0xc0, !PT ;  /* 0x7fffffff14147812 */ /* 0x000fc600078ec0ff */
[----:B------:R-:W3:Y:S01]  /*4a9f0*/  LDL.LU R166, [R1+0xddc] ;  /* 0x000ddc0001a67983 */ /* 0x000ee20000300800 */
[----:B------:R-:W-:-:S03]  /*4aa00*/  LOP3.LUT P2, RZ, R19, 0x20000000, RZ, 0xc0, !PT ;  /* 0x2000000013ff7812 */ /* 0x000fc6000784c0ff */
[----:B------:R-:W3:Y:S01]  /*4aa10*/  LDL.LU R18, [R1+0x1328] ;  /* 0x0013280001127983 */ /* 0x000ee20000300800 */
[----:B-1----:R-:W-:-:S03]  /*4aa20*/  IMAD.WIDE R10, R167, 0x4, R2 ;  /* 0x00000004a70a7825 */ /* 0x002fc600078e0202 */
[----:B------:R-:W-:Y:S02]  /*4aa30*/  @P0 LOP3.LUT R20, R20, 0x80000000, RZ, 0xfc, !PT ;  /* 0x8000000014140812 */ /* 0x000fe400078efcff */
[C---:B------:R-:W-:Y:S01]  /*4aa40*/  LOP3.LUT P0, RZ, R19.reuse, 0x800000, RZ, 0xc0, !PT ;  /* 0x0080000013ff7812 */ /* 0x040fe2000780c0ff */
[----:B------:R1:W-:Y:S01]  /*4aa50*/  @P4 STG.E desc[UR6][R10.64], R165 ;  /* 0x000000a50a004986 */ /* 0x0003e2000c101906 */
[C---:B------:R-:W-:Y:S02]  /*4aa60*/  LOP3.LUT P3, RZ, R19.reuse, 0x40000000, RZ, 0xc0, !PT ;  /* 0x4000000013ff7812 */ /* 0x040fe4000786c0ff */
[----:B------:R-:W-:Y:S02]  /*4aa70*/  LOP3.LUT P4, RZ, R19, 0x80000000, RZ, 0xc0, !PT ;  /* 0x8000000013ff7812 */ /* 0x000fe4000788c0ff */
[----:B------:R-:W3:Y:S04]  /*4aa80*/  LDL.LU R19, [R1+0x1e8] ;  /* 0x0001e80001137983 */ /* 0x000ee80000300800 */
[----:B-1----:R-:W3:Y:S01]  /*4aa90*/  LDL.LU R165, [R1+0x9ec] ;  /* 0x0009ec0001a57983 */ /* 0x002ee20000300800 */
[----:B------:R-:W-:-:S03]  /*4aaa0*/  IMAD.WIDE R10, R167, 0x4, R4 ;  /* 0x00000004a70a7825 */ /* 0x000fc600078e0204 */
[----:B------:R-:W3:Y:S04]  /*4aab0*/  LDL.LU R167, [R1+0x5ec] ;  /* 0x0005ec0001a77983 */ /* 0x000ee80000300800 */
[----:B------:R-:W3:Y:S04]  /*4aac0*/  LDL.LU R17, [R1+0x132c] ;  /* 0x00132c0001117983 */ /* 0x000ee80000300800 */
[----:B------:R1:W-:Y:S01]  /*4aad0*/  @P5 STG.E desc[UR6][R10.64], R164 ;  /* 0x000000a40a005986 */ /* 0x0003e2000c101906 */
[----:B------:R-:W-:-:S03]  /*4aae0*/  LOP3.LUT P5, RZ, R12, 0x4, RZ, 0xc0, !PT ;  /* 0x000000040cff7812 */ /* 0x000fc600078ac0ff */
        /* <DEDUP_REMOVED lines=12> */
[----:B--2---:R4:W-:Y:S01]  /*4abb0*/  @P6 STG.E desc[UR6][R10.64], R231 ;  /* 0x000000e70a006986 */ /* 0x0049e2000c101906 */
[----:B------:R-:W-:Y:S01]  /*4abc0*/  LOP3.LUT P6, RZ, R12, 0x2, RZ, 0xc0, !PT ;  /* 0x000000020cff7812 */ /* 0x000fe200078cc0ff */
[----:B----4-:R-:W-:-:S02]  /*4abd0*/  IMAD.WIDE R10, R13, 0x4, R2 ;  /* 0x000000040d0a7825 */ /* 0x010fc400078e0202 */
[----:B------:R-:W2:Y:S10]  /*4abe0*/  LDL.LU R231, [R1+0x1768] ;  /* 0x0017680001e77983 */ /* 0x000eb40000300800 */
[----:B---3--:R1:W-:Y:S01]  /*4abf0*/  @P6 STG.E desc[UR6][R10.64], R252 ;  /* 0x000000fc0a006986 */ /* 0x0083e2000c101906 */
[----:B------:R-:W-:Y:S01]  /*4ac00*/  LOP3.LUT P6, RZ, R12, 0x1, RZ, 0xc0, !PT ;  /* 0x000000010cff7812 */ /* 0x000fe200078cc0ff */
[----:B------:R-:W-:-:S04]  /*4ac10*/  IMAD.WIDE R12, R13, 0x4, R4 ;  /* 0x000000040d0c7825 */ /* 0x000fc800078e0204 */
[----:B-1----:R-:W-:Y:S01]  /*4ac20*/  IMAD.WIDE R10, R18, 0x4, R2 ;  /* 0x00000004120a7825 */ /* 0x002fe200078e0202 */
[----:B------:R-:W3:Y:S07]  /*4ac30*/  LDL.LU R252, [R1+0x1764] ;  /* 0x0017640001fc7983 */ /* 0x000eee0000300800 */
[----:B------:R-:W-:Y:S04]  /*4ac40*/  @P6 STG.E desc[UR6][R12.64], R19 ;  /* 0x000000130c006986 */ /* 0x000fe8000c101906 */
[----:B------:R1:W-:Y:S04]  /*4ac50*/  @P0 STG.E desc[UR6][R10.64], R166 ;  /* 0x000000a60a000986 */ /* 0x0003e8000c101906 */
[----:B-1----:R-:W4:Y:S01]  /*4ac60*/  LDL.LU R166, [R1+0xde4] ;  /* 0x000de40001a67983 */ /* 0x002f220000300800 */
[----:B------:R-:W-:Y:S01]  /*4ac70*/  LOP3.LUT P0, RZ, R20, 0x80000000, RZ, 0xc0, !PT ;  /* 0x8000000014ff7812 */ /* 0x000fe2000780c0ff */
[----:B------:R-:W-:-:S12]  /*4ac80*/  IMAD.WIDE R10, R18, 0x4, R4 ;  /* 0x00000004120a7825 */ /* 0x000fd800078e0204 */
[----:B------:R1:W-:Y:S01]  /*4ac90*/  @P0 STG.E desc[UR6][R10.64], R165 ;  /* 0x000000a50a000986 */ /* 0x0003e2000c101906 */
[C---:B------:R-:W-:Y:S01]  /*4aca0*/  LOP3.LUT P0, RZ, R20.reuse, 0x40000000, RZ, 0xc0, !PT ;  /* 0x4000000014ff7812 */ /* 0x040fe2000780c0ff */
[C---:B-1----:R-:W-:Y:S02]  /*4acb0*/  IMAD.WIDE R10, R17.reuse, 0x4, R2 ;  /* 0x00000004110a7825 */ /* 0x042fe400078e0202 */
[----:B------:R-:W2:Y:S10]  /*4acc0*/  LDL.LU R165, [R1+0x9f4] ;  /* 0x0009f40001a57983 */ /* 0x000eb40000300800 */
[----:B------:R1:W-:Y:S04]  /*4acd0*/  @P0 STG.E desc[UR6][R10.64], R167 ;  /* 0x000000a70a000986 */ /* 0x0003e8000c101906 */
[----:B-1----:R-:W3:Y:S01]  /*4ace0*/  LDL.LU R167, [R1+0x133c] ;  /* 0x00133c0001a77983 */ /* 0x002ee20000300800 */
[----:B------:R-:W-:Y:S01]  /*4acf0*/  LOP3.LUT P0, RZ, R20, 0x20000000, RZ, 0xc0, !PT ;  /* 0x2000000014ff7812 */ /* 0x000fe2000780c0ff */
[----:B------:R-:W-:-:S12]  /*4ad00*/  IMAD.WIDE R10, R17, 0x4, R4 ;  /* 0x00000004110a7825 */ /* 0x000fd800078e0204 */
[----:B------:R1:W-:Y:S01]  /*4ad10*/  @P0 STG.E desc[UR6][R10.64], R14 ;  /* 0x0000000e0a000986 */ /* 0x0003e2000c101906 */
[----:B------:R-:W-:Y:S01]  /*4ad20*/  LOP3.LUT P0, RZ, R20, 0x10000000, RZ, 0xc0, !PT ;  /* 0x1000000014ff7812 */ /* 0x000fe2000780c0ff */
[----:B-1----:R-:W-:-:S12]  /*4ad30*/  IMAD.WIDE R10, R16, 0x4, R2 ;  /* 0x00000004100a7825 */ /* 0x002fd800078e0202 */
[----:B------:R1:W-:Y:S02]  /*4ad40*/  @P0 STG.E desc[UR6][R10.64], R15 ;  /* 0x0000000f0a000986 */ /* 0x0003e4000c101906 */
[----:B-1----:R-:W-:Y:S02]  /*4ad50*/  IMAD.WIDE R10, R16, 0x4, R4 ;  /* 0x00000004100a7825 */ /* 0x002fe400078e0204 */
[----:B------:R-:W2:Y:S04]  /*4ad60*/  LDL.LU R16, [R1+0x5f4] ;  /* 0x0005f40001107983 */ /* 0x000ea80000300800 */
        /* <DEDUP_REMOVED lines=9> */
[----:B------:R-:W2:Y:S04]  /*4ae00*/  LDL.LU R228, [R1+0x1344] ;  /* 0x0013440001e47983 */ /* 0x000ea80000300800 */
[----:B------:R-:W2:Y:S01]  /*4ae10*/  LDL.LU R229, [R1+0xe48] ;  /* 0x000e480001e57983 */ /* 0x000ea20000300800 */
[----:B------:R-:W-:-:S03]  /*4ae20*/  LOP3.LUT P6, RZ, R20, 0x2, RZ, 0xc0, !PT ;  /* 0x0000000214ff7812 */ /* 0x000fc600078cc0ff */
[----:B----4-:R1:W-:Y:S04]  /*4ae30*/  @P5 STG.E desc[UR6][R10.64], R166 ;  /* 0x000000a60a005986 */ /* 0x0103e8000c101906 */
[----:B-1----:R-:W4:Y:S04]  /*4ae40*/  LDL.LU R166, [R1+0x1340] ;  /* 0x0013400001a67983 */ /* 0x002f280000300800 */
[----:B------:R-:W4:Y:S04]  /*4ae50*/  LDL.LU R15, [R1+0xde8] ;  /* 0x000de800010f7983 */ /* 0x000f280000300800 */
[----:B------:R-:W4:Y:S04]  /*4ae60*/  LDL.LU R23, [R1+0x9f8] ;  /* 0x0009f80001177983 */ /* 0x000f280000300800 */
[----:B------:R-:W4:Y:S04]  /*4ae70*/  LDL.LU R18, [R1+0x5f8] ;  /* 0x0005f80001127983 */ /* 0x000f280000300800 */
[----:B------:R-:W4:Y:S04]  /*4ae80*/  LDL.LU R0, [R1+0xe4c] ;  /* 0x000e4c0001007983 */ /* 0x000f280000300800 */
[----:B------:R-:W4:Y:S01]  /*4ae90*/  LDL.LU R17, [R1+0x1348] ;  /* 0x0013480001117983 */ /* 0x000f220000300800 */
[----:B---3--:R-:W-:-:S05]  /*4aea0*/  IMAD.WIDE R10, R167, 0x4, R2 ;  /* 0x00000004a70a7825 */ /* 0x008fca00078e0202 */
[----:B--2---:R1:W-:Y:S04]  /*4aeb0*/  @P6 STG.E desc[UR6][R10.64], R165 ;  /* 0x000000a50a006986 */ /* 0x0043e8000c101906 */
[----:B-1----:R-:W2:Y:S04]  /*4aec0*/  LDL.LU R165, [R1+0xdec] ;  /* 0x000dec0001a57983 */ /* 0x002ea80000300800 */
[----:B------:R-:W3:Y:S04]  /*4aed0*/  LDL.LU R22, [R1+0x9fc] ;  /* 0x0009fc0001167983 */ /* 0x000ee80000300800 */
[----:B------:R-:W3:Y:S01]  /*4aee0*/  LDL.LU R164, [R1+0x134c] ;  /* 0x00134c0001a47983 */ /* 0x000ee20000300800 */
[----:B------:R-:W-:-:S02]  /*4aef0*/  LOP3.LUT P1, RZ, R20, 0x10, RZ, 0xc0, !PT ;  /* 0x0000001014ff7812 */ /* 0x000fc4000782c0ff */
[C---:B------:R-:W-:Y:S02]  /*4af00*/  LOP3.LUT P0, RZ, R20.reuse, 0x4, RZ, 0xc0, !PT ;  /* 0x0000000414ff7812 */ /* 0x040fe4000780c0ff */
[----:B------:R-:W-:-:S09]  /*4af10*/  LOP3.LUT R20, R20, 0xf7ffffff, RZ, 0xc0, !PT ;  /* 0xf7ffffff14147812 */ /* 0x000fd200078ec0ff */
[----:B------:R-:W-:-:S04]  /*4af20*/  @P1 LOP3.LUT R20, R20, 0x8000000, RZ, 0xfc, !PT ;  /* 0x0800000014141812 */ /* 0x000fc800078efcff */
[C---:B------:R-:W-:Y:S02]  /*4af30*/  LOP3.LUT P3, RZ, R20.reuse, 0x80, RZ, 0xc0, !PT ;  /* 0x0000008014ff7812 */ /* 0x040fe4000786c0ff */
[C---:B------:R-:W-:Y:S02]  /*4af40*/  LOP3.LUT P1, RZ, R20.reuse, 0x8, RZ, 0xc0, !PT ;  /* 0x0000000814ff7812 */ /* 0x040fe4000782c0ff */
[C---:B------:R-:W-:Y:S02]  /*4af50*/  LOP3.LUT P2, RZ, R20.reuse, 0x20, RZ, 0xc0, !PT ;  /* 0x0000002014ff7812 */ /* 0x040fe4000784c0ff */
[----:B------:R-:W-:-:S07]  /*4af60*/  LOP3.LUT R20, R20, 0xfbffffff, RZ, 0xc0, !PT ;  /* 0xfbffffff14147812 */ /* 0x000fce00078ec0ff */
[----:B------:R-:W-:-:S04]  /*4af70*/  @P3 LOP3.LUT R20, R20, 0x4000000, RZ, 0xfc, !PT ;  /* 0x0400000014143812 */ /* 0x000fc800078efcff */
[C---:B------:R-:W-:Y:S02]  /*4af80*/  LOP3.LUT P5, RZ, R20.reuse, 0x800, RZ, 0xc0, !PT ;  /* 0x0000080014ff7812 */ /* 0x040fe400078ac0ff */
[C---:B------:R-:W-:Y:S02]  /*4af90*/  LOP3.LUT P3, RZ, R20.reuse, 0x40, RZ, 0xc0, !PT ;  /* 0x0000004014ff7812 */ /* 0x040fe4000786c0ff */
[C---:B------:R-:W-:Y:S02]  /*4afa0*/  LOP3.LUT P4, RZ, R20.reuse, 0x100, RZ, 0xc0, !PT ;  /* 0x0000010014ff7812 */ /* 0x040fe4000788c0ff */
[----:B------:R-:W-:-:S07]  /*4afb0*/  LOP3.LUT R20, R20, 0xfeffffff, RZ, 0xc0, !PT ;  /* 0xfeffffff14147812 */ /* 0x000fce00078ec0ff */
[----:B------:R-:W-:-:S04]  /*4afc0*/  @P5 LOP3.LUT R20, R20, 0x1000000, RZ, 0xfc, !PT ;  /* 0x0100000014145812 */ /* 0x000fc800078efcff */
[C---:B------:R-:W-:Y:S02]  /*4afd0*/  LOP3.LUT P5, RZ, R20.reuse, 0x400, RZ, 0xc0, !PT ;  /* 0x0000040014ff7812 */ /* 0x040fe400078ac0ff */
[----:B------:R-:W-:Y:S01]  /*4afe0*/  LOP3.LUT R20, R20, 0xfdffffff, RZ, 0xc0, !PT ;  /* 0xfdffffff14147812 */ /* 0x000fe200078ec0ff */
[----:B------:R-:W-:Y:S02]  /*4aff0*/  IMAD.WIDE R10, R167, 0x4, R4 ;  /* 0x00000004a70a7825 */ /* 0x000fe400078e0204 */
[----:B------:R-:W3:Y:S04]  /*4b000*/  LDL.LU R167, [R1+0x5fc] ;  /* 0x0005fc0001a77983 */ /* 0x000ee80000300800 */
[----:B------:R1:W-:Y:S04]  /*4b010*/  @P0 STG.E desc[UR6][R10.64], R16 ;  /* 0x000000100a000986 */ /* 0x0003e8000c101906 */
[----:B------:R-:W-:-:S04]  /*4b020*/  @P5 LOP3.LUT R20, R20, 0x2000000, RZ, 0xfc, !PT ;  /* 0x0200000014145812 */ /* 0x000fc800078efcff */
[C---:B------:R-:W-:Y:S02]  /*4b030*/  LOP3.LUT P0, RZ, R20.reuse, 0x8000, RZ, 0xc0, !PT ;  /* 0x0000800014ff7812 */ /* 0x040fe4000780c0ff */
[C---:B------:R-:W-:Y:S02]  /*4b040*/  LOP3.LUT P5, RZ, R20.reuse, 0x200, RZ, 0xc0, !PT ;  /* 0x0000020014ff7812 */ /* 0x040fe400078ac0ff */
[C---:B------:R-:W-:Y:S01]  /*4b050*/  LOP3.LUT P6, RZ, R20.reuse, 0x1000, RZ, 0xc0, !PT ;  /* 0x0000100014ff7812 */ /* 0x040fe200078cc0ff */
[----:B-1----:R-:W3:Y:S01]  /*4b060*/  LDL.LU R16, [R1+0xdf0] ;  /* 0x000df00001107983 */ /* 0x002ee20000300800 */
[----:B------:R-:W-:-:S07]  /*4b070*/  LOP3.LUT R20, R20, 0xffbfffff, RZ, 0xc0, !PT ;  /* 0xffbfffff14147812 */ /* 0x000fce00078ec0ff */
[----:B------:R-:W-:-:S04]  /*4b080*/  @P0 LOP3.LUT R20, R20, 0x400000, RZ, 0xfc, !PT ;  /* 0x0040000014140812 */ /* 0x000fc800078efcff */
[C---:B------:R-:W-:Y:S02]  /*4b090*/  LOP3.LUT P0, RZ, R20.reuse, 0x4000, RZ, 0xc0, !PT ;  /* 0x0000400014ff7812 */ /* 0x040fe4000780c0ff */
[----:B------:R-:W-:-:S11]  /*4b0a0*/  LOP3.LUT R20, R20, 0xff7fffff, RZ, 0xc0, !PT ;  /* 0xff7fffff14147812 */ /* 0x000fd600078ec0ff */
[----:B------:R-:W-:Y:S01]  /*4b0b0*/  @P0 LOP3.LUT R20, R20, 0x800000, RZ, 0xfc, !PT ;  /* 0x0080000014140812 */ /* 0x000fe200078efcff */
[----:B----4-:R-:W-:-:S05]  /*4b0c0*/  IMAD.WIDE R10, R166, 0x4, R2 ;  /* 0x00000004a60a7825 */ /* 0x010fca00078e0202 */
[----:B------:R1:W-:Y:S01]  /*4b0d0*/  @P1 STG.E desc[UR6][R10.64], R229 ;  /* 0x000000e50a001986 */ /* 0x0003e2000c101906 */
[----:B------:R-:W-:-:S03]  /*4b0e0*/  LOP3.LUT P1, RZ, R20, 0x8000000, RZ, 0xc0, !PT ;  /* 0x0800000014ff7812 */ /* 0x000fc6000782c0ff */
[----:B-1----:R-:W4:Y:S01]  /*4b0f0*/  LDL.LU R229, [R1+0x1350] ;  /* 0x0013500001e57983 */ /* 0x002f220000300800 */
[----:B------:R-:W-:-:S03]  /*4b100*/  IMAD.WIDE R10, R166, 0x4, R4 ;  /* 0x00000004a60a7825 */ /* 0x000fc600078e0204 */
[----:B------:R-:W4:Y:S04]  /*4b110*/  LDL.LU R14, [R1+0xa00] ;  /* 0x000a0000010e7983 */ /* 0x000f280000300800 */
[----:B------:R-:W4:Y:S04]  /*4b120*/  LDL.LU R166, [R1+0x1354] ;  /* 0x0013540001a67983 */ /* 0x000f280000300800 */
[----:B------:R1:W-:Y:S02]  /*4b130*/  @P1 STG.E desc[UR6][R10.64], R15 ;  /* 0x0000000f0a001986 */ /* 0x0003e4000c101906 */
[----:B-1----:R-:W-:-:S02]  /*4b140*/  IMAD.WIDE R10, R228, 0x4, R2 ;  /* 0x00000004e40a7825 */ /* 0x002fc400078e0202 */
[----:B------:R-:W4:Y:S04]  /*4b150*/  LDL.LU R15, [R1+0x1f0] ;  /* 0x0001f000010f7983 */ /* 0x000f280000300800 */
[----:B------:R1:W-:Y:S02]  /*4b160*/  @P2 STG.E desc[UR6][R10.64], R23 ;  /* 0x000000170a002986 */ /* 0x0003e4000c101906 */
[----:B-1----:R-:W-:Y:S02]  /*4b170*/  IMAD.WIDE R10, R228, 0x4, R4 ;  /* 0x00000004e40a7825 */ /* 0x002fe400078e0204 */
[----:B------:R-:W4:Y:S04]  /*4b180*/  LDL.LU R23, [R1+0x600] ;  /* 0x0006000001177983 */ /* 0x000f280000300800 */
[----:B------:R1:W-:Y:S01]  /*4b190*/  @P3 STG.E desc[UR6][R10.64], R18 ;  /* 0x000000120a003986 */ /* 0x0003e2000c101906 */
[----:B------:R-:W-:-:S03]  /*4b1a0*/  LOP3.LUT P3, RZ, R20, 0x4000000, RZ, 0xc0, !PT ;  /* 0x0400000014ff7812 */ /* 0x000fc6000786c0ff */
[----:B------:R-:W4:Y:S01]  /*4b1b0*/  LDL.LU R228, [R1+0x1358] ;  /* 0x0013580001e47983 */ /* 0x000f220000300800 */
[----:B-1----:R-:W-:-:S09]  /*4b1c0*/  IMAD.WIDE R10, R17, 0x4, R2 ;  /* 0x00000004110a7825 */ /* 0x002fd200078e0202 */
[----:B------:R1:W-:Y:S02]  /*4b1d0*/  @P3 STG.E desc[UR6][R10.64], R0 ;  /* 0x000000000a003986 */ /* 0x0003e4000c101906 */
[----:B-1----:R-:W-:Y:S02]  /*4b1e0*/  IMAD.WIDE R10, R17, 0x4, R4 ;  /* 0x00000004110a7825 */ /* 0x002fe400078e0204 */
[----:B------:R-:W4:Y:S04]  /*4b1f0*/  LDL.LU R0, [R1+0xdf4] ;  /* 0x000df40001007983 */ /* 0x000f280000300800 */
[----:B--2---:R3:W-:Y:S02]  /*4b200*/  @P4 STG.E desc[UR6][R10.64], R165 ;  /* 0x000000a50a004986 */ /* 0x0047e4000c101906 */
[----:B---3--:R-:W-:-:S02]  /*4b210*/  IMAD.WIDE R10, R164, 0x4, R2 ;  /* 0x00000004a40a7825 */ /* 0x008fc400078e0202 */
[----:B------:R-:W2:Y:S04]  /*4b220*/  LDL.LU R165, [R1+0x135c] ;  /* 0x00135c0001a57983 */ /* 0x000ea80000300800 */
[----:B------:R1:W-:Y:S04]  /*4b230*/  @P5 STG.E desc[UR6][R10.64], R22 ;  /* 0x000000160a005986 */ /* 0x0003e8000c101906 */
[----:B-1----:R-:W3:Y:S01]  /*4b240*/  LDL.LU R22, [R1+0xa04] ;  /* 0x000a040001167983 */ /* 0x002ee20000300800 */
[----:B------:R-:W-:Y:S01]  /*4b250*/  LOP3.LUT P5, RZ, R20, 0x2000000, RZ, 0xc0, !PT ;  /* 0x0200000014ff7812 */ /* 0x000fe200078ac0ff */
[----:B------:R-:W-:Y:S01]  /*4b260*/  IMAD.WIDE R10, R164, 0x4, R4 ;  /* 0x00000004a40a7825 */ /* 0x000fe200078e0204 */
[C---:B------:R-:W-:Y:S01]  /*4b270*/  LOP3.LUT P0, RZ, R20.reuse, 0x2000, RZ, 0xc0, !PT ;  /* 0x0000200014ff7812 */ /* 0x040fe2000780c0ff */
[----:B------:R-:W2:Y:S10]  /*4b280*/  LDL.LU R164, [R1+0x1f4] ;  /* 0x0001f40001a47983 */ /* 0x000eb40000300800 */
[----:B------:R1:W-:Y:S01]  /*4b290*/  @P5 STG.E desc[UR6][R10.64], R167 ;  /* 0x000000a70a005986 */ /* 0x0003e2000c101906 */
[----:B------:R-:W-:-:S02]  /*4b2a0*/  LOP3.LUT P5, RZ, R20, 0x1000000, RZ, 0xc0, !PT ;  /* 0x0100000014ff7812 */ /* 0x000fc400078ac0ff */
[----:B------:R-:W-:Y:S01]  /*4b2b0*/  LOP3.LUT P1, RZ, R20, 0x10000, RZ, 0xc0, !PT ;  /* 0x0001000014ff7812 */ /* 0x000fe2000782c0ff */
[----:B-1----:R-:W2:Y:S01]  /*4b2c0*/  LDL.LU R167, [R1+0x1360] ;  /* 0x0013600001a77983 */ /* 0x002ea20000300800 */
[----:B----4-:R-:W-:-:S09]  /*4b2d0*/  IMAD.WIDE R10, R229, 0x4, R2 ;  /* 0x00000004e50a7825 */ /* 0x010fd200078e0202 */
[----:B------:R1:W-:Y:S02]  /*4b2e0*/  @P5 STG.E desc[UR6][R10.64], R16 ;  /* 0x000000100a005986 */ /* 0x0003e4000c101906 */
[----:B-1----:R-:W-:Y:S02]  /*4b2f0*/  IMAD.WIDE R10, R229, 0x4, R4 ;  /* 0x00000004e50a7825 */ /* 0x002fe400078e0204 */
[----:B------:R-:W4:Y:S04]  /*4b300*/  LDL.LU R16, [R1+0x604] ;  /* 0x0006040001107983 */ /* 0x000f280000300800 */
[----:B------:R1:W-:Y:S04]  /*4b310*/  @P6 STG.E desc[UR6][R10.64], R14 ;  /* 0x0000000e0a006986 */ /* 0x0003e8000c101906 */
[----:B------:R-:W4:Y:S01]  /*4b320*/  LDL.LU R229, [R1+0xdf8] ;  /* 0x000df80001e57983 */ /* 0x000f220000300800 */
[----:B-1----:R-:W-:-:S05]  /*4b330*/  IMAD.WIDE R10, R166, 0x4, R2 ;  /* 0x00000004a60a7825 */ /* 0x002fca00078e0202 */
[----:B------:R1:W-:Y:S01]  /*4b340*/  @P0 STG.E desc[UR6][R10.64], R15 ;  /* 0x0000000f0a000986 */ /* 0x0003e2000c101906 */
[----:B------:R-:W-:Y:S01]  /*4b350*/  LOP3.LUT P0, RZ, R20, 0x800000, RZ, 0xc0, !PT ;  /* 0x0080000014ff7812 */ /* 0x000fe2000780c0ff */
[----:B-1----:R-:W-:Y:S02]  /*4b360*/  IMAD.WIDE R10, R166, 0x4, R4 ;  /* 0x00000004a60a7825 */ /* 0x002fe400078e0204 */
[----:B------:R-:W4:Y:S10]  /*4b370*/  LDL.LU R166, [R1+0x1364] ;  /* 0x0013640001a67983 */ /* 0x000f340000300800 */
[----:B------:R1:W-:Y:S01]  /*4b380*/  @P0 STG.E desc[UR6][R10.64], R23 ;  /* 0x000000170a000986 */ /* 0x0003e2000c101906 */
[----:B------:R-:W-:-:S03]  /*4b390*/  LOP3.LUT P0, RZ, R20, 0x400000, RZ, 0xc0, !PT ;  /* 0x0040000014ff7812 */ /* 0x000fc6000780c0ff */
[----:B------:R-:W4:Y:S01]  /*4b3a0*/  LDL.LU R14, [R1+0xa08] ;  /* 0x000a0800010e7983 */ /* 0x000f220000300800 */
[----:B-1----:R-:W-:-:S03]  /*4b3b0*/  IMAD.WIDE R10, R228, 0x4, R2 ;  /* 0x00000004e40a7825 */ /* 0x002fc600078e0202 */
[----:B------:R-:W4:Y:S06]  /*4b3c0*/  LDL.LU R23, [R1+0x1f8] ;  /* 0x0001f80001177983 */ /* 0x000f2c0000300800 */
[----:B------:R1:W-:Y:S02]  /*4b3d0*/  @P0 STG.E desc[UR6][R10.64], R0 ;  /* 0x000000000a000986 */ /* 0x0003e4000c101906 */
[----:B-1----:R-:W-:Y:S02]  /*4b3e0*/  IMAD.WIDE R10, R228, 0x4, R4 ;  /* 0x00000004e40a7825 */ /* 0x002fe400078e0204 */
[----:B------:R-:W4:Y:S04]  /*4b3f0*/  LDL.LU R228, [R1+0x1368] ;  /* 0x0013680001e47983 */ /* 0x000f280000300800 */
[----:B------:R-:W4:Y:S04]  /*4b400*/  LDL.LU R15, [R1+0x608] ;  /* 0x00060800010f7983 */ /* 0x000f280000300800 */
[----:B---3--:R1:W-:Y:S04]  /*4b410*/  @P1 STG.E desc[UR6][R10.64], R22 ;  /* 0x000000160a001986 */ /* 0x0083e8000c101906 */
[----:B-1----:R-:W3:Y:S01]  /*4b420*/  LDL.LU R22, [R1+0xdfc] ;  /* 0x000dfc0001167983 */ /* 0x002ee20000300800 */
[----:B------:R-:W-:-:S02]  /*4b430*/  LOP3.LUT P2, RZ, R20, 0x20000, RZ, 0xc0, !PT ;  /* 0x0002000014ff7812 */ /* 0x000fc4000784c0ff */
[C---:B------:R-:W-:Y:S02]  /*4b440*/  LOP3.LUT P3, RZ, R20.reuse, 0x40000, RZ, 0xc0, !PT ;  /* 0x0004000014ff7812 */ /* 0x040fe4000786c0ff */
[----:B------:R-:W-:Y:S01]  /*4b450*/  LOP3.LUT P4, RZ, R20, 0x80000, RZ, 0xc0, !PT ;  /* 0x0008000014ff7812 */ /* 0x000fe2000788c0ff */
[----:B--2---:R-:W-:-:S04]  /*4b460*/  IMAD.WIDE R12, R165, 0x4, R2 ;  /* 0x00000004a50c7825 */ /* 0x004fc800078e0202 */
[----:B------:R-:W-:Y:S02]  /*4b470*/  IMAD.WIDE R10, R165, 0x4, R4 ;  /* 0x00000004a50a7825 */ /* 0x000fe400078e0204 */
[----:B------:R-:W2:Y:S01]  /*4b480*/  LDL.LU R165, [R1+0xa0c] ;  /* 0x000a0c0001a57983 */ /* 0x000ea20000300800 */
[----:B------:R-:W-:Y:S01]  /*4b490*/  LOP3.LUT P6, RZ, R9, 0x20, RZ, 0xc0, !PT ;  /* 0x0000002009ff7812 */ /* 0x000fe200078cc0ff */
[----:B------:R-:W-:Y:S02]  /*4b4a0*/  VIADD R9, R6, 0x106 ;  /* 0x0000010606097836 */ /* 0x000fe40000000000 */
[----:B------:R1:W-:Y:S01]  /*4b4b0*/  @P2 STG.E desc[UR6][R12.64], R164 ;  /* 0x000000a40c002986 */ /* 0x0003e2000c101906 */
[C---:B------:R-:W-:Y:S02]  /*4b4c0*/  LOP3.LUT P5, RZ, R20.reuse, 0x100000, RZ, 0xc0, !PT ;  /* 0x0010000014ff7812 */ /* 0x040fe400078ac0ff */
[----:B------:R-:W-:Y:S01]  /*4b4d0*/  LOP3.LUT P0, RZ, R20, 0x200000, RZ, 0xc0, !PT ;  /* 0x0020000014ff7812 */ /* 0x000fe2000780c0ff */
[----:B-1----:R-:W2:Y:S01]  /*4b4e0*/  LDL.LU R164, [R1+0x136c] ;  /* 0x00136c0001a47983 */ /* 0x002ea20000300800 */
[----:B------:R-:W-:-:S02]  /*4b4f0*/  IMAD.WIDE R12, R167, 0x4, R2 ;  /* 0x00000004a70c7825 */ /* 0x000fc400078e0202 */
[----:B------:R-:W-:Y:S01]  /*4b500*/  ISETP.LT.AND P0, PT, R8, UR4, !P0 ;  /* 0x0000000408007c0c */ /* 0x000fe2000c701270 */
[----:B----4-:R1:W-:Y:S01]  /*4b510*/  @P3 STG.E desc[UR6][R10.64], R16 ;  /* 0x000000100a003986 */ /* 0x0103e2000c101906 */
[----:B------:R-:W-:Y:S01]  /*4b520*/  ISETP.GE.AND P3, PT, R9, UR8, PT ;  /* 0x0000000809007c0c */ /* 0x000fe2000bf66270 */
[----:B------:R-:W-:Y:S01]  /*4b530*/  VIADD R0, R6, 0x1e8 ;  /* 0x000001e806007836 */ /* 0x000fe20000000000 */
[----:B------:R-:W-:Y:S01]  /*4b540*/  ULDC UR8, c[0x0][0x22c] ;  /* 0x00008b0000087ab9 */ /* 0x000fe20000000800 */
[----:B------:R4:W-:Y:S04]  /*4b550*/  @P4 STG.E desc[UR6][R12.64], R229 ;  /* 0x000000e50c004986 */ /* 0x0009e8000c101906 */
[----:B-1----:R-:W2:Y:S01]  /*4b560*/  LDL.LU R16, [R1+0x1fc] ;  /* 0x0001fc0001107983 */ /* 0x002ea20000300800 */
[----:B------:R-:W-:Y:S01]  /*4b570*/  ISETP.LT.AND P4, PT, R7, UR4, !P3 ;  /* 0x0000000407007c0c */ /* 0x000fe2000df81270 */
[----:B------:R-:W-:-:S02]  /*4b580*/  IMAD.WIDE R10, R167, 0x4, R4 ;  /* 0x00000004a70a7825 */ /* 0x000fc400078e0204 */
[----:B----4-:R-:W4:Y:S04]  /*4b590*/  LDL.LU R229, [R1+0x60c] ;  /* 0x00060c0001e57983 */ /* 0x010f280000300800 */
[----:B------:R-:W4:Y:S01]  /*4b5a0*/  LDL.LU R167, [R1+0x1370] ;  /* 0x0013700001a77983 */ /* 0x000f220000300800 */
[----:B------:R-:W-:-:S03]  /*4b5b0*/  IMAD.WIDE R12, R166, 0x4, R2 ;  /* 0x00000004a60c7825 */ /* 0x000fc600078e0202 */
[----:B------:R1:W-:Y:S04]  /*4b5c0*/  @P5 STG.E desc[UR6][R10.64], R14 ;  /* 0x0000000e0a005986 */ /* 0x0003e8000c101906 */
[----:B------:R1:W-:Y:S02]  /*4b5d0*/  @P6 STG.E desc[UR6][R12.64], R23 ;  /* 0x000000170c006986 */ /* 0x0003e4000c101906 */
[----:B-1----:R-:W-:Y:S02]  /*4b5e0*/  IMAD.WIDE R10, R166, 0x4, R4 ;  /* 0x00000004a60a7825 */ /* 0x002fe400078e0204 */
[----:B------:R-:W4:Y:S04]  /*4b5f0*/  LDL.LU R23, [R1+0xe50] ;  /* 0x000e500001177983 */ /* 0x000f280000300800 */
[----:B------:R-:W4:Y:S01]  /*4b600*/  LDL.LU R166, [R1+0x1374] ;  /* 0x0013740001a67983 */ /* 0x000f220000300800 */
[----:B------:R-:W-:-:S03]  /*4b610*/  IMAD.WIDE R12, R228, 0x4, R2 ;  /* 0x00000004e40c7825 */ /* 0x000fc600078e0202 */
[----:B------:R1:W-:Y:S02]  /*4b620*/  @P0 STG.E desc[UR6][R10.64], R15 ;  /* 0x0000000f0a000986 */ /* 0x0003e4000c101906 */
[----:B-1----:R-:W-:Y:S02]  /*4b630*/  IMAD.WIDE R10, R228, 0x4, R4 ;  /* 0x00000004e40a7825 */ /* 0x002fe400078e0204 */
[----:B---3--:R1:W-:Y:S04]  /*4b640*/  @P4 STG.E desc[UR6][R12.64], R22 ;  /* 0x000000160c004986 */ /* 0x0083e8000c101906 */
[----:B-1----:R-:W3:Y:S04]  /*4b650*/  LDL.LU R22, [R1+0x610] ;  /* 0x0006100001167983 */ /* 0x002ee80000300800 */
[----:B------:R-:W3:Y:S01]  /*4b660*/  LDL.LU R228, [R1+0x210] ;  /* 0x0002100001e47983 */ /* 0x000ee20000300800 */
[----:B------:R-:W-:Y:S01]  /*4b670*/  ISETP.GE.AND P1, PT, R0, UR5, PT ;  /* 0x0000000500007c0c */ /* 0x000fe2000bf26270 */
[----:B------:R-:W-:Y:S01]  /*4b680*/  VIADD R0, R6, 0x1e9 ;  /* 0x000001e906007836 */ /* 0x000fe20000000000 */
[----:B------:R-:W-:-:S04]  /*4b690*/  ISETP.LT.AND P3, PT, R8, UR4, !P3 ;  /* 0x0000000408007c0c */ /* 0x000fc8000df61270 */
[----:B------:R-:W-:Y:S01]  /*4b6a0*/  ISETP.GE.AND P2, PT, R0, UR5, PT ;  /* 0x0000000500007c0c */ /* 0x000fe2000bf46270 */
[----:B------:R-:W-:-:S05]  /*4b6b0*/  VIADD R0, R6, 0x107 ;  /* 0x0000010706007836 */ /* 0x000fca0000000000 */
[----:B------:R-:W-:Y:S01]  /*4b6c0*/  ISETP.GE.AND P5, PT, R0, UR8, PT ;  /* 0x0000000800007c0c */ /* 0x000fe2000bfa6270 */
[----:B------:R-:W-:Y:S01]  /*4b6d0*/  VIADD R0, R6, 0x108 ;  /* 0x0000010806007836 */ /* 0x000fe20000000000 */
[----:B------:R-:W-:Y:S02]  /*4b6e0*/  ULDC UR8, c[0x0][0x22c] ;  /* 0x00008b0000087ab9 */ /* 0x000fe40000000800 */
[----:B------:R-:W-:Y:S02]  /*4b6f0*/  ISETP.LT.AND P6, PT, R7, UR4, !P5 ;  /* 0x0000000407007c0c */ /* 0x000fe4000efc1270 */
[----:B------:R-:W-:Y:S01]  /*4b700*/  ISETP.LT.AND P5, PT, R8, UR4, !P5 ;  /* 0x0000000408007c0c */ /* 0x000fe2000efa1270 */
[----:B--2---:R1:W-:Y:S01]  /*4b710*/  @P3 STG.E desc[UR6][R10.64], R165 ;  /* 0x000000a50a003986 */ /* 0x0043e2000c101906 */
[----:B------:R-:W-:Y:S01]  /*4b720*/  IMAD.WIDE R12, R164, 0x4, R2 ;  /* 0x00000004a40c7825 */ /* 0x000fe200078e0202 */
[----:B------:R-:W-:Y:S01]  /*4b730*/  ISETP.GE.AND P0, PT, R0, UR8, PT ;  /* 0x0000000800007c0c */ /* 0x000fe2000bf06270 */
[----:B------:R-:W-:-:S02]  /*4b740*/  ULDC UR8, c[0x0][0x22c] ;  /* 0x00008b0000087ab9 */ /* 0x000fc40000000800 */
[----:B------:R-:W-:Y:S01]  /*4b750*/  VIADD R0, R6, 0x109 ;  /* 0x0000010906007836 */ /* 0x000fe20000000000 */
[----:B-1----:R-:W2:Y:S01]  /*4b760*/  LDL.LU R165, [R1+0x1378] ;  /* 0x0013780001a57983 */ /* 0x002ea20000300800 */
[----:B------:R-:W-:-:S03]  /*4b770*/  IMAD.WIDE R10, R164, 0x4, R4 ;  /* 0x00000004a40a7825 */ /* 0x000fc600078e0204 */
[----:B------:R-:W2:Y:S01]  /*4b780*/  LDL.LU R15, [R1+0x200] ;  /* 0x00020000010f7983 */ /* 0x000ea20000300800 */
[----:B------:R-:W-:-:S03]  /*4b790*/  ISETP.LT.AND P4, PT, R7, UR4, !P0 ;  /* 0x0000000407007c0c */ /* 0x000fc6000c781270 */
[----:B------:R-:W2:Y:S01]  /*4b7a0*/  LDL.LU R164, [R1+0xe54] ;  /* 0x000e540001a47983 */ /* 0x000ea20000300800 */
[----:B------:R-:W-:Y:S02]  /*4b7b0*/  ISETP.GE.AND P3, PT, R0, UR8, PT ;  /* 0x0000000800007c0c */ /* 0x000fe4000bf66270 */
[----:B------:R-:W-:Y:S01]  /*4b7c0*/  ISETP.LT.AND P0, PT, R8, UR4, !P0 ;  /* 0x0000000408007c0c */ /* 0x000fe2000c701270 */
[----:B------:R1:W-:Y:S01]  /*4b7d0*/  @P6 STG.E desc[UR6][R12.64], R16 ;  /* 0x000000100c006986 */ /* 0x0003e2000c101906 */
[----:B------:R-:W-:Y:S01]  /*4b7e0*/  ISETP.LT.AND P6, PT, R7, UR4, !P3 ;  /* 0x0000000407007c0c */ /* 0x000fe2000dfc1270 */
[----:B------:R-:W-:Y:S01]  /*4b7f0*/  VIADD R0, R6, 0x10a ;  /* 0x0000010a06007836 */ /* 0x000fe20000000000 */
[----:B------:R-:W-:Y:S01]  /*4b800*/  ULDC UR8, c[0x0][0x22c] ;  /* 0x00008b0000087ab9 */ /* 0x000fe20000000800 */
[----:B----4-:R4:W-:Y:S01]  /*4b810*/  @P5 STG.E desc[UR6][R10.64], R229 ;  /* 0x000000e50a005986 */ /* 0x0109e2000c101906 */
[----:B-1----:R-:W-:-:S03]  /*4b820*/  IMAD.WIDE R12, R167, 0x4, R2 ;  /* 0x00000004a70c7825 */ /* 0x002fc600078e0202 */
[----:B----4-:R-:W4:Y:S04]  /*4b830*/  LDL.LU R229, [R1+0x137c] ;  /* 0x00137c0001e57983 */ /* 0x010f280000300800 */
[----:B------:R-:W4:Y:S01]  /*4b840*/  LDL.LU R16, [R1+0x614] ;  /* 0x0006140001107983 */ /* 0x000f220000300800 */
[----:B------:R-:W-:-:S03]  /*4b850*/  IMAD.WIDE R10, R167, 0x4, R4 ;  /* 0x00000004a70a7825 */ /* 0x000fc600078e0204 */
[----:B------:R1:W-:Y:S04]  /*4b860*/  @P4 STG.E desc[UR6][R12.64], R23 ;  /* 0x000000170c004986 */ /* 0x0003e8000c101906 */
[----:B-1----:R-:W4:Y:S01]  /*4b870*/  LDL.LU R23, [R1+0x214] ;  /* 0x0002140001177983 */ /* 0x002f220000300800 */
[----:B------:R-:W-:-:S03]  /*4b880*/  IMAD.WIDE R12, R166, 0x4, R2 ;  /* 0x00000004a60c7825 */ /* 0x000fc600078e0202 */
[----:B------:R-:W4:Y:S04]  /*4b890*/  LDL.LU R167, [R1+0x1380] ;  /* 0x0013800001a77983 */ /* 0x000f280000300800 */
[----:B---3--:R1:W-:Y:S04]  /*4b8a0*/  @P0 STG.E desc[UR6][R10.64], R22 ;  /* 0x000000160a000986 */ /* 0x0083e8000c101906 */
[----:B------:R3:W-:Y:S04]  /*4b8b0*/  @P6 STG.E desc[UR6][R12.64], R228 ;  /* 0x000000e40c006986 */ /* 0x0007e8000c101906 */
[----:B-1----:R-:W4:Y:S04]  /*4b8c0*/  LDL.LU R22, [R1+0x204] ;  /* 0x0002040001167983 */ /* 0x002f280000300800 */
[----:B---3--:R-:W3:Y:S01]  /*4b8d0*/  LDL.LU R228, [R1+0xe58] ;  /* 0x000e580001e47983 */ /* 0x008ee20000300800 */
[----:B------:R-:W-:-:S02]  /*4b8e0*/  ISETP.GE.AND P5, PT, R0, UR8, PT ;  /* 0x0000000800007c0c */ /* 0x000fc4000bfa6270 */
[----:B------:R-:W-:Y:S01]  /*4b8f0*/  ISETP.LT.AND P3, PT, R8, UR4, !P3 ;  /* 0x0000000408007c0c */ /* 0x000fe2000df61270 */
[----:B------:R-:W-:Y:S01]  /*4b900*/  IMAD.WIDE R10, R166, 0x4, R4 ;  /* 0x00000004a60a7825 */ /* 0x000fe200078e0204 */
[----:B------:R-:W-:Y:S01]  /*4b910*/  ISETP.LT.AND P4, PT, R7, UR4, !P5 ;  /* 0x0000000407007c0c */ /* 0x000fe2000ef81270 */
[----:B------:R-:W3:Y:S01]  /*4b920*/  LDL.LU R166, [R1+0x1384] ;  /* 0x0013840001a67983 */ /* 0x000ee20000300800 */
[----:B------:R-:W-:Y:S01]  /*4b930*/  ISETP.LT.AND P5, PT, R8, UR4, !P5 ;  /* 0x0000000408007c0c */ /* 0x000fe2000efa1270 */
[----:B------:R-:W-:Y:S01]  /*4b940*/  VIADD R0, R6, 0x10b ;  /* 0x0000010b06007836 */ /* 0x000fe20000000000 */
[----:B------:R-:W-:Y:S01]  /*4b950*/  ULDC UR8, c[0x0][0x22c] ;  /* 0x00008b0000087ab9 */ /* 0x000fe20000000800 */
[----:B------:R-:W3:Y:S03]  /*4b960*/  LDL.LU R14, [R1+0x618] ;  /* 0x00061800010e7983 */ /* 0x000ee60000300800 */
[----:B------:R-:W-:Y:S01]  /*4b970*/  ISETP.GE.AND P0, PT, R0, UR8, PT ;  /* 0x0000000800007c0c */ /* 0x000fe2000bf06270 */
[----:B------:R-:W-:Y:S01]  /*4b980*/  VIADD R0, R6, 0x10c ;  /* 0x0000010c06007836 */ /* 0x000fe20000000000 */
[----:B------:R-:W-:Y:S01]  /*4b990*/  ULDC UR8, c[0x0][0x22c] ;  /* 0x00008b0000087ab9 */ /* 0x000fe20000000800 */
[----:B--2---:R-:W-:Y:S01]  /*4b9a0*/  IMAD.WIDE R12, R165, 0x4, R2 ;  /* 0x00000004a50c7825 */ /* 0x004fe200078e0202 */
[----:B------:R1:W-:Y:S04]  /*4b9b0*/  @P3 STG.E desc[UR6][R10.64], R15 ;  /* 0x0000000f0a003986 */ /* 0x0003e8000c101906 */
[----:B------:R2:W-:Y:S01]  /*4b9c0*/  @P4 STG.E desc[UR6][R12.64], R164 ;  /* 0x000000a40c004986 */ /* 0x0005e2000c101906 */
[----:B------:R-:W-:-:S02]  /*4b9d0*/  ISETP.LT.AND P6, PT, R7, UR4, !P0 ;  /* 0x0000000407007c0c */ /* 0x000fc4000c7c1270 */
[----:B------:R-:W-:Y:S01]  /*4b9e0*/  ISETP.GE.AND P3, PT, R0, UR8, PT ;  /* 0x0000000800007c0c */ /* 0x000fe2000bf66270 */
[----:B-1----:R-:W-:Y:S01]  /*4b9f0*/  IMAD.WIDE R10, R165, 0x4, R4 ;  /* 0x00000004a50a7825 */ /* 0x002fe200078e0204 */
[----:B--2---:R-:W2:Y:S01]  /*4ba00*/  LDL.LU R164, [R1+0x218] ;  /* 0x0002180001a47983 */ /* 0x004ea20000300800 */
[----:B------:R-:W-:Y:S02]  /*4ba10*/  ISETP.LT.AND P0, PT, R8, UR4, !P0 ;  /* 0x0000000408007c0c */ /* 0x000fe4000c701270 */
[----:B----4-:R-:W-:Y:S01]  /*4ba20*/  IMAD.WIDE R12, R229, 0x4, R2 ;  /* 0x00000004e50c7825 */ /* 0x010fe200078e0202 */
[----:B------:R-:W4:Y:S01]  /*4ba30*/  LDL.LU R165, [R1+0x1388] ;  /* 0x0013880001a57983 */ /* 0x000f220000300800 */
[----:B------:R-:W-:-:S03]  /*4ba40*/  ULDC UR8, c[0x0][0x22c] ;  /* 0x00008b0000087ab9 */ /* 0x000fc60000000800 */
[----:B------:R1:W-:Y:S04]  /*4ba50*/  @P5 STG.E desc[UR6][R10.64], R16 ;  /* 0x000000100a005986 */ /* 0x0003e8000c101906 */
[----:B------:R-:W4:Y:S01]  /*4ba60*/  LDL.LU R15, [R1+0x208] ;  /* 0x00020800010f7983 */ /* 0x000f220000300800 */
[----:B------:R-:W-:-:S03]  /*4ba70*/  ISETP.LT.AND P4, PT, R7, UR4, !P3 ;  /* 0x0000000407007c0c */ /* 0x000fc6000df81270 */
[----:B-1----:R-:W4:Y:S01]  /*4ba80*/  LDL.LU R16, [R1+0xe5c] ;  /* 0x000e5c0001107983 */ /* 0x002f220000300800 */
[----:B------:R-:W-:-:S03]  /*4ba90*/  IMAD.WIDE R10, R229, 0x4, R4 ;  /* 0x00000004e50a7825 */ /* 0x000fc600078e0204 */
[----:B------:R-:W4:Y:S04]  /*4baa0*/  LDL.LU R229, [R1+0x61c] ;  /* 0x00061c0001e57983 */ /* 0x000f280000300800 */
[----:B------:R1:W-:Y:S04]  /*4bab0*/  @P6 STG.E desc[UR6][R12.64], R23 ;  /* 0x000000170c006986 */ /* 0x0003e8000c101906 */
[----:B-1----:R-:W4:Y:S01]  /*4bac0*/  LDL.LU R23, [R1+0x138c] ;  /* 0x00138c0001177983 */ /* 0x002f220000300800 */
[----:B------:R-:W-:-:S03]  /*4bad0*/  IMAD.WIDE R12, R167, 0x4, R2 ;  /* 0x00000004a70c7825 */ /* 0x000fc600078e0202 */
[----:B------:R1:W-:Y:S04]  /*4bae0*/  @P0 STG.E desc[UR6][R10.64], R22 ;  /* 0x000000160a000986 */ /* 0x0003e8000c101906 */
[----:B---3--:R3:W-:Y:S04]  /*4baf0*/  @P4 STG.E desc[UR6][R12.64], R228 ;  /* 0x000000e40c004986 */ /* 0x0087e8000c101906 */
[----:B-1----:R-:W4:Y:S04]  /*4bb00*/  LDL.LU R22, [R1+0x21c] ;  /* 0x00021c0001167983 */ /* 0x002f280000300800 */
[----:B---3--:R-:W3:Y:S01]  /*4bb10*/  LDL.LU R228, [R1+0x20c] ;  /* 0x00020c0001e47983 */ /* 0x008ee20000300800 */
[----:B------:R-:W-:Y:S01]  /*4bb20*/  VIADD R0, R6, 0x10d ;  /* 0x0000010d06007836 */ /* 0x000fe20000000000 */
[----:B------:R-:W-:-:S04]  /*4bb30*/  ISETP.LT.AND P3, PT, R8, UR4, !P3 ;  /* 0x0000000408007c0c */ /* 0x000fc8000df61270 */
[----:B------:R-:W-:Y:S01]  /*4bb40*/  ISETP.GE.AND P5, PT, R0, UR8, PT ;  /* 0x0000000800007c0c */ /* 0x000fe2000bfa6270 */
[----:B------:R-:W-:Y:S01]  /*4bb50*/  VIADD R0, R6, 0x10e ;  /* 0x0000010e06007836 */ /* 0x000fe20000000000 */
[----:B------:R-:W-:Y:S02]  /*4bb60*/  ULDC UR8, c[0x0][0x22c] ;  /* 0x00008b0000087ab9 */ /* 0x000fe40000000800 */
[----:B------:R-:W-:Y:S02]  /*4bb70*/  ISETP.LT.AND P6, PT, R7, UR4, !P5 ;  /* 0x0000000407007c0c */ /* 0x000fe4000efc1270 */
[----:B------:R-:W-:Y:S02]  /*4bb80*/  ISETP.GE.AND P0, PT, R0, UR8, PT ;  /* 0x0000000800007c0c */ /* 0x000fe4000bf06270 */
[----:B------:R-:W-:Y:S01]  /*4bb90*/  ISETP.LT.AND P5, PT, R8, UR4, !P5 ;  /* 0x0000000408007c0c */ /* 0x000fe2000efa1270 */
[----:B------:R-:W-:Y:S01]  /*4bba0*/  IMAD.WIDE R10, R167, 0x4, R4 ;  /* 0x00000004a70a7825 */ /* 0x000fe200078e0204 */
[----:B------:R-:W-:Y:S01]  /*4bbb0*/  ISETP.LT.AND P4, PT, R7, UR4, !P0 ;  /* 0x0000000407007c0c */ /* 0x000fe2000c781270 */
[----:B------:R-:W3:Y:S02]  /*4bbc0*/  LDL.LU R167, [R1+0x1390] ;  /* 0x0013900001a77983 */ /* 0x000ee40000300800 */
[----:B------:R-:W-:Y:S01]  /*4bbd0*/  IMAD.WIDE R12, R166, 0x4, R2 ;  /* 0x00000004a60c7825 */ /* 0x000fe200078e0202 */
[----:B------:R-:W-:Y:S01]  /*4bbe0*/  ISETP.LT.AND P0, PT, R8, UR4, !P0 ;  /* 0x0000000408007c0c */ /* 0x000fe2000c701270 */
[----:B------:R1:W-:Y:S01]  /*4bbf0*/  @P3 STG.E desc[UR6][R10.64], R14 ;  /* 0x0000000e0a003986 */ /* 0x0003e2000c101906 */
[----:B------:R-:W-:Y:S01]  /*4bc00*/  ULDC UR8, c[0x0][0x22c] ;  /* 0x00008b0000087ab9 */ /* 0x000fe20000000800 */
[----:B------:R-:W-:-:S02]  /*4bc10*/  VIADD R0, R6, 0x10f ;  /* 0x0000010f06007836 */ /* 0x000fc40000000000 */
[----:B--2---:R2:W-:Y:S01]  /*4bc20*/  @P6 STG.E desc[UR6][R12.64], R164 ;  /* 0x000000a40c006986 */ /* 0x0045e2000c101906 */
[----:B-1----:R-:W-:Y:S02]  /*4bc30*/  IMAD.WIDE R10, R166, 0x4, R4 ;  /* 0x00000004a60a7825 */ /* 0x002fe400078e0204 */
[----:B------:R-:W-:Y:S01]  /*4bc40*/  ISETP.GE.AND P3, PT, R0, UR8, PT ;  /* 0x0000000800007c0c */ /* 0x000fe2000bf66270 */
[----:B------:R-:W-:Y:S01]  /*4bc50*/  ULDC UR8, c[0x0][0x22c] ;  /* 0x00008b0000087ab9 */ /* 0x000fe20000000800 */
[----:B--2---:R-:W2:Y:S04]  /*4bc60*/  LDL.LU R164, [R1+0xe60] ;  /* 0x000e600001a47983 */ /* 0x004ea80000300800 */
[----:B------:R-:W2:Y:S01]  /*4bc70*/  LDL.LU R166, [R1+0x1394] ;  /* 0x0013940001a67983 */ /* 0x000ea20000300800 */
[----:B------:R-:W-:-:S02]  /*4bc80*/  ISETP.LT.AND P6, PT, R7, UR4, !P3 ;  /* 0x0000000407007c0c */ /* 0x000fc4000dfc1270 */
[----:B------:R-:W-:Y:S01]  /*4bc90*/  ISETP.LT.AND P3, PT, R8, UR4, !P3 ;  /* 0x0000000408007c0c */ /* 0x000fe2000df61270 */
[C---:B----4-:R-:W-:Y:S01]  /*4bca0*/  IMAD.WIDE R12, R165.reuse, 0x4, R2 ;  /* 0x00000004a50c7825 */ /* 0x050fe200078e0202 */
[----:B------:R1:W-:Y:S04]  /*4bcb0*/  @P5 STG.E desc[UR6][R10.64], R15 ;  /* 0x0000000f0a005986 */ /* 0x0003e8000c101906 */
[----:B------:R4:W-:Y:S01]  /*4bcc0*/  @P4 STG.E desc[UR6][R12.64], R16 ;  /* 0x000000100c004986 */ /* 0x0009e2000c101906 */
[----:B-1----:R-:W-:-:S03]  /*4bcd0*/  IMAD.WIDE R10, R165, 0x4, R4 ;  /* 0x00000004a50a7825 */ /* 0x002fc600078e0204 */
[----:B----4-:R-:W4:Y:S04]  /*4bce0*/  LDL.LU R16, [R1+0xa20] ;  /* 0x000a200001107983 */ /* 0x010f280000300800 */
[----:B------:R-:W4:Y:S04]  /*4bcf0*/  LDL.LU R165, [R1+0x620] ;  /* 0x0006200001a57983 */ /* 0x000f280000300800 */
[----:B------:R1:W-:Y:S04]  /*4bd00*/  @P0 STG.E desc[UR6][R10.64], R229 ;  /* 0x000000e50a000986 */ /* 0x0003e8000c101906 */
[----:B-1----:R-:W4:Y:S04]  /*4bd10*/  LDL.LU R229, [R1+0x1398] ;  /* 0x0013980001e57983 */ /* 0x002f280000300800 */
[----:B------:R-:W4:Y:S01]  /*4bd20*/  LDL.LU R15, [R1+0xa10] ;  /* 0x000a1000010f7983 */ /* 0x000f220000300800 */
[----:B------:R-:W-:-:S04]  /*4bd30*/  IMAD.WIDE R12, R23, 0x4, R2 ;  /* 0x00000004170c7825 */ /* 0x000fc800078e0202 */
[----:B------:R-:W-:Y:S02]  /*4bd40*/  IMAD.WIDE R10, R23, 0x4, R4 ;  /* 0x00000004170a7825 */ /* 0x000fe400078e0204 */
[----:B------:R-:W4:Y:S04]  /*4bd50*/  LDL.LU R23, [R1+0xe64] ;  /* 0x000e640001177983 */ /* 0x000f280000300800 */
[----:B------:R-:W-:Y:S04]  /*4bd60*/  @P6 STG.E desc[UR6][R12.64], R22 ;  /* 0x000000160c006986 */ /* 0x000fe8000c101906 */
[----:B---3--:R1:W-:Y:S04]  /*4bd70*/  @P3 STG.E desc[UR6][R10.64], R228 ;  /* 0x000000e40a003986 */ /* 0x0083e8000c101906 */
[----:B-1----:R-:W3:Y:S04]  /*4bd80*/  LDL.LU R228, [R1+0x139c] ;  /* 0x00139c0001e47983 */ /* 0x002ee80000300800 */
[----:B------:R-:W3:Y:S01]  /*4bd90*/  LDL.LU R22, [R1+0xa24] ;  /* 0x000a240001167983 */ /* 0x000ee20000300800 */
[----:B------:R-:W-:-:S05]  /*4bda0*/  VIADD R0, R6, 0x110 ;  /* 0x0000011006007836 */ /* 0x000fca0000000000 */
[----:B------:R-:W-:Y:S01]  /*4bdb0*/  ISETP.GE.AND P5, PT, R0, UR8, PT ;  /* 0x0000000800007c0c */ /* 0x000fe2000bfa6270 */
[----:B------:R-:W-:Y:S01]  /*4bdc0*/  VIADD R0, R6, 0x111 ;  /* 0x0000011106007836 */ /* 0x000fe20000000000 */
[----:B------:R-:W-:Y:S02]  /*4bdd0*/  ULDC UR8, c[0x0][0x22c] ;  /* 0x00008b0000087ab9 */ /* 0x000fe40000000800 */
[C---:B------:R-:W-:Y:S02]  /*4bde0*/  ISETP.LT.AND P4, PT, R7.reuse, UR4, !P5 ;  /* 0x0000000407007c0c */ /* 0x040fe4000ef81270 */
[----:B------:R-:W-:Y:S02]  /*4bdf0*/  ISETP.GE.AND P0, PT, R0, UR8, PT ;  /* 0x0000000800007c0c */ /* 0x000fe4000bf06270 */
[----:B------:R-:W-:Y:S01]  /*4be00*/  ISETP.LT.AND P5, PT, R8, UR4, !P5 ;  /* 0x0000000408007c0c */ /* 0x000fe2000efa1270 */
[----:B------:R-:W-:Y:S01]  /*4be10*/  VIADD R0, R6, 0x112 ;  /* 0x0000011206007836 */ /* 0x000fe20000000000 */
[----:B------:R-:W-:Y:S01]  /*4be20*/  ISETP.LT.AND P6, PT, R7, UR4, !P0 ;  /* 0x0000000407007c0c */ /* 0x000fe2000c7c1270 */
[----:B------:R-:W-:Y:S01]  /*4be30*/  IMAD.WIDE R12, R167, 0x4, R2 ;  /* 0x00000004a70c7825 */ /* 0x000fe200078e0202 */
[----:B------:R-:W-:-:S02]  /*4be40*/  ULDC UR8, c[0x0][0x22c] ;  /* 0x00008b0000087ab9 */ /* 0x000fc40000000800 */
[----:B------:R-:W-:Y:S01]  /*4be50*/  ISETP.GE.AND P3, PT, R0, UR8, PT ;  /* 0x0000000800007c0c */ /* 0x000fe2000bf66270 */
[----:B------:R-:W-:Y:S01]  /*4be60*/  IMAD.WIDE R10, R167, 0x4, R4 ;  /* 0x00000004a70a7825 */ /* 0x000fe200078e0204 */
[C---:B------:R-:W-:Y:S01]  /*4be70*/  ISETP.LT.AND P0, PT, R8.reuse, UR4, !P0 ;  /* 0x0000000408007c0c */ /* 0x040fe2000c701270 */
[----:B------:R-:W-:Y:S01]  /*4be80*/  ULDC UR8, c[0x0][0x22c] ;  /* 0x00008b0000087ab9 */ /* 0x000fe20000000800 */
[----:B--2---:R1:W-:Y:S01]  /*4be90*/  @P4 STG.E desc[UR6][R12.64], R164 ;  /* 0x000000a40c004986 */ /* 0x0043e2000c101906 */
[----:B------:R-:W-:Y:S02]  /*4bea0*/  ISETP.LT.AND P4, PT, R7, UR4, !P3 ;  /* 0x0000000407007c0c */ /* 0x000fe4000df81270 */
[----:B------:R-:W-:Y:S01]  /*4beb0*/  ISETP.LT.AND P3, PT, R8, UR4, !P3 ;  /* 0x0000000408007c0c */ /* 0x000fe2000df61270 */
[----:B-1----:R-:W2:Y:S01]  /*4bec0*/  LDL.LU R164, [R1+0x624] ;  /* 0x0006240001a47983 */ /* 0x002ea20000300800 */
[----:B------:R-:W-:-:S03]  /*4bed0*/  IMAD.WIDE R12, R166, 0x4, R2 ;  /* 0x00000004a60c7825 */ /* 0x000fc600078e0202 */
[----:B------:R-:W2:Y:S04]  /*4bee0*/  LDL.LU R167, [R1+0x13a0] ;  /* 0x0013a00001a77983 */ /* 0x000ea80000300800 */
[----:B----4-:R1:W-:Y:S04]  /*4bef0*/  @P5 STG.E desc[UR6][R10.64], R16 ;  /* 0x000000100a005986 */ /* 0x0103e8000c101906 */
[----:B------:R4:W-:Y:S04]  /*4bf00*/  @P6 STG.E desc[UR6][R12.64], R165 ;  /* 0x000000a50c006986 */ /* 0x0009e8000c101906 */
[----:B-1----:R-:W2:Y:S04]  /*4bf10*/  LDL.LU R16, [R1+0xa14] ;  /* 0x000a140001107983 */ /* 0x002ea80000300800 */
[----:B----4-:R-:W4:Y:S01]  /*4bf20*/  LDL.LU R165, [R1+0xe68] ;  /* 0x000e680001a57983 */ /* 0x010f220000300800 */
[----:B------:R-:W-:-:S03]  /*4bf30*/  IMAD.WIDE R10, R166, 0x4, R4 ;  /* 0x00000004a60a7825 */ /* 0x000fc600078e0204 */
[----:B------:R-:W4:Y:S01]  /*4bf40*/  LDL.LU R166, [R1+0x13a4] ;  /* 0x0013a40001a67983 */ /* 0x000f220000300800 */
[----:B------:R-:W-:-:S03]  /*4bf50*/  IMAD.WIDE R12, R229, 0x4, R2 ;  /* 0x00000004e50c7825 */ /* 0x000fc600078e0202 */
[----:B------:R1:W-:Y:S04]  /*4bf60*/  @P0 STG.E desc[UR6][R10.64], R15 ;  /* 0x0000000f0a000986 */ /* 0x0003e8000c101906 */
[----:B------:R-:W4:Y:S04]  /*4bf70*/  LDL.LU R14, [R1+0xa28] ;  /* 0x000a2800010e7983 */ /* 0x000f280000300800 */
[----:B------:R1:W-:Y:S02]  /*4bf80*/  @P4 STG.E desc[UR6][R12.64], R23 ;  /* 0x000000170c004986 */ /* 0x0003e4000c101906 */
[----:B-1----:R-:W-:-:S02]  /*4bf90*/  IMAD.WIDE R10, R229, 0x4, R4 ;  /* 0x00000004e50a7825 */ /* 0x002fc400078e0204 */
[----:B------:R-:W4:Y:S04]  /*4bfa0*/  LDL.LU R23, [R1+0x628] ;  /* 0x0006280001177983 */ /* 0x000f280000300800 */
[----:B------:R-:W4:Y:S04]  /*4bfb0*/  LDL.LU R229, [R1+0x13a8] ;  /* 0x0013a80001e57983 */ /* 0x000f280000300800 */
[----:B------:R-:W4:Y:S04]  /*4bfc0*/  LDL.LU R15, [R1+0xa18] ;  /* 0x000a1800010f7983 */ /* 0x000f280000300800 */
[----:B---3--:R1:W-:Y:S04]  /*4bfd0*/  @P3 STG.E desc[UR6][R10.64], R22 ;  /* 0x000000160a003986 */ /* 0x0083e8000c101906 */
[----:B-1----:R-:W3:Y:S01]  /*4bfe0*/  LDL.LU R22, [R1+0xe6c] ;  /* 0x000e6c0001167983 */ /* 0x002ee20000300800 */
        /* <DEDUP_REMOVED lines=10> */
[----:B------:R-:W-:-:S03]  /*4c090*/  ULDC UR8, c[0x0][0x22c] ;  /* 0x00008b0000087ab9 */ /* 0x000fc60000000800 */
[----:B------:R-:W-:Y:S02]  /*4c0a0*/  IMAD.WIDE R10, R228, 0x4, R4 ;  /* 0x00000004e40a7825 */ /* 0x000fe400078e0204 */
[----:B------:R-:W3:Y:S01]  /*4c0b0*/  LDL.LU R228, [R1+0xa2c] ;  /* 0x000a2c0001e47983 */ /* 0x000ee20000300800 */
[----:B------:R-:W-:Y:S01]  /*4c0c0*/  ISETP.GE.AND P3, PT, R0, UR8, PT ;  /* 0x0000000800007c0c */ /* 0x000fe2000bf66270 */
[----:B------:R-:W-:Y:S01]  /*4c0d0*/  VIADD R0, R6, 0x116 ;  /* 0x0000011606007836 */ /* 0x000fe20000000000 */
[C---:B------:R-:W-:Y:S01]  /*4c0e0*/  ISETP.LT.AND P0, PT, R8.reuse, UR4, !P0 ;  /* 0x0000000408007c0c */ /* 0x040fe2000c701270 */
[----:B--2---:R1:W-:Y:S01]  /*4c0f0*/  @P6 STG.E desc[UR6][R12.64], R164 ;  /* 0x000000a40c006986 */ /* 0x0043e2000c101906 */
[----:B------:R-:W-:Y:S01]  /*4c100*/  ISETP.LT.AND P6, PT, R7, UR4, !P3 ;  /* 0x0000000407007c0c */ /* 0x000fe2000dfc1270 */
[----:B------:R-:W-:Y:S01]  /*4c110*/  ULDC UR8, c[0x0][0x22c] ;  /* 0x00008b0000087ab9 */ /* 0x000fe20000000800 */
[----:B------:R-:W-:Y:S01]  /*4c120*/  ISETP.LT.AND P3, PT, R8, UR4, !P3 ;  /* 0x0000000408007c0c */ /* 0x000fe2000df61270 */
[----:B-1----:R-:W2:Y:S01]  /*4c130*/  LDL.LU R164, [R1+0x13ac] ;  /* 0x0013ac0001a47983 */ /* 0x002ea20000300800 */
[----:B------:R-:W-:-:S03]  /*4c140*/  IMAD.WIDE R12, R167, 0x4, R2 ;  /* 0x00000004a70c7825 */ /* 0x000fc600078e0202 */
[----:B------:R1:W-:Y:S01]  /*4c150*/  @P5 STG.E desc[UR6][R10.64], R16 ;  /* 0x000000100a005986 */ /* 0x0003e2000c101906 */
[----:B------:R-:W-:-:S03]  /*4c160*/  ISETP.GE.AND P5, PT, R0, UR8, PT ;  /* 0x0000000800007c0c */ /* 0x000fc6000bfa6270 */
[----:B----4-:R4:W-:Y:S01]  /*4c170*/  @P4 STG.E desc[UR6][R12.64], R165 ;  /* 0x000000a50c004986 */ /* 0x0109e2000c101906 */
[----:B------:R-:W-:-:S03]  /*4c180*/  ISETP.LT.AND P4, PT, R7, UR4, !P5 ;  /* 0x0000000407007c0c */ /* 0x000fc6000ef81270 */
[----:B-1----:R-:W2:Y:S01]  /*4c190*/  LDL.LU R16, [R1+0x62c] ;  /* 0x00062c0001107983 */ /* 0x002ea20000300800 */
[----:B------:R-:W-:Y:S01]  /*4c1a0*/  IMAD.WIDE R10, R167, 0x4, R4 ;  /* 0x00000004a70a7825 */ /* 0x000fe200078e0204 */
[----:B------:R-:W-:Y:S02]  /*4c1b0*/  ULDC UR8, c[0x0][0x22c] ;  /* 0x00008b0000087ab9 */ /* 0x000fe40000000800 */
[----:B----4-:R-:W4:Y:S01]  /*4c1c0*/  LDL.LU R165, [R1+0xa1c] ;  /* 0x000a1c0001a57983 */ /* 0x010f220000300800 */
[----:B------:R-:W-:-:S03]  /*4c1d0*/  IMAD.WIDE R12, R166, 0x4, R2 ;  /* 0x00000004a60c7825 */ /* 0x000fc600078e0202 */
[----:B------:R-:W4:Y:S04]  /*4c1e0*/  LDL.LU R167, [R1+0x13b0] ;  /* 0x0013b00001a77983 */ /* 0x000f280000300800 */
[----:B------:R1:W-:Y:S04]  /*4c1f0*/  @P0 STG.E desc[UR6][R10.64], R14 ;  /* 0x0000000e0a000986 */ /* 0x0003e8000c101906 */
[----:B------:R1:W-:Y:S02]  /*4c200*/  @P6 STG.E desc[UR6][R12.64], R23 ;  /* 0x000000170c006986 */ /* 0x0003e4000c101906 */
[----:B-1----:R-:W-:-:S05]  /*4c210*/  IMAD.WIDE R10, R166, 0x4, R4 ;  /* 0x00000004a60a7825 */ /* 0x002fca00078e0204 */
[----:B------:R1:W-:Y:S01]  /*4c220*/  @P3 STG.E desc[UR6][R10.64], R15 ;  /* 0x0000000f0a003986 */ /* 0x0003e2000c101906 */
[----:B------:R-:W-:-:S03]  /*4c230*/  IMAD.WIDE R12, R229, 0x4, R2 ;  /* 0x00000004e50c7825 */ /* 0x000fc600078e0202 */
[----:B------:R-:W4:Y:S04]  /*4c240*/  LDL.LU R23, [R1+0xe70] ;  /* 0x000e700001177983 */ /* 0x000f280000300800 */
[----:B------:R-:W4:Y:S01]  /*4c250*/  LDL.LU R166, [R1+0x13b4] ;  /* 0x0013b40001a67983 */ /* 0x000f220000300800 */
[----:B-1----:R-:W-:-:S03]  /*4c260*/  IMAD.WIDE R10, R229, 0x4, R4 ;  /* 0x00000004e50a7825 */ /* 0x002fc600078e0204 */
[----:B---3--:R1:W-:Y:S04]  /*4c270*/  @P4 STG.E desc[UR6][R12.64], R22 ;  /* 0x000000160c004986 */ /* 0x0083e8000c101906 */
[----:B-1----:R-:W3:Y:S04]  /*4c280*/  LDL.LU R22, [R1+0xa30] ;  /* 0x000a300001167983 */ /* 0x002ee80000300800 */
[----:B------:R-:W3:Y:S01]  /*4c290*/  LDL.LU R229, [R1+0x220] ;  /* 0x0002200001e57983 */ /* 0x000ee20000300800 */
[----:B------:R-:W-:Y:S01]  /*4c2a0*/  VIADD R0, R6, 0x117 ;  /* 0x0000011706007836 */ /* 0x000fe20000000000 */
[----:B------:R-:W-:-:S04]  /*4c2b0*/  ISETP.LT.AND P5, PT, R8, UR4, !P5 ;  /* 0x0000000408007c0c */ /* 0x000fc8000efa1270 */
[----:B------:R-:W-:Y:S01]  /*4c2c0*/  ISETP.GE.AND P0, PT, R0, UR8, PT ;  /* 0x0000000800007c0c */ /* 0x000fe2000bf06270 */
[----:B------:R-:W-:Y:S01]  /*4c2d0*/  VIADD R0, R6, 0x118 ;  /* 0x0000011806007836 */ /* 0x000fe20000000000 */
[----:B------:R-:W-:Y:S02]  /*4c2e0*/  ULDC UR8, c[0x0][0x22c] ;  /* 0x00008b0000087ab9 */ /* 0x000fe40000000800 */
[----:B------:R-:W-:Y:S02]  /*4c2f0*/  ISETP.LT.AND P6, PT, R7, UR4, !P0 ;  /* 0x0000000407007c0c */ /* 0x000fe4000c7c1270 */
[----:B------:R-:W-:-:S03]  /*4c300*/  ISETP.LT.AND P0, PT, R8, UR4, !P0 ;  /* 0x0000000408007c0c */ /* 0x000fc6000c701270 */
[----:B------:R1:W-:Y:S01]  /*4c310*/  @P5 STG.E desc[UR6][R10.64], R228 ;  /* 0x000000e40a005986 */ /* 0x0003e2000c101906 */
[----:B------:R-:W-:Y:S01]  /*4c320*/  ISETP.GE.AND P3, PT, R0, UR8, PT ;  /* 0x0000000800007c0c */ /* 0x000fe2000bf66270 */
[----:B------:R-:W-:Y:S01]  /*4c330*/  VIADD R0, R6, 0x119 ;  /* 0x0000011906007836 */ /* 0x000fe20000000000 */
[----:B------:R-:W-:Y:S01]  /*4c340*/  ULDC UR8, c[0x0][0x22c] ;  /* 0x00008b0000087ab9 */ /* 0x000fe20000000800 */
[C---:B--2---:R-:W-:Y:S01]  /*4c350*/  IMAD.WIDE R12, R164.reuse, 0x4, R2 ;  /* 0x00000004a40c7825 */ /* 0x044fe200078e0202 */
[----:B-1----:R-:W2:Y:S03]  /*4c360*/  LDL.LU R228, [R1+0x13b8] ;  /* 0x0013b80001e47983 */ /* 0x002ea60000300800 */
[----:B------:R-:W-:Y:S01]  /*4c370*/  IMAD.WIDE R10, R164, 0x4, R4 ;  /* 0x00000004a40a7825 */ /* 0x000fe200078e0204 */
[----:B------:R-:W2:Y:S01]  /*4c380*/  LDL.LU R15, [R1+0x630] ;  /* 0x00063000010f7983 */ /* 0x000ea20000300800 */
[----:B------:R-:W-:-:S03]  /*4c390*/  ISETP.LT.AND P4, PT, R7, UR4, !P3 ;  /* 0x0000000407007c0c */ /* 0x000fc6000df81270 */
[----:B------:R-:W2:Y:S01]  /*4c3a0*/  LDL.LU R164, [R1+0xe74] ;  /* 0x000e740001a47983 */ /* 0x000ea20000300800 */
[----:B------:R-:W-:Y:S02]  /*4c3b0*/  ISETP.GE.AND P5, PT, R0, UR8, PT ;  /* 0x0000000800007c0c */ /* 0x000fe4000bfa6270 */
[----:B------:R-:W-:Y:S01]  /*4c3c0*/  ISETP.LT.AND P3, PT, R8, UR4, !P3 ;  /* 0x0000000408007c0c */ /* 0x000fe2000df61270 */
[----:B------:R-:W-:Y:S01]  /*4c3d0*/  @P6 STG.E desc[UR6][R12.64], R16 ;  /* 0x000000100c006986 */ /* 0x000fe2000c101906 */
[----:B------:R-:W-:Y:S01]  /*4c3e0*/  VIADD R0, R6, 0x11a ;  /* 0x0000011a06007836 */ /* 0x000fe20000000000 */
[----:B------:R-:W-:Y:S02]  /*4c3f0*/  ULDC UR8, c[0x0][0x22c] ;  /* 0x00008b0000087ab9 */ /* 0x000fe40000000800 */
[----:B----4-:R1:W-:Y:S01]  /*4c400*/  @P0 STG.E desc[UR6][R10.64], R165 ;  /* 0x000000a50a000986 */ /* 0x0103e2000c101906 */
[----:B------:R-:W-:-:S03]  /*4c410*/  ISETP.LT.AND P6, PT, R7, UR4, !P5 ;  /* 0x0000000407007c0c */ /* 0x000fc6000efc1270 */
[----:B-1----:R-:W4:Y:S04]  /*4c420*/  LDL.LU R165, [R1+0x13bc] ;  /* 0x0013bc0001a57983 */ /* 0x002f280000300800 */
[----:B------:R-:W4:Y:S01]  /*4c430*/  LDL.LU R16, [R1+0xa34] ;  /* 0x000a340001107983 */ /* 0x000f220000300800 */
[----:B------:R-:W-:-:S04]  /*4c440*/  IMAD.WIDE R12, R167, 0x4, R2 ;  /* 0x00000004a70c7825 */ /* 0x000fc800078e0202 */
[----:B------:R-:W-:Y:S01]  /*4c450*/  IMAD.WIDE R10, R167, 0x4, R4 ;  /* 0x00000004a70a7825 */ /* 0x000fe200078e0204 */
        /* <DEDUP_REMOVED lines=16> */
[----:B------:R-:W3:Y:S01]  /*4c560*/  LDL.LU R14, [R1+0xa38] ;  /* 0x000a3800010e7983 */ /* 0x000ee20000300800 */
[----:B--2---:R-:W-:Y:S02]  /*4c570*/  IMAD.WIDE R12, R228, 0x4, R2 ;  /* 0x00000004e40c7825 */ /* 0x004fe400078e0202 */
[----:B------:R-:W-:Y:S01]  /*4c580*/  ISETP.GE.AND P3, PT, R0, UR8, PT ;  /* 0x0000000800007c0c */ /* 0x000fe2000bf66270 */
[----:B------:R-:W-:-:S02]  /*4c590*/  ULDC UR8, c[0x0][0x22c] ;  /* 0x00008b0000087ab9 */ /* 0x000fc40000000800 */
[----:B------:R1:W-:Y:S01]  /*4c5a0*/  @P5 STG.E desc[UR6][R10.64], R15 ;  /* 0x0000000f0a005986 */ /* 0x0003e2000c101906 */
[----:B------:R-:W-:-:S03]  /*4c5b0*/  VIADD R0, R6, 0x11c ;  /* 0x0000011c06007836 */ /* 0x000fc60000000000 */
[----:B------:R2:W-:Y:S01]  /*4c5c0*/  @P4 STG.E desc[UR6][R12.64], R164 ;  /* 0x000000a40c004986 */ /* 0x0005e2000c101906 */
[----:B------:R-:W-:Y:S02]  /*4c5d0*/  ISETP.LT.AND P6, PT, R7, UR4, !P3 ;  /* 0x0000000407007c0c */ /* 0x000fe4000dfc1270 */
        /* <DEDUP_REMOVED lines=36> */
[----:B--2---:R2:W-:Y:S03]  /*4c820*/  @P6 STG.E desc[UR6][R12.64], R164 ;  /* 0x000000a40c006986 */ /* 0x0045e6000c101906 */
[----:B------:R-:W-:Y:S01]  /*4c830*/  ISETP.GE.AND P5, PT, R0, UR8, PT ;  /* 0x0000000800007c0c */ /* 0x000fe2000bfa6270 */
[----:B-1----:R-:W-:Y:S01]  /*4c840*/  IMAD.WIDE R10, R166, 0x4, R4 ;  /* 0x00000004a60a7825 */ /* 0x002fe200078e0204 */
[----:B--2---:R-:W2:Y:S03]  /*4c850*/  LDL.LU R164, [R1+0xe80] ;  /* 0x000e800001a47983 */ /* 0x004ea60000300800 */
[----:B----4-:R-:W-:Y:S01]  /*4c860*/  IMAD.WIDE R12, R228, 0x4, R2 ;  /* 0x00000004e40c7825 */ /* 0x010fe200078e0202 */
[----:B------:R-:W4:Y:S01]  /*4c870*/  LDL.LU R166, [R1+0x13d4] ;  /* 0x0013d40001a67983 */ /* 0x000f220000300800 */
[----:B------:R-:W-:Y:S01]  /*4c880*/  ISETP.LT.AND P6, PT, R7, UR4, !P5 ;  /* 0x0000000407007c0c */ /* 0x000fe2000efc1270 */
[----:B------:R-:W-:-:S02]  /*4c890*/  ULDC UR8, c[0x0][0x22c] ;  /* 0x00008b0000087ab9 */ /* 0x000fc40000000800 */
[----:B------:R1:W-:Y:S01]  /*4c8a0*/  @P0 STG.E desc[UR6][R10.64], R15 ;  /* 0x0000000f0a000986 */ /* 0x0003e2000c101906 */
[----:B------:R-:W-:-:S03]  /*4c8b0*/  ISETP.LT.AND P5, PT, R8, UR4, !P5 ;  /* 0x0000000408007c0c */ /* 0x000fc6000efa1270 */
[----:B------:R1:W-:Y:S02]  /*4c8c0*/  @P4 STG.E desc[UR6][R12.64], R16 ;  /* 0x000000100c004986 */ /* 0x0003e4000c101906 */
[----:B-1----:R-:W-:Y:S02]  /*4c8d0*/  IMAD.WIDE R10, R228, 0x4, R4 ;  /* 0x00000004e40a7825 */ /* 0x002fe400078e0204 */
[----:B------:R-:W4:Y:S04]  /*4c8e0*/  LDL.LU R16, [R1+0x640] ;  /* 0x0006400001107983 */ /* 0x000f280000300800 */
[----:B------:R-:W4:Y:S04]  /*4c8f0*/  LDL.LU R228, [R1+0x240] ;  /* 0x0002400001e47983 */ /* 0x000f280000300800 */
[----:B------:R1:W-:Y:S01]  /*4c900*/  @P3 STG.E desc[UR6][R10.64], R165 ;  /* 0x000000a50a003986 */ /* 0x0003e2000c101906 */
[----:B------:R-:W-:-:S03]  /*4c910*/  IMAD.WIDE R12, R23, 0x4, R2 ;  /* 0x00000004170c7825 */ /* 0x000fc600078e0202 */
[----:B-1----:R-:W4:Y:S01]  /*4c920*/  LDL.LU R165, [R1+0x13d8] ;  /* 0x0013d80001a57983 */ /* 0x002f220000300800 */
[----:B------:R-:W-:-:S03]  /*4c930*/  IMAD.WIDE R10, R23, 0x4, R4 ;  /* 0x00000004170a7825 */ /* 0x000fc600078e0204 */
[----:B------:R-:W4:Y:S04]  /*4c940*/  LDL.LU R15, [R1+0x230] ;  /* 0x00023000010f7983 */ /* 0x000f280000300800 */
        /* <DEDUP_REMOVED lines=18> */
[----:B------:R-:W-:Y:S01]  /*4ca70*/  ISETP.LT.AND P3, PT, R8, UR4, !P3 ;  /* 0x0000000408007c0c */ /* 0x000fe2000df61270 */
[----:B--2---:R1:W-:Y:S01]  /*4ca80*/  @P4 STG.E desc[UR6][R12.64], R164 ;  /* 0x000000a40c004986 */ /* 0x0043e2000c101906 */
[----:B------:R-:W-:Y:S01]  /*4ca90*/  ISETP.LT.AND P4, PT, R7, UR4, !P5 ;  /* 0x0000000407007c0c */ /* 0x000fe2000ef81270 */
[----:B------:R-:W-:Y:S01]  /*4caa0*/  VIADD R0, R6, 0x123 ;  /* 0x0000012306007836 */ /* 0x000fe20000000000 */
[----:B------:R-:W-:Y:S01]  /*4cab0*/  ISETP.LT.AND P5, PT, R8, UR4, !P5 ;  /* 0x0000000408007c0c */ /* 0x000fe2000efa1270 */
[----:B------:R-:W-:Y:S01]  /*4cac0*/  ULDC UR8, c[0x0][0x22c] ;  /* 0x00008b0000087ab9 */ /* 0x000fe20000000800 */
[----:B-1----:R-:W2:Y:S04]  /*4cad0*/  LDL.LU R164, [R1+0x244] ;  /* 0x0002440001a47983 */ /* 0x002ea80000300800 */
[----:B------:R-:W2:Y:S01]  /*4cae0*/  LDL.LU R167, [R1+0x13e0] ;  /* 0x0013e00001a77983 */ /* 0x000ea20000300800 */
[----:B----4-:R-:W-:-:S03]  /*4caf0*/  IMAD.WIDE R12, R166, 0x4, R2 ;  /* 0x00000004a60c7825 */ /* 0x010fc600078e0202 */
[----:B------:R1:W-:Y:S04]  /*4cb00*/  @P0 STG.E desc[UR6][R10.64], R16 ;  /* 0x000000100a000986 */ /* 0x0003e8000c101906 */
[----:B------:R4:W-:Y:S04]  /*4cb10*/  @P6 STG.E desc[UR6][R12.64], R228 ;  /* 0x000000e40c006986 */ /* 0x0009e8000c101906 */
[----:B-1----:R-:W2:Y:S04]  /*4cb20*/  LDL.LU R16, [R1+0x234] ;  /* 0x0002340001107983 */ /* 0x002ea80000300800 */
[----:B----4-:R-:W4:Y:S01]  /*4cb30*/  LDL.LU R228, [R1+0xe88] ;  /* 0x000e880001e47983 */ /* 0x010f220000300800 */
[----:B------:R-:W-:-:S03]  /*4cb40*/  IMAD.WIDE R10, R166, 0x4, R4 ;  /* 0x00000004a60a7825 */ /* 0x000fc600078e0204 */
[----:B------:R-:W4:Y:S01]  /*4cb50*/  LDL.LU R166, [R1+0x13e4] ;  /* 0x0013e40001a67983 */ /* 0x000f220000300800 */
[----:B------:R-:W-:-:S03]  /*4cb60*/  IMAD.WIDE R12, R165, 0x4, R2 ;  /* 0x00000004a50c7825 */ /* 0x000fc600078e0202 */
[----:B------:R1:W-:Y:S04]  /*4cb70*/  @P3 STG.E desc[UR6][R10.64], R15 ;  /* 0x0000000f0a003986 */ /* 0x0003e8000c101906 */
[----:B------:R1:W-:Y:S04]  /*4cb80*/  @P4 STG.E desc[UR6][R12.64], R23 ;  /* 0x000000170c004986 */ /* 0x0003e8000c101906 */
[----:B------:R-:W4:Y:S01]  /*4cb90*/  LDL.LU R14, [R1+0x648] ;  /* 0x00064800010e7983 */ /* 0x000f220000300800 */
[----:B-1----:R-:W-:-:S03]  /*4cba0*/  IMAD.WIDE R10, R165, 0x4, R4 ;  /* 0x00000004a50a7825 */ /* 0x002fc600078e0204 */
[----:B------:R-:W4:Y:S04]  /*4cbb0*/  LDL.LU R23, [R1+0x248] ;  /* 0x0002480001177983 */ /* 0x000f280000300800 */
[----:B------:R-:W4:Y:S04]  /*4cbc0*/  LDL.LU R165, [R1+0x13e8] ;  /* 0x0013e80001a57983 */ /* 0x000f280000300800 */
[----:B------:R-:W4:Y:S04]  /*4cbd0*/  LDL.LU R15, [R1+0x238] ;  /* 0x00023800010f7983 */ /* 0x000f280000300800 */
[----:B---3--:R1:W-:Y:S04]  /*4cbe0*/  @P5 STG.E desc[UR6][R10.64], R22 ;  /* 0x000000160a005986 */ /* 0x0083e8000c101906 */
[----:B-1----:R-:W3:Y:S01]  /*4cbf0*/  LDL.LU R22, [R1+0xe8c] ;  /* 0x000e8c0001167983 */ /* 0x002ee20000300800 */
[----:B------:R-:W-:Y:S01]  /*4cc00*/  ISETP.GE.AND P0, PT, R0, UR8, PT ;  /* 0x0000000800007c0c */ /* 0x000fe2000bf06270 */
[----:B------:R-:W-:Y:S01]  /*4cc10*/  VIADD R0, R6, 0x124 ;  /* 0x0000012406007836 */ /* 0x000fe20000000000 */
[----:B------:R-:W-:-:S02]  /*4cc20*/  ULDC UR8, c[0x0][0x22c] ;  /* 0x00008b0000087ab9 */ /* 0x000fc40000000800 */
        /* <DEDUP_REMOVED lines=12> */
[----:B------:R-:W-:Y:S01]  /*4ccf0*/  ULDC UR8, c[0x0][0x22c] ;  /* 0x00008b0000087ab9 */ /* 0x000fe20000000800 */
[----:B--2---:R1:W-:Y:S01]  /*4cd00*/  @P6 STG.E desc[UR6][R12.64], R164 ;  /* 0x000000a40c006986 */ /* 0x0043e2000c101906 */
[----:B------:R-:W-:Y:S02]  /*4cd10*/  ISETP.LT.AND P6, PT, R7, UR4, !P5 ;  /* 0x0000000407007c0c */ /* 0x000fe4000efc1270 */
        /* <DEDUP_REMOVED lines=15> */
[----:B-1----:R-:W-:-:S04]  /*4ce10*/  IMAD.WIDE R10, R166, 0x4, R4 ;  /* 0x00000004a60a7825 */ /* 0x002fc800078e0204 */
[C---:B------:R-:W-:Y:S01]  /*4ce20*/  IMAD.WIDE R12, R165.reuse, 0x4, R2 ;  /* 0x00000004a50c7825 */ /* 0x040fe200078e0202 */
[----:B------:R-:W4:Y:S04]  /*4ce30*/  LDL.LU R23, [R1+0xe90] ;  /* 0x000e900001177983 */ /* 0x000f280000300800 */
[----:B------:R-:W4:Y:S04]  /*4ce40*/  LDL.LU R166, [R1+0x13f4] ;  /* 0x0013f40001a67983 */ /* 0x000f280000300800 */
[----:B------:R1:W-:Y:S02]  /*4ce50*/  @P5 STG.E desc[UR6][R10.64], R15 ;  /* 0x0000000f0a005986 */ /* 0x0003e4000c101906 */
[----:B-1----:R-:W-:-:S02]  /*4ce60*/  IMAD.WIDE R10, R165, 0x4, R4 ;  /* 0x00000004a50a7825 */ /* 0x002fc400078e0204 */
        /* <DEDUP_REMOVED lines=783> */
[----:B------:R-:W-:Y:S01]  /*4ff60*/  ISETP.LT.AND P4, PT, R7, UR4, !P0 ;  /* 0x0000000407007c0c */ /* 0x000fe2000c781270 */
[----:B-1----:R-:W2:Y:S02]  /*4ff70*/  LDL.LU R165, [R1+0x14fc] ;  /* 0x0014fc0001a57983 */ /* 0x002ea40000300800 */
[----:B------:R-:W-:Y:S02]  /*4ff80*/  IMAD.WIDE R10, R164, 0x4, R4 ;  /* 0x00000004a40a7825 */ /* 0x000fe400078e0204 */
[----:B------:R-:W2:Y:S04]  /*4ff90*/  LDL.LU R15, [R1+0x2c0] ;  /* 0x0002c000010f7983 */ /* 0x000ea80000300800 */
[----:B------:R-:W2:Y:S01]  /*4ffa0*/  LDL.LU R164, [R1+0xf14] ;  /* 0x000f140001a47983 */ /* 0x000ea20000300800 */
[----:B------:R-:W-:-:S02]  /*4ffb0*/  ISETP.GE.AND P3, PT, R0, UR8, PT ;  /* 0x0000000800007c0c */ /* 0x000fc4000bf66270 */
        /* <DEDUP_REMOVED lines=33> */
[----:B------:R-:W-:Y:S01]  /*501d0*/  ISETP.LT.AND P6, PT, R7, UR4, !P0 ;  /* 0x0000000407007c0c */ /* 0x000fe2000c7c1270 */
[----:B-1----:R-:W-:Y:S02]  /*501e0*/  IMAD.WIDE R10, R165, 0x4, R4 ;  /* 0x00000004a50a7825 */ /* 0x002fe400078e0204 */
[----:B------:R-:W3:Y:S04]  /*501f0*/  LDL.LU R165, [R1+0x2d8] ;  /* 0x0002d80001a57983 */ /* 0x000ee80000300800 */
[----:B--2---:R-:W2:Y:S01]  /*50200*/  LDL.LU R164, [R1+0x150c] ;  /* 0x00150c0001a47983 */ /* 0x004ea20000300800 */
[----:B------:R-:W-:-:S03]  /*50210*/  ISETP.GE.AND P3, PT, R0, UR8, PT ;  /* 0x0000000800007c0c */ /* 0x000fc6000bf66270 */
[----:B------:R-:W2:Y:S01]  /*50220*/  LDL.LU R15, [R1+0x2c8] ;  /* 0x0002c800010f7983 */ /* 0x000ea20000300800 */
[----:B------:R-:W-:-:S03]  /*50230*/  ISETP.LT.AND P0, PT, R8, UR4, !P0 ;  /* 0x0000000408007c0c */ /* 0x000fc6000c701270 */
[----:B----4-:R1:W-:Y:S01]  /*50240*/  @P5 STG.E desc[UR6][R10.64], R16 ;  /* 0x000000100a005986 */ /* 0x0103e2000c101906 */
[----:B------:R-:W-:Y:S01]  /*50250*/  ISETP.LT.AND P4, PT, R7, UR4, !P3 ;  /* 0x0000000407007c0c */ /* 0x000fe2000df81270 */
[C---:B------:R-:W-:Y:S01]  /*50260*/  IMAD.WIDE R12, R229.reuse, 0x4, R2 ;  /* 0x00000004e50c7825 */ /* 0x040fe200078e0202 */
[----:B------:R-:W-:Y:S01]  /*50270*/  ULDC UR8, c[0x0][0x22c] ;  /* 0x00008b0000087ab9 */ /* 0x000fe20000000800 */
[----:B-1----:R-:W4:Y:S02]  /*50280*/  LDL.LU R16, [R1+0xf1c] ;  /* 0x000f1c0001107983 */ /* 0x002f240000300800 */
[----:B------:R-:W-:Y:S02]  /*50290*/  IMAD.WIDE R10, R229, 0x4, R4 ;  /* 0x00000004e50a7825 */ /* 0x000fe400078e0204 */
        /* <DEDUP_REMOVED lines=24> */
[----:B------:R2:W-:Y:S03]  /*50420*/  @P6 STG.E desc[UR6][R12.64], R165 ;  /* 0x000000a50c006986 */ /* 0x0005e6000c101906 */
[----:B------:R-:W-:Y:S01]  /*50430*/  ISETP.GE.AND P3, PT, R0, UR8, PT ;  /* 0x0000000800007c0c */ /* 0x000fe2000bf66270 */
[----:B-1----:R-:W-:-:S04]  /*50440*/  IMAD.WIDE R10, R166, 0x4, R4 ;  /* 0x00000004a60a7825 */ /* 0x002fc800078e0204 */
[----:B--2---:R-:W-:Y:S01]  /*50450*/  IMAD.WIDE R12, R164, 0x4, R2 ;  /* 0x00000004a40c7825 */ /* 0x004fe200078e0202 */
[----:B------:R-:W2:Y:S01]  /*50460*/  LDL.LU R165, [R1+0xf20] ;  /* 0x000f200001a57983 */ /* 0x000ea20000300800 */
[----:B------:R-:W-:-:S03]  /*50470*/  ULDC UR8, c[0x0][0x22c] ;  /* 0x00008b0000087ab9 */ /* 0x000fc60000000800 */
[----:B------:R1:W-:Y:S01]  /*50480*/  @P5 STG.E desc[UR6][R10.64], R15 ;  /* 0x0000000f0a005986 */ /* 0x0003e2000c101906 */
[----:B------:R-:W-:-:S03]  /*50490*/  ISETP.LT.AND P6, PT, R7, UR4, !P3 ;  /* 0x0000000407007c0c */ /* 0x000fc6000dfc1270 */
[----:B------:R-:W2:Y:S01]  /*504a0*/  LDL.LU R166, [R1+0x151c] ;  /* 0x00151c0001a67983 */ /* 0x000ea20000300800 */
[----:B------:R-:W-:Y:S01]  /*504b0*/  ISETP.LT.AND P3, PT, R8, UR4, !P3 ;  /* 0x0000000408007c0c */ /* 0x000fe2000df61270 */
[----:B-1----:R-:W-:Y:S02]  /*504c0*/  IMAD.WIDE R10, R164, 0x4, R4 ;  /* 0x00000004a40a7825 */ /* 0x002fe400078e0204 */
[----:B----4-:R1:W-:Y:S04]  /*504d0*/  @P4 STG.E desc[UR6][R12.64], R16 ;  /* 0x000000100c004986 */ /* 0x0103e8000c101906 */
[----:B------:R4:W-:Y:S04]  /*504e0*/  @P0 STG.E desc[UR6][R10.64], R229 ;  /* 0x000000e50a000986 */ /* 0x0009e8000c101906 */
[----:B-1----:R-:W2:Y:S04]  /*504f0*/  LDL.LU R16, [R1+0xae0] ;  /* 0x000ae00001107983 */ /* 0x002ea80000300800 */
[----:B------:R-:W2:Y:S04]  /*50500*/  LDL.LU R164, [R1+0x6e0] ;  /* 0x0006e00001a47983 */ /* 0x000ea80000300800 */
[----:B----4-:R-:W4:Y:S01]  /*50510*/  LDL.LU R229, [R1+0x1520] ;  /* 0x0015200001e57983 */ /* 0x010f220000300800 */
[----:B------:R-:W-:-:S03]  /*50520*/  IMAD.WIDE R12, R23, 0x4, R2 ;  /* 0x00000004170c7825 */ /* 0x000fc600078e0202 */
[----:B------:R-:W4:Y:S01]  /*50530*/  LDL.LU R15, [R1+0xad0] ;  /* 0x000ad000010f7983 */ /* 0x000f220000300800 */
[----:B------:R-:W-:-:S03]  /*50540*/  IMAD.WIDE R10, R23, 0x4, R4 ;  /* 0x00000004170a7825 */ /* 0x000fc600078e0204 */
        /* <DEDUP_REMOVED lines=24> */
[----:B-1----:R-:W2:Y:S01]  /*506d0*/  LDL.LU R165, [R1+0x6e4] ;  /* 0x0006e40001a57983 */ /* 0x002ea20000300800 */
[----:B------:R-:W-:-:S03]  /*506e0*/  IMAD.WIDE R12, R166, 0x4, R2 ;  /* 0x00000004a60c7825 */ /* 0x000fc600078e0202 */
[----:B------:R-:W2:Y:S04]  /*506f0*/  LDL.LU R167, [R1+0x1530] ;  /* 0x0015300001a77983 */ /* 0x000ea80000300800 */
[----:B------:R1:W-:Y:S04]  /*50700*/  @P5 STG.E desc[UR6][R10.64], R16 ;  /* 0x000000100a005986 */ /* 0x0003e8000c101906 */
[----:B------:R4:W-:Y:S04]  /*50710*/  @P6 STG.E desc[UR6][R12.64], R164 ;  /* 0x000000a40c006986 */ /* 0x0009e8000c101906 */
[----:B-1----:R-:W2:Y:S01]  /*50720*/  LDL.LU R16, [R1+0xad4] ;  /* 0x000ad40001107983 */ /* 0x002ea20000300800 */
[----:B------:R-:W-:-:S03]  /*50730*/  IMAD.WIDE R10, R166, 0x4, R4 ;  /* 0x00000004a60a7825 */ /* 0x000fc600078e0204 */
[----:B----4-:R-:W4:Y:S01]  /*50740*/  LDL.LU R164, [R1+0xf28] ;  /* 0x000f280001a47983 */ /* 0x010f220000300800 */
[----:B------:R-:W-:-:S03]  /*50750*/  IMAD.WIDE R12, R229, 0x4, R2 ;  /* 0x00000004e50c7825 */ /* 0x000fc600078e0202 */
[----:B------:R-:W4:Y:S04]  /*50760*/  LDL.LU R166, [R1+0x1538] ;  /* 0x0015380001a67983 */ /* 0x000f280000300800 */
        /* <DEDUP_REMOVED lines=18> */
[----:B------:R-:W-:Y:S02]  /*50890*/  ULDC UR8, c[0x0][0x22c] ;  /* 0x00008b0000087ab9 */ /* 0x000fe40000000800 */
[----:B------:R-:W-:Y:S01]  /*508a0*/  ISETP.GE.AND P3, PT, R0, UR8, PT ;  /* 0x0000000800007c0c */ /* 0x000fe2000bf66270 */
[----:B------:R-:W-:Y:S01]  /*508b0*/  IMAD.WIDE R10, R228, 0x4, R4 ;  /* 0x00000004e40a7825 */ /* 0x000fe200078e0204 */
[----:B------:R-:W-:Y:S01]  /*508c0*/  ISETP.LT.AND P0, PT, R8, UR4, !P0 ;  /* 0x0000000408007c0c */ /* 0x000fe2000c701270 */
[----:B------:R-:W-:Y:S01]  /*508d0*/  ULDC UR8, c[0x0][0x22c] ;  /* 0x00008b0000087ab9 */ /* 0x000fe20000000800 */
[----:B------:R-:W3:Y:S01]  /*508e0*/  LDL.LU R228, [R1+0xaec] ;  /* 0x000aec0001e47983 */ /* 0x000ee20000300800 */
[----:B------:R-:W-:-:S03]  /*508f0*/  VIADD R0, R6, 0x176 ;  /* 0x0000017606007836 */ /* 0x000fc60000000000 */
[----:B--2---:R1:W-:Y:S01]  /*50900*/  @P6 STG.E desc[UR6][R12.64], R165 ;  /* 0x000000a50c006986 */ /* 0x0043e2000c101906 */
[----:B------:R-:W-:Y:S02]  /*50910*/  ISETP.LT.AND P6, PT, R7, UR4, !P3 ;  /* 0x0000000407007c0c */ /* 0x000fe4000dfc1270 */
[----:B------:R-:W-:Y:S01]  /*50920*/  ISETP.LT.AND P3, PT, R8, UR4, !P3 ;  /* 0x0000000408007c0c */ /* 0x000fe2000df61270 */
[----:B-1----:R-:W-:Y:S01]  /*50930*/  IMAD.WIDE R12, R167, 0x4, R2 ;  /* 0x00000004a70c7825 */ /* 0x002fe200078e0202 */
[----:B------:R-:W2:Y:S04]  /*50940*/  LDL.LU R165, [R1+0x1544] ;  /* 0x0015440001a57983 */ /* 0x000ea80000300800 */
[----:B------:R1:W-:Y:S01]  /*50950*/  @P5 STG.E desc[UR6][R10.64], R16 ;  /* 0x000000100a005986 */ /* 0x0003e2000c101906 */
[----:B------:R-:W-:-:S03]  /*50960*/  ISETP.GE.AND P5, PT, R0, UR8, PT ;  /* 0x0000000800007c0c */ /* 0x000fc6000bfa6270 */
[----:B----4-:R4:W-:Y:S01]  /*50970*/  @P4 STG.E desc[UR6][R12.64], R164 ;  /* 0x000000a40c004986 */ /* 0x0109e2000c101906 */
[----:B------:R-:W-:Y:S01]  /*50980*/  ISETP.LT.AND P4, PT, R7, UR4, !P5 ;  /* 0x0000000407007c0c */ /* 0x000fe2000ef81270 */
[----:B-1----:R-:W-:Y:S02]  /*50990*/  IMAD.WIDE R10, R167, 0x4, R4 ;  /* 0x00000004a70a7825 */ /* 0x002fe400078e0204 */
[----:B------:R-:W2:Y:S01]  /*509a0*/  LDL.LU R16, [R1+0x6ec] ;  /* 0x0006ec0001107983 */ /* 0x000ea20000300800 */
[----:B------:R-:W-:Y:S01]  /*509b0*/  ULDC UR8, c[0x0][0x22c] ;  /* 0x00008b0000087ab9 */ /* 0x000fe20000000800 */
[C---:B----4-:R-:W-:Y:S02]  /*509c0*/  IMAD.WIDE R12, R166.reuse, 0x4, R2 ;  /* 0x00000004a60c7825 */ /* 0x050fe400078e0202 */
[----:B------:R-:W4:Y:S04]  /*509d0*/  LDL.LU R164, [R1+0xadc] ;  /* 0x000adc0001a47983 */ /* 0x000f280000300800 */
[----:B------:R-:W4:Y:S04]  /*509e0*/  LDL.LU R167, [R1+0x154c] ;  /* 0x00154c0001a77983 */ /* 0x000f280000300800 */
[----:B------:R1:W-:Y:S04]  /*509f0*/  @P0 STG.E desc[UR6][R10.64], R14 ;  /* 0x0000000e0a000986 */ /* 0x0003e8000c101906 */
[----:B------:R1:W-:Y:S02]  /*50a00*/  @P6 STG.E desc[UR6][R12.64], R23 ;  /* 0x000000170c006986 */ /* 0x0003e4000c101906 */
[----:B-1----:R-:W-:-:S04]  /*50a10*/  IMAD.WIDE R10, R166, 0x4, R4 ;  /* 0x00000004a60a7825 */ /* 0x002fc800078e0204 */
[----:B------:R-:W-:Y:S01]  /*50a20*/  IMAD.WIDE R12, R229, 0x4, R2 ;  /* 0x00000004e50c7825 */ /* 0x000fe200078e0202 */
[----:B------:R-:W4:Y:S04]  /*50a30*/  LDL.LU R23, [R1+0xf30] ;  /* 0x000f300001177983 */ /* 0x000f280000300800 */
[----:B------:R-:W-:Y:S04]  /*50a40*/  @P3 STG.E desc[UR6][R10.64], R15 ;  /* 0x0000000f0a003986 */ /* 0x000fe8000c101906 */
[----:B------:R-:W4:Y:S04]  /*50a50*/  LDL.LU R166, [R1+0x1554] ;  /* 0x0015540001a67983 */ /* 0x000f280000300800 */
[----:B---3--:R1:W-:Y:S04]  /*50a60*/  @P4 STG.E desc[UR6][R12.64], R22 ;  /* 0x000000160c004986 */ /* 0x0083e8000c101906 */
[----:B-1----:R-:W3:Y:S01]  /*50a70*/  LDL.LU R22, [R1+0xaf0] ;  /* 0x000af00001167983 */ /* 0x002ee20000300800 */
[----:B------:R-:W-:Y:S01]  /*50a80*/  VIADD R0, R6, 0x177 ;  /* 0x0000017706007836 */ /* 0x000fe20000000000 */
[----:B------:R-:W-:-:S04]  /*50a90*/  ISETP.LT.AND P5, PT, R8, UR4, !P5 ;  /* 0x0000000408007c0c */ /* 0x000fc8000efa1270 */
[----:B------:R-:W-:Y:S01]  /*50aa0*/  ISETP.GE.AND P0, PT, R0, UR8, PT ;  /* 0x0000000800007c0c */ /* 0x000fe2000bf06270 */
[----:B------:R-:W-:Y:S01]  /*50ab0*/  VIADD R0, R6, 0x178 ;  /* 0x0000017806007836 */ /* 0x000fe20000000000 */
[----:B------:R-:W-:Y:S02]  /*50ac0*/  ULDC UR8, c[0x0][0x22c] ;  /* 0x00008b0000087ab9 */ /* 0x000fe40000000800 */
[----:B------:R-:W-:Y:S02]  /*50ad0*/  ISETP.LT.AND P6, PT, R7, UR4, !P0 ;  /* 0x0000000407007c0c */ /* 0x000fe4000c7c1270 */
[----:B------:R-:W-:Y:S01]  /*50ae0*/  ISETP.LT.AND P0, PT, R8, UR4, !P0 ;  /* 0x0000000408007c0c */ /* 0x000fe2000c701270 */
[----:B------:R-:W-:Y:S01]  /*50af0*/  IMAD.WIDE R10, R229, 0x4, R4 ;  /* 0x00000004e50a7825 */ /* 0x000fe200078e0204 */
[----:B------:R-:W-:Y:S01]  /*50b00*/  ISETP.GE.AND P3, PT, R0, UR8, PT ;  /* 0x0000000800007c0c */ /* 0x000fe2000bf66270 */
[----:B------:R-:W3:Y:S01]  /*50b10*/  LDL.LU R229, [R1+0x2e0] ;  /* 0x0002e00001e57983 */ /* 0x000ee20000300800 */
[----:B------:R-:W-:-:S02]  /*50b20*/  ULDC UR8, c[0x0][0x22c] ;  /* 0x00008b0000087ab9 */ /* 0x000fc40000000800 */
[----:B------:R-:W-:Y:S01]  /*50b30*/  ISETP.LT.AND P4, PT, R7, UR4, !P3 ;  /* 0x0000000407007c0c */ /* 0x000fe2000df81270 */
[----:B------:R1:W-:Y:S01]  /*50b40*/  @P5 STG.E desc[UR6][R10.64], R228 ;  /* 0x000000e40a005986 */ /* 0x0003e2000c101906 */
[----:B------:R-:W-:Y:S01]  /*50b50*/  ISETP.LT.AND P3, PT, R8, UR4, !P3 ;  /* 0x0000000408007c0c */ /* 0x000fe2000df61270 */
[C---:B--2---:R-:W-:Y:S02]  /*50b60*/  IMAD.WIDE R12, R165.reuse, 0x4, R2 ;  /* 0x00000004a50c7825 */ /* 0x044fe400078e0202 */
[----:B-1----:R-:W2:Y:S02]  /*50b70*/  LDL.LU R228, [R1+0x155c] ;  /* 0x00155c0001e47983 */ /* 0x002ea40000300800 */
[----:B------:R-:W-:Y:S02]  /*50b80*/  IMAD.WIDE R10, R165, 0x4, R4 ;  /* 0x00000004a50a7825 */ /* 0x000fe400078e0204 */
[----:B------:R-:W2:Y:S04]  /*50b90*/  LDL.LU R15, [R1+0x6f0] ;  /* 0x0006f000010f7983 */ /* 0x000ea80000300800 */
[----:B------:R-:W2:Y:S04]  /*50ba0*/  LDL.LU R165, [R1+0xf34] ;  /* 0x000f340001a57983 */ /* 0x000ea80000300800 */
[----:B------:R1:W-:Y:S04]  /*50bb0*/  @P6 STG.E desc[UR6][R12.64], R16 ;  /* 0x000000100c006986 */ /* 0x0003e8000c101906 */
[----:B----4-:R4:W-:Y:S01]  /*50bc0*/  @P0 STG.E desc[UR6][R10.64], R164 ;  /* 0x000000a40a000986 */ /* 0x0109e2000c101906 */
[----:B-1----:R-:W-:-:S03]  /*50bd0*/  IMAD.WIDE R12, R167, 0x4, R2 ;  /* 0x00000004a70c7825 */ /* 0x002fc600078e0202 */
[----:B----4-:R-:W4:Y:S01]  /*50be0*/  LDL.LU R164, [R1+0x1560] ;  /* 0x0015600001a47983 */ /* 0x010f220000300800 */
[----:B------:R-:W-:-:S03]  /*50bf0*/  IMAD.WIDE R10, R167, 0x4, R4 ;  /* 0x00000004a70a7825 */ /* 0x000fc600078e0204 */
[----:B------:R-:W4:Y:S04]  /*50c00*/  LDL.LU R16, [R1+0xaf4] ;  /* 0x000af40001107983 */ /* 0x000f280000300800 */
[----:B------:R1:W-:Y:S04]  /*50c10*/  @P4 STG.E desc[UR6][R12.64], R23 ;  /* 0x000000170c004986 */ /* 0x0003e8000c101906 */
[----:B-1----:R-:W4:Y:S04]  /*50c20*/  LDL.LU R23, [R1+0x2e4] ;  /* 0x0002e40001177983 */ /* 0x002f280000300800 */
        /* <DEDUP_REMOVED lines=8> */
[----:B------:R-:W-:Y:S01]  /*50cb0*/  ISETP.GE.AND P0, PT, R0, UR8, PT ;  /* 0x0000000800007c0c */ /* 0x000fe2000bf06270 */
[----:B------:R-:W-:Y:S01]  /*50cc0*/  VIADD R0, R6, 0x17b ;  /* 0x0000017b06007836 */ /* 0x000fe20000000000 */
[----:B------:R-:W-:Y:S01]  /*50cd0*/  ISETP.LT.AND P5, PT, R8, UR4, !P5 ;  /* 0x0000000408007c0c */ /* 0x000fe2000efa1270 */
[----:B------:R-:W-:Y:S01]  /*50ce0*/  IMAD.WIDE R12, R166, 0x4, R2 ;  /* 0x00000004a60c7825 */ /* 0x000fe200078e0202 */
[----:B------:R-:W-:Y:S01]  /*50cf0*/  ISETP.LT.AND P4, PT, R7, UR4, !P0 ;  /* 0x0000000407007c0c */ /* 0x000fe2000c781270 */
[----:B------:R-:W-:-:S02]  /*50d00*/  ULDC UR8, c[0x0][0x22c] ;  /* 0x00008b0000087ab9 */ /* 0x000fc40000000800 */
[----:B------:R-:W-:Y:S01]  /*50d10*/  ISETP.GE.AND P3, PT, R0, UR8, PT ;  /* 0x0000000800007c0c */ /* 0x000fe2000bf66270 */
[----:B------:R-:W-:Y:S01]  /*50d20*/  IMAD.WIDE R10, R166, 0x4, R4 ;  /* 0x00000004a60a7825 */ /* 0x000fe200078e0204 */
[----:B------:R-:W-:Y:S01]  /*50d30*/  ISETP.LT.AND P0, PT, R8, UR4, !P0 ;  /* 0x0000000408007c0c */ /* 0x000fe2000c701270 */
[----:B------:R-:W-:Y:S01]  /*50d40*/  ULDC UR8, c[0x0][0x22c] ;  /* 0x00008b0000087ab9 */ /* 0x000fe20000000800 */
[----:B------:R1:W-:Y:S01]  /*50d50*/  @P6 STG.E desc[UR6][R12.64], R229 ;  /* 0x000000e50c006986 */ /* 0x0003e2000c101906 */
[----:B------:R-:W-:-:S03]  /*50d60*/  ISETP.LT.AND P6, PT, R7, UR4, !P3 ;  /* 0x0000000407007c0c */ /* 0x000fc6000dfc1270 */
[----:B--2---:R2:W-:Y:S01]  /*50d70*/  @P5 STG.E desc[UR6][R10.64], R15 ;  /* 0x0000000f0a005986 */ /* 0x0045e2000c101906 */
[----:B------:R-:W-:-:S03]  /*50d80*/  ISETP.LT.AND P3, PT, R8, UR4, !P3 ;  /* 0x0000000408007c0c */ /* 0x000fc6000df61270 */
[----:B-1----:R-:W3:Y:S01]  /*50d90*/  LDL.LU R229, [R1+0xf38] ;  /* 0x000f380001e57983 */ /* 0x002ee20000300800 */
[----:B------:R-:W-:-:S03]  /*50da0*/  IMAD.WIDE R12, R228, 0x4, R2 ;  /* 0x00000004e40c7825 */ /* 0x000fc600078e0202 */
[----:B------:R-:W3:Y:S01]  /*50db0*/  LDL.LU R166, [R1+0x156c] ;  /* 0x00156c0001a67983 */ /* 0x000ee20000300800 */
[----:B--2---:R-:W-:-:S03]  /*50dc0*/  IMAD.WIDE R10, R228, 0x4, R4 ;  /* 0x00000004e40a7825 */ /* 0x004fc600078e0204 */
[----:B------:R-:W2:Y:S04]  /*50dd0*/  LDL.LU R14, [R1+0xaf8] ;  /* 0x000af800010e7983 */ /* 0x000ea80000300800 */
[----:B------:R-:W2:Y:S04]  /*50de0*/  LDL.LU R228, [R1+0x2e8] ;  /* 0x0002e80001e47983 */ /* 0x000ea80000300800 */
[----:B------:R1:W-:Y:S04]  /*50df0*/  @P4 STG.E desc[UR6][R12.64], R165 ;  /* 0x000000a50c004986 */ /* 0x0003e8000c101906 */
[----:B-1----:R-:W2:Y:S04]  /*50e00*/  LDL.LU R165, [R1+0x1578] ;  /* 0x0015780001a57983 */ /* 0x002ea80000300800 */
[----:B------:R-:W2:Y:S01]  /*50e10*/  LDL.LU R15, [R1+0x6f8] ;  /* 0x0006f800010f7983 */ /* 0x000ea20000300800 */
[----:B----4-:R-:W-:-:S03]  /*50e20*/  IMAD.WIDE R12, R164, 0x4, R2 ;  /* 0x00000004a40c7825 */ /* 0x010fc600078e0202 */
[----:B------:R1:W-:Y:S02]  /*50e30*/  @P0 STG.E desc[UR6][R10.64], R16 ;  /* 0x000000100a000986 */ /* 0x0003e4000c101906 */
[----:B-1----:R-:W-:Y:S02]  /*50e40*/  IMAD.WIDE R10, R164, 0x4, R4 ;  /* 0x00000004a40a7825 */ /* 0x002fe400078e0204 */
[----:B------:R-:W4:Y:S04]  /*50e50*/  LDL.LU R16, [R1+0xf3c] ;  /* 0x000f3c0001107983 */ /* 0x000f280000300800 */
[----:B------:R-:W4:Y:S04]  /*50e60*/  LDL.LU R164, [R1+0xafc] ;  /* 0x000afc0001a47983 */ /* 0x000f280000300800 */
[----:B------:R1:W-:Y:S04]  /*50e70*/  @P6 STG.E desc[UR6][R12.64], R23 ;  /* 0x000000170c006986 */ /* 0x0003e8000c101906 */
[----:B-1----:R-:W4:Y:S04]  /*50e80*/  LDL.LU R23, [R1+0x157c] ;  /* 0x00157c0001177983 */ /* 0x002f280000300800 */
        /* <DEDUP_REMOVED lines=16> */
[----:B------:R1:W-:Y:S02]  /*50f90*/  @P4 STG.E desc[UR6][R12.64], R229 ;  /* 0x000000e50c004986 */ /* 0x0003e4000c101906 */
[----:B------:R-:W-:Y:S01]  /*50fa0*/  VIADD R0, R6, 0x17f ;  /* 0x0000017f06007836 */ /* 0x000fe20000000000 */
[----:B------:R-:W-:Y:S01]  /*50fb0*/  ISETP.LT.AND P4, PT, R7, UR4, !P3 ;  /* 0x0000000407007c0c */ /* 0x000fe2000df81270 */
[----:B------:R-:W-:Y:S01]  /*50fc0*/  ULDC UR8, c[0x0][0x22c] ;  /* 0x00008b0000087ab9 */ /* 0x000fe20000000800 */
[----:B------:R-:W3:Y:S04]  /*50fd0*/  LDL.LU R167, [R1+0x6fc] ;  /* 0x0006fc0001a77983 */ /* 0x000ee80000300800 */
[----:B--2---:R2:W-:Y:S01]  /*50fe0*/  @P5 STG.E desc[UR6][R10.64], R14 ;  /* 0x0000000e0a005986 */ /* 0x0045e2000c101906 */
[----:B------:R-:W-:Y:S01]  /*50ff0*/  ISETP.GE.AND P5, PT, R0, UR8, PT ;  /* 0x0000000800007c0c */ /* 0x000fe2000bfa6270 */
[----:B-1----:R-:W-:-:S02]  /*51000*/  IMAD.WIDE R12, R166, 0x4, R2 ;  /* 0x00000004a60c7825 */ /* 0x002fc400078e0202 */
[----:B------:R-:W3:Y:S01]  /*51010*/  LDL.LU R229, [R1+0x1584] ;  /* 0x0015840001e57983 */ /* 0x000ee20000300800 */
[----:B------:R-:W-:Y:S01]  /*51020*/  ISETP.LT.AND P3, PT, R8, UR4, !P3 ;  /* 0x0000000408007c0c */ /* 0x000fe2000df61270 */
[----:B------:R-:W-:Y:S02]  /*51030*/  ULDC UR8, c[0x0][0x22c] ;  /* 0x00008b0000087ab9 */ /* 0x000fe40000000800 */
[----:B------:R1:W-:Y:S01]  /*51040*/  @P6 STG.E desc[UR6][R12.64], R228 ;  /* 0x000000e40c006986 */ /* 0x0003e2000c101906 */
[----:B------:R-:W-:Y:S01]  /*51050*/  ISETP.LT.AND P6, PT, R7, UR4, !P5 ;  /* 0x0000000407007c0c */ /* 0x000fe2000efc1270 */
[----:B--2---:R-:W-:Y:S02]  /*51060*/  IMAD.WIDE R10, R166, 0x4, R4 ;  /* 0x00000004a60a7825 */ /* 0x004fe400078e0204 */
[----:B-1----:R-:W2:Y:S02]  /*51070*/  LDL.LU R228, [R1+0xf40] ;  /* 0x000f400001e47983 */ /* 0x002ea40000300800 */
[----:B------:R-:W-:-:S02]  /*51080*/  IMAD.WIDE R12, R165, 0x4, R2 ;  /* 0x00000004a50c7825 */ /* 0x000fc400078e0202 */
[----:B------:R-:W2:Y:S04]  /*51090*/  LDL.LU R166, [R1+0x1588] ;  /* 0x0015880001a67983 */ /* 0x000ea80000300800 */
[----:B------:R1:W-:Y:S02]  /*510a0*/  @P0 STG.E desc[UR6][R10.64], R15 ;  /* 0x0000000f0a000986 */ /* 0x0003e4000c101906 */
[----:B-1----:R-:W-:Y:S02]  /*510b0*/  IMAD.WIDE R10, R165, 0x4, R4 ;  /* 0x00000004a50a7825 */ /* 0x002fe400078e0204 */
[----:B------:R-:W2:Y:S04]  /*510c0*/  LDL.LU R15, [R1+0x700] ;  /* 0x00070000010f7983 */ /* 0x000ea80000300800 */
[----:B------:R-:W2:Y:S04]  /*510d0*/  LDL.LU R165, [R1+0x300] ;  /* 0x0003000001a57983 */ /* 0x000ea80000300800 */
[----:B----4-:R-:W-:Y:S04]  /*510e0*/  @P4 STG.E desc[UR6][R12.64], R16 ;  /* 0x000000100c004986 */ /* 0x010fe8000c101906 */
[----:B------:R1:W-:Y:S04]  /*510f0*/  @P3 STG.E desc[UR6][R10.64], R164 ;  /* 0x000000a40a003986 */ /* 0x0003e8000c101906 */
[----:B-1----:R-:W4:Y:S01]  /*51100*/  LDL.LU R164, [R1+0x1590] ;  /* 0x0015900001a47983 */ /* 0x002f220000300800 */
[----:B------:R-:W-:-:S05]  /*51110*/  IMAD.WIDE R12, R23, 0x4, R2 ;  /* 0x00000004170c7825 */ /* 0x000fca00078e0202 */
[----:B---3--:R1:W-:Y:S04]  /*51120*/  @P6 STG.E desc[UR6][R12.64], R22 ;  /* 0x000000160c006986 */ /* 0x0083e8000c101906 */
[----:B-1----:R-:W3:Y:S01]  /*51130*/  LDL.LU R22, [R1+0x2f0] ;  /* 0x0002f00001167983 */ /* 0x002ee20000300800 */
[----:B------:R-:W-:Y:S01]  /*51140*/  VIADD R0, R6, 0x180 ;  /* 0x0000018006007836 */ /* 0x000fe20000000000 */
[----:B------:R-:W-:-:S04]  /*51150*/  ISETP.LT.AND P5, PT, R8, UR4, !P5 ;  /* 0x0000000408007c0c */ /* 0x000fc8000efa1270 */
[----:B------:R-:W-:Y:S01]  /*51160*/  ISETP.GE.AND P0, PT, R0, UR8, PT ;  /* 0x0000000800007c0c */ /* 0x000fe2000bf06270 */
[----:B------:R-:W-:Y:S01]  /*51170*/  VIADD R0, R6, 0x181 ;  /* 0x0000018106007836 */ /* 0x000fe20000000000 */
[----:B------:R-:W-:Y:S02]  /*51180*/  ULDC UR8, c[0x0][0x22c] ;  /* 0x00008b0000087ab9 */ /* 0x000fe40000000800 */
[----:B------:R-:W-:Y:S01]  /*51190*/  ISETP.LT.AND P4, PT, R7, UR4, !P0 ;  /* 0x0000000407007c0c */ /* 0x000fe2000c781270 */
[----:B------:R-:W-:Y:S01]  /*511a0*/  IMAD.WIDE R10, R23, 0x4, R4 ;  /* 0x00000004170a7825 */ /* 0x000fe200078e0204 */
[----:B------:R-:W-:Y:S01]  /*511b0*/  ISETP.GE.AND P3, PT, R0, UR8, PT ;  /* 0x0000000800007c0c */ /* 0x000fe2000bf66270 */
[----:B------:R-:W4:Y:S01]  /*511c0*/  LDL.LU R23, [R1+0xf44] ;  /* 0x000f440001177983 */ /* 0x000f220000300800 */
[----:B------:R-:W-:-:S03]  /*511d0*/  ISETP.LT.AND P0, PT, R8, UR4, !P0 ;  /* 0x0000000408007c0c */ /* 0x000fc6000c701270 */
[----:B------:R1:W-:Y:S01]  /*511e0*/  @P5 STG.E desc[UR6][R10.64], R167 ;  /* 0x000000a70a005986 */ /* 0x0003e2000c101906 */
[----:B------:R-:W-:Y:S01]  /*511f0*/  ISETP.LT.AND P6, PT, R7, UR4, !P3 ;  /* 0x0000000407007c0c */ /* 0x000fe2000dfc1270 */
[C---:B------:R-:W-:Y:S01]  /*51200*/  IMAD.WIDE R12, R229.reuse, 0x4, R2 ;  /* 0x00000004e50c7825 */ /* 0x040fe200078e0202 */
[----:B------:R-:W-:Y:S01]  /*51210*/  ISETP.LT.AND P3, PT, R8, UR4, !P3 ;  /* 0x0000000408007c0c */ /* 0x000fe2000df61270 */
[----:B------:R-:W-:Y:S01]  /*51220*/  ULDC UR8, c[0x0][0x22c] ;  /* 0x00008b0000087ab9 */ /* 0x000fe20000000800 */
[----:B-1----:R-:W4:Y:S01]  /*51230*/  LDL.LU R167, [R1+0x1598] ;  /* 0x0015980001a77983 */ /* 0x002f220000300800 */
[----:B------:R-:W-:-:S03]  /*51240*/  IMAD.WIDE R10, R229, 0x4, R4 ;  /* 0x00000004e50a7825 */ /* 0x000fc600078e0204 */
[----:B------:R-:W4:Y:S04]  /*51250*/  LDL.LU R16, [R1+0x704] ;  /* 0x0007040001107983 */ /* 0x000f280000300800 */
[----:B--2---:R1:W-:Y:S04]  /*51260*/  @P4 STG.E desc[UR6][R12.64], R228 ;  /* 0x000000e40c004986 */ /* 0x0043e8000c101906 */
[----:B-1----:R-:W2:Y:S01]  /*51270*/  LDL.LU R228, [R1+0x304] ;  /* 0x0003040001e47983 */ /* 0x002ea20000300800 */
[----:B------:R-:W-:-:S03]  /*51280*/  IMAD.WIDE R12, R166, 0x4, R2 ;  /* 0x00000004a60c7825 */ /* 0x000fc600078e0202 */
[----:B------:R-:W2:Y:S04]  /*51290*/  LDL.LU R229, [R1+0x15a0] ;  /* 0x0015a00001e57983 */ /* 0x000ea80000300800 */
[----:B------:R-:W2:Y:S04]  /*512a0*/  LDL.LU R14, [R1+0x2f4] ;  /* 0x0002f400010e7983 */ /* 0x000ea80000300800 */
[----:B------:R1:W-:Y:S04]  /*512b0*/  @P0 STG.E desc[UR6][R10.64], R15 ;  /* 0x0000000f0a000986 */ /* 0x0003e8000c101906 */
[----:B------:R1:W-:Y:S02]  /*512c0*/  @P6 STG.E desc[UR6][R12.64], R165 ;  /* 0x000000a50c006986 */ /* 0x0003e4000c101906 */
[----:B-1----:R-:W-:-:S02]  /*512d0*/  IMAD.WIDE R10, R166, 0x4, R4 ;  /* 0x00000004a60a7825 */ /* 0x002fc400078e0204 */
[----:B------:R-:W2:Y:S04]  /*512e0*/  LDL.LU R165, [R1+0xf48] ;  /* 0x000f480001a57983 */ /* 0x000ea80000300800 */
[----:B------:R-:W2:Y:S04]  /*512f0*/  LDL.LU R166, [R1+0x15a8] ;  /* 0x0015a80001a67983 */ /* 0x000ea80000300800 */
        /* <DEDUP_REMOVED lines=10> */
[----:B----4-:R-:W-:Y:S01]  /*513a0*/  IMAD.WIDE R12, R164, 0x4, R2 ;  /* 0x00000004a40c7825 */ /* 0x010fe200078e0202 */
[----:B------:R-:W-:Y:S01]  /*513b0*/  ISETP.LT.AND P6, PT, R7, UR4, !P0 ;  /* 0x0000000407007c0c */ /* 0x000fe2000c7c1270 */
[----:B------:R-:W-:-:S02]  /*513c0*/  ULDC UR8, c[0x0][0x22c] ;  /* 0x00008b0000087ab9 */ /* 0x000fc40000000800 */
[----:B------:R-:W-:Y:S02]  /*513d0*/  ISETP.GE.AND P3, PT, R0, UR8, PT ;  /* 0x0000000800007c0c */ /* 0x000fe4000bf66270 */
[----:B------:R-:W-:Y:S01]  /*513e0*/  ISETP.LT.AND P0, PT, R8, UR4, !P0 ;  /* 0x0000000408007c0c */ /* 0x000fe2000c701270 */
[----:B------:R-:W-:Y:S01]  /*513f0*/  IMAD.WIDE R10, R164, 0x4, R4 ;  /* 0x00000004a40a7825 */ /* 0x000fe200078e0204 */
[----:B------:R1:W-:Y:S01]  /*51400*/  @P4 STG.E desc[UR6][R12.64], R23 ;  /* 0x000000170c004986 */ /* 0x0003e2000c101906 */
[----:B------:R-:W-:Y:S02]  /*51410*/  ISETP.LT.AND P4, PT, R7, UR4, !P3 ;  /* 0x0000000407007c0c */ /* 0x000fe4000df81270 */
[----:B------:R-:W-:Y:S01]  /*51420*/  ISETP.LT.AND P3, PT, R8, UR4, !P3 ;  /* 0x0000000408007c0c */ /* 0x000fe2000df61270 */
[----:B------:R-:W-:Y:S01]  /*51430*/  VIADD R0, R6, 0x185 ;  /* 0x0000018506007836 */ /* 0x000fe20000000000 */
[----:B------:R4:W-:Y:S01]  /*51440*/  @P5 STG.E desc[UR6][R10.64], R16 ;  /* 0x000000100a005986 */ /* 0x0009e2000c101906 */
[----:B------:R-:W-:-:S03]  /*51450*/  ULDC UR8, c[0x0][0x22c] ;  /* 0x00008b0000087ab9 */ /* 0x000fc60000000800 */
[----:B-1----:R-:W3:Y:S04]  /*51460*/  LDL.LU R23, [R1+0x308] ;  /* 0x0003080001177983 */ /* 0x002ee80000300800 */
[----:B------:R-:W3:Y:S01]  /*51470*/  LDL.LU R164, [R1+0x15ac] ;  /* 0x0015ac0001a47983 */ /* 0x000ee20000300800 */
[----:B------:R-:W-:-:S03]  /*51480*/  IMAD.WIDE R12, R167, 0x4, R2 ;  /* 0x00000004a70c7825 */ /* 0x000fc600078e0202 */
[----:B------:R-:W3:Y:S01]  /*51490*/  LDL.LU R15, [R1+0x2f8] ;  /* 0x0002f800010f7983 */ /* 0x000ee20000300800 */
[----:B----4-:R-:W-:-:S03]  /*514a0*/  IMAD.WIDE R10, R167, 0x4, R4 ;  /* 0x00000004a70a7825 */ /* 0x010fc600078e0204 */
[----:B------:R-:W4:Y:S04]  /*514b0*/  LDL.LU R16, [R1+0xf4c] ;  /* 0x000f4c0001107983 */ /* 0x000f280000300800 */
[----:B--2---:R1:W-:Y:S04]  /*514c0*/  @P6 STG.E desc[UR6][R12.64], R228 ;  /* 0x000000e40c006986 */ /* 0x0043e8000c101906 */
[----:B------:R-:W2:Y:S04]  /*514d0*/  LDL.LU R167, [R1+0x70c] ;  /* 0x00070c0001a77983 */ /* 0x000ea80000300800 */
[----:B------:R1:W-:Y:S02]  /*514e0*/  @P0 STG.E desc[UR6][R10.64], R14 ;  /* 0x0000000e0a000986 */ /* 0x0003e4000c101906 */
[----:B-1----:R-:W-:-:S02]  /*514f0*/  IMAD.WIDE R12, R229, 0x4, R2 ;  /* 0x00000004e50c7825 */ /* 0x002fc400078e0202 */
[----:B------:R-:W2:Y:S02]  /*51500*/  LDL.LU R228, [R1+0x15b4] ;  /* 0x0015b40001e47983 */ /* 0x000ea40000300800 */
[----:B------:R-:W-:Y:S02]  /*51510*/  IMAD.WIDE R10, R229, 0x4, R4 ;  /* 0x00000004e50a7825 */ /* 0x000fe400078e0204 */
[----:B------:R1:W-:Y:S04]  /*51520*/  @P4 STG.E desc[UR6][R12.64], R165 ;  /* 0x000000a50c004986 */ /* 0x0003e8000c101906 */
[----:B-1----:R-:W2:Y:S04]  /*51530*/  LDL.LU R165, [R1+0x30c] ;  /* 0x00030c0001a57983 */ /* 0x002ea80000300800 */
[----:B------:R-:W2:Y:S04]  /*51540*/  LDL.LU R229, [R1+0x15b8] ;  /* 0x0015b80001e57983 */ /* 0x000ea80000300800 */
[----:B---3--:R1:W-:Y:S04]  /*51550*/  @P3 STG.E desc[UR6][R10.64], R22 ;  /* 0x000000160a003986 */ /* 0x0083e8000c101906 */
[----:B-1----:R-:W3:Y:S01]  /*51560*/  LDL.LU R22, [R1+0x2fc] ;  /* 0x0002fc0001167983 */ /* 0x002ee20000300800 */
[----:B------:R-:W-:Y:S01]  /*51570*/  ISETP.GE.AND P5, PT, R0, UR8, PT ;  /* 0x0000000800007c0c */ /* 0x000fe2000bfa6270 */
[----:B------:R-:W-:Y:S01]  /*51580*/  VIADD R0, R6, 0x186 ;  /* 0x0000018606007836 */ /* 0x000fe20000000000 */
[----:B------:R-:W-:-:S02]  /*51590*/  ULDC UR8, c[0x0][0x22c] ;  /* 0x00008b0000087ab9 */ /* 0x000fc40000000800 */
[C---:B------:R-:W-:Y:S02]  /*515a0*/  ISETP.LT.AND P6, PT, R7.reuse, UR4, !P5 ;  /* 0x0000000407007c0c */ /* 0x040fe4000efc1270 */
[----:B------:R-:W-:Y:S02]  /*515b0*/  ISETP.LT.AND P5, PT, R8, UR4, !P5 ;  /* 0x0000000408007c0c */ /* 0x000fe4000efa1270 */
[----:B------:R-:W-:Y:S01]  /*515c0*/  ISETP.GE.AND P0, PT, R0, UR8, PT ;  /* 0x0000000800007c0c */ /* 0x000fe2000bf06270 */
[----:B------:R-:W-:Y:S02]  /*515d0*/  VIADD R0, R6, 0x187 ;  /* 0x0000018706007836 */ /* 0x000fe40000000000 */
[----:B------:R-:W-:Y:S01]  /*515e0*/  IMAD.WIDE R12, R166, 0x4, R2 ;  /* 0x00000004a60c7825 */ /* 0x000fe200078e0202 */
[----:B------:R-:W-:Y:S01]  /*515f0*/  ULDC UR8, c[0x0][0x22c] ;  /* 0x00008b0000087ab9 */ /* 0x000fe20000000800 */
[----:B------:R-:W-:Y:S02]  /*51600*/  ISETP.LT.AND P4, PT, R7, UR4, !P0 ;  /* 0x0000000407007c0c */ /* 0x000fe4000c781270 */
[----:B------:R-:W-:-:S02]  /*51610*/  ISETP.LT.AND P0, PT, R8, UR4, !P0 ;  /* 0x0000000408007c0c */ /* 0x000fc4000c701270 */
[----:B------:R-:W-:Y:S01]  /*51620*/  ISETP.GE.AND P3, PT, R0, UR8, PT ;  /* 0x0000000800007c0c */ /* 0x000fe2000bf66270 */
[----:B------:R-:W-:Y:S01]  /*51630*/  IMAD.WIDE R10, R166, 0x4, R4 ;  /* 0x00000004a60a7825 */ /* 0x000fe200078e0204 */
[----:B------:R1:W-:Y:S02]  /*51640*/  @P6 STG.E desc[UR6][R12.64], R23 ;  /* 0x000000170c006986 */ /* 0x0003e4000c101906 */
[----:B------:R-:W-:Y:S02]  /*51650*/  ISETP.LT.AND P6, PT, R7, UR4, !P3 ;  /* 0x0000000407007c0c */ /* 0x000fe4000dfc1270 */
[----:B------:R4:W-:Y:S01]  /*51660*/  @P5 STG.E desc[UR6][R10.64], R15 ;  /* 0x0000000f0a005986 */ /* 0x0009e2000c101906 */
[----:B------:R-:W-:Y:S01]  /*51670*/  ISETP.LT.AND P3, PT, R8, UR4, !P3 ;  /* 0x0000000408007c0c */ /* 0x000fe2000df61270 */
[----:B------:R-:W-:Y:S01]  /*51680*/  VIADD R0, R6, 0x188 ;  /* 0x0000018806007836 */ /* 0x000fe20000000000 */
[----:B------:R-:W-:Y:S01]  /*51690*/  ULDC UR8, c[0x0][0x22c] ;  /* 0x00008b0000087ab9 */ /* 0x000fe20000000800 */
[----:B-1----:R-:W3:Y:S04]  /*516a0*/  LDL.LU R23, [R1+0xb00] ;  /* 0x000b000001177983 */ /* 0x002ee80000300800 */
[----:B------:R-:W3:Y:S01]  /*516b0*/  LDL.LU R166, [R1+0x15c4] ;  /* 0x0015c40001a67983 */ /* 0x000ee20000300800 */
[----:B------:R-:W-:-:S04]  /*516c0*/  IMAD.WIDE R12, R164, 0x4, R2 ;  /* 0x00000004a40c7825 */ /* 0x000fc800078e0202 */
[----:B----4-:R-:W-:Y:S01]  /*516d0*/  IMAD.WIDE R10, R164, 0x4, R4 ;  /* 0x00000004a40a7825 */ /* 0x010fe200078e0204 */
[----:B------:R-:W4:Y:S04]  /*516e0*/  LDL.LU R14, [R1+0xc0] ;  /* 0x0000c000010e7983 */ /* 0x000f280000300800 */
[----:B------:R1:W-:Y:S04]  /*516f0*/  @P4 STG.E desc[UR6][R12.64], R16 ;  /* 0x000000100c004986 */ /* 0x0003e8000c101906 */
[----:B------:R-:W4:Y:S04]  /*51700*/  LDL.LU R164, [R1+0x80] ;  /* 0x0000800001a47983 */ /* 0x000f280000300800 */
[----:B--2---:R2:W-:Y:S01]  /*51710*/  @P0 STG.E desc[UR6][R10.64], R167 ;  /* 0x000000a70a000986 */ /* 0x0045e2000c101906 */
[----:B-1----:R-:W-:-:S03]  /*51720*/  IMAD.WIDE R12, R228, 0x4, R2 ;  /* 0x00000004e40c7825 */ /* 0x002fc600078e0202 */
[----:B--2---:R-:W2:Y:S04]  /*51730*/  LDL.LU R167, [R1+0x15c8] ;  /* 0x0015c80001a77983 */ /* 0x004ea80000300800 */
[----:B------:R-:W2:Y:S01]  /*51740*/  LDL.LU R15, [R1+0x20] ;  /* 0x00002000010f7983 */ /* 0x000ea20000300800 */
[----:B------:R-:W-:-:S03]  /*51750*/  IMAD.WIDE R10, R228, 0x4, R4 ;  /* 0x00000004e40a7825 */ /* 0x000fc600078e0204 */
[----:B------:R1:W-:Y:S04]  /*51760*/  @P6 STG.E desc[UR6][R12.64], R165 ;  /* 0x000000a50c006986 */ /* 0x0003e8000c101906 */
[----:B-1----:R-:W2:Y:S04]  /*51770*/  LDL.LU R165, [R1+0xb04] ;  /* 0x000b040001a57983 */ /* 0x002ea80000300800 */
[----:B------:R-:W2:Y:S04]  /*51780*/  LDL.LU R228, [R1+0x15d0] ;  /* 0x0015d00001e47983 */ /* 0x000ea80000300800 */
[----:B------:R-:W2:Y:S04]  /*51790*/  LDL.LU R16, [R1+0xc4] ;  /* 0x0000c40001107983 */ /* 0x000ea80000300800 */
[----:B---3--:R1:W-:Y:S04]  /*517a0*/  @P3 STG.E desc[UR6][R10.64], R22 ;  /* 0x000000160a003986 */ /* 0x0083e8000c101906 */
[----:B-1----:R-:W3:Y:S01]  /*517b0*/  LDL.LU R22, [R1+0x84] ;  /* 0x0000840001167983 */ /* 0x002ee20000300800 */
[----:B------:R-:W-:Y:S01]  /*517c0*/  ISETP.GE.AND P5, PT, R0, UR8, PT ;  /* 0x0000000800007c0c */ /* 0x000fe2000bfa6270 */
[----:B------:R-:W-:Y:S01]  /*517d0*/  VIADD R0, R6, 0x189 ;  /* 0x0000018906007836 */ /* 0x000fe20000000000 */
[----:B------:R-:W-:-:S02]  /*517e0*/  ULDC UR8, c[0x0][0x22c] ;  /* 0x00008b0000087ab9 */ /* 0x000fc40000000800 */
[----:B------:R-:W-:Y:S02]  /*517f0*/  ISETP.LT.AND P4, PT, R7, UR4, !P5 ;  /* 0x0000000407007c0c */ /* 0x000fe4000ef81270 */
        /* <DEDUP_REMOVED lines=8> */
[----:B------:R-:W-:-:S04]  /*51880*/  IMAD.WIDE R10, R229, 0x4, R4 ;  /* 0x00000004e50a7825 */ /* 0x000fc800078e0204 */
[----:B------:R-:W-:Y:S01]  /*51890*/  VIADD R0, R6, 0x18b ;  /* 0x0000018b06007836 */ /* 0x000fe20000000000 */
[----:B------:R-:W-:Y:S01]  /*518a0*/  ULDC UR8, c[0x0][0x22c] ;  /* 0x00008b0000087ab9 */ /* 0x000fe20000000800 */
[----:B------:R1:W-:Y:S01]  /*518b0*/  @P4 STG.E desc[UR6][R12.64], R23 ;  /* 0x000000170c004986 */ /* 0x0003e2000c101906 */
[----:B------:R-:W-:Y:S02]  /*518c0*/  ISETP.LT.AND P4, PT, R7, UR4, !P3 ;  /* 0x0000000407007c0c */ /* 0x000fe4000df81270 */
[----:B------:R-:W-:Y:S01]  /*518d0*/  ISETP.LT.AND P3, PT, R8, UR4, !P3 ;  /* 0x0000000408007c0c */ /* 0x000fe2000df61270 */
[----:B----4-:R4:W-:Y:S01]  /*518e0*/  @P5 STG.E desc[UR6][R10.64], R14 ;  /* 0x0000000e0a005986 */ /* 0x0109e2000c101906 */
[----:B------:R-:W-:Y:S01]  /*518f0*/  ISETP.GE.AND P5, PT, R0, UR8, PT ;  /* 0x0000000800007c0c */ /* 0x000fe2000bfa6270 */
[C---:B-1----:R-:W-:Y:S02]  /*51900*/  IMAD.WIDE R12, R166.reuse, 0x4, R2 ;  /* 0x00000004a60c7825 */ /* 0x042fe400078e0202 */
[----:B------:R-:W3:Y:S04]  /*51910*/  LDL.LU R23, [R1+0xb08] ;  /* 0x000b080001177983 */ /* 0x000ee80000300800 */
[----:B------:R-:W3:Y:S01]  /*51920*/  LDL.LU R229, [R1+0x15d4] ;  /* 0x0015d40001e57983 */ /* 0x000ee20000300800 */
[----:B----4-:R-:W-:-:S04]  /*51930*/  IMAD.WIDE R10, R166, 0x4, R4 ;  /* 0x00000004a60a7825 */ /* 0x010fc800078e0204 */
[----:B------:R-:W-:Y:S01]  /*51940*/  VIADD R0, R6, 0x18c ;  /* 0x0000018c06007836 */ /* 0x000fe20000000000 */
[----:B------:R1:W-:Y:S01]  /*51950*/  @P6 STG.E desc[UR6][R12.64], R164 ;  /* 0x000000a40c006986 */ /* 0x0003e2000c101906 */
[----:B------:R-:W-:Y:S02]  /*51960*/  ISETP.LT.AND P6, PT, R7, UR4, !P5 ;  /* 0x0000000407007c0c */ /* 0x000fe4000efc1270 */
[----:B------:R-:W-:Y:S01]  /*51970*/  ISETP.LT.AND P5, PT, R8, UR4, !P5 ;  /* 0x0000000408007c0c */ /* 0x000fe2000efa1270 */
[----:B--2---:R2:W-:Y:S01]  /*51980*/  @P0 STG.E desc[UR6][R10.64], R15 ;  /* 0x0000000f0a000986 */ /* 0x0045e2000c101906 */
[----:B------:R-:W-:Y:S01]  /*51990*/  ULDC UR8, c[0x0][0x22c] ;  /* 0x00008b0000087ab9 */ /* 0x000fe20000000800 */
[----:B-1----:R-:W-:-:S04]  /*519a0*/  IMAD.WIDE R12, R167, 0x4, R2 ;  /* 0x00000004a70c7825 */ /* 0x002fc800078e0202 */
[----:B--2---:R-:W-:Y:S01]  /*519b0*/  IMAD.WIDE R10, R167, 0x4, R4 ;  /* 0x00000004a70a7825 */ /* 0x004fe200078e0204 */
[----:B------:R-:W2:Y:S04]  /*519c0*/  LDL.LU R164, [R1+0xc8] ;  /* 0x0000c80001a47983 */ /* 0x000ea80000300800 */
[----:B------:R-:W4:Y:S04]  /*519d0*/  LDL.LU R166, [R1+0x15dc] ;  /* 0x0015dc0001a67983 */ /* 0x000f280000300800 */
[----:B------:R1:W-:Y:S04]  /*519e0*/  @P4 STG.E desc[UR6][R12.64], R165 ;  /* 0x000000a50c004986 */ /* 0x0003e8000c101906 */
[----:B------:R1:W-:Y:S02]  /*519f0*/  @P3 STG.E desc[UR6][R10.64], R16 ;  /* 0x000000100a003986 */ /* 0x0003e4000c101906 */
[----:B-1----:R-:W-:-:S04]  /*51a00*/  IMAD.WIDE R12, R228, 0x4, R2 ;  /* 0x00000004e40c7825 */ /* 0x002fc800078e0202 */
[----:B------:R-:W-:Y:S01]  /*51a10*/  IMAD.WIDE R10, R228, 0x4, R4 ;  /* 0x00000004e40a7825 */ /* 0x000fe200078e0204 */
[----:B------:R-:W4:Y:S04]  /*51a20*/  LDL.LU R165, [R1+0xb0c] ;  /* 0x000b0c0001a57983 */ /* 0x000f280000300800 */
[----:B------:R-:W4:Y:S04]  /*51a30*/  LDL.LU R167, [R1+0x15e4] ;  /* 0x0015e40001a77983 */ /* 0x000f280000300800 */
[----:B------:R-:W4:Y:S04]  /*51a40*/  LDL.LU R228, [R1+0x15ec] ;  /* 0x0015ec0001e47983 */ /* 0x000f280000300800 */
[----:B---3--:R-:W-:Y:S04]  /*51a50*/  @P6 STG.E desc[UR6][R12.64], R22 ;  /* 0x000000160c006986 */ /* 0x008fe8000c101906 */
[----:B------:R1:W-:Y:S04]  /*51a60*/  @P5 STG.E desc[UR6][R10.64], R252 ;  /* 0x000000fc0a005986 */ /* 0x0003e8000c101906 */
[----:B-1----:R-:W3:Y:S01]  /*51a70*/  LDL.LU R252, [R1+0x1760] ;  /* 0x0017600001fc7983 */ /* 0x002ee20000300800 */
[----:B------:R-:W-:Y:S01]  /*51a80*/  ISETP.GE.AND P0, PT, R0, UR8, PT ;  /* 0x0000000800007c0c */ /* 0x000fe2000bf06270 */
[----:B------:R-:W-:Y:S01]  /*51a90*/  VIADD R0, R6, 0x18d ;  /* 0x0000018d06007836 */ /* 0x000fe20000000000 */
[----:B------:R-:W-:-:S02]  /*51aa0*/  ULDC UR8, c[0x0][0x22c] ;  /* 0x00008b0000087ab9 */ /* 0x000fc40000000800 */
[----:B------:R-:W-:Y:S02]  /*51ab0*/  ISETP.LT.AND P4, PT, R7, UR4, !P0 ;  /* 0x0000000407007c0c */ /* 0x000fe4000c781270 */
[----:B------:R-:W-:Y:S02]  /*51ac0*/  ISETP.LT.AND P0, PT, R8, UR4, !P0 ;  /* 0x0000000408007c0c */ /* 0x000fe4000c701270 */
[----:B------:R-:W-:Y:S01]  /*51ad0*/  ISETP.GE.AND P3, PT, R0, UR8, PT ;  /* 0x0000000800007c0c */ /* 0x000fe2000bf66270 */
[----:B------:R-:W-:-:S03]  /*51ae0*/  IMAD.WIDE R12, R229, 0x4, R2 ;  /* 0x00000004e50c7825 */ /* 0x000fc600078e0202 */
[----:B------:R-:W-:Y:S02]  /*51af0*/  ISETP.LT.AND P6, PT, R7, UR4, !P3 ;  /* 0x0000000407007c0c */ /* 0x000fe4000dfc1270 */
[----:B------:R-:W-:Y:S01]  /*51b00*/  ISETP.LT.AND P3, PT, R8, UR4, !P3 ;  /* 0x0000000408007c0c */ /* 0x000fe2000df61270 */
[----:B------:R-:W-:-:S04]  /*51b10*/  IMAD.WIDE R10, R229, 0x4, R4 ;  /* 0x00000004e50a7825 */ /* 0x000fc800078e0204 */
[----:B------:R-:W-:Y:S01]  /*51b20*/  VIADD R0, R6, 0x18e ;  /* 0x0000018e06007836 */ /* 0x000fe20000000000 */
[----:B------:R4:W-:Y:S04]  /*51b30*/  @P4 STG.E desc[UR6][R12.64], R23 ;  /* 0x000000170c004986 */ /* 0x0009e8000c101906 */
[----:B------:R-:W3:Y:S01]  /*51b40*/  LDL.LU R229, [R1+0x15f4] ;  /* 0x0015f40001e57983 */ /* 0x000ee20000300800 */
[----:B------:R-:W-:-:S03]  /*51b50*/  ULDC UR8, c[0x0][0x22c] ;  /* 0x00008b0000087ab9 */ /* 0x000fc60000000800 */
[----:B--2---:R1:W-:Y:S01]  /*51b60*/  @P0 STG.E desc[UR6][R10.64], R164 ;  /* 0x000000a40a000986 */ /* 0x0043e2000c101906 */
[----:B----4-:R-:W-:-:S04]  /*51b70*/  IMAD.WIDE R12, R166, 0x4, R2 ;  /* 0x00000004a60c7825 */ /* 0x010fc800078e0202 */
[----:B-1----:R-:W-:Y:S01]  /*51b80*/  IMAD.WIDE R10, R166, 0x4, R4 ;  /* 0x00000004a60a7825 */ /* 0x002fe200078e0204 */
[----:B---3--:R1:W-:Y:S04]  /*51b90*/  @P6 STG.E desc[UR6][R12.64], R252 ;  /* 0x000000fc0c006986 */ /* 0x0083e8000c101906 */
[----:B------:R2:W-:Y:S04]  /*51ba0*/  @P3 STG.E desc[UR6][R10.64], R231 ;  /* 0x000000e70a003986 */ /* 0x0005e8000c101906 */
[----:B-1----:R-:W3:Y:S04]  /*51bb0*/  LDL.LU R252, [R1+0x175c] ;  /* 0x00175c0001fc7983 */ /* 0x002ee80000300800 */
[----:B------:R-:W4:Y:S04]  /*51bc0*/  LDL.LU R166, [R1+0x15f8] ;  /* 0x0015f80001a67983 */ /* 0x000f280000300800 */
[----:B--2---:R-:W2:Y:S01]  /*51bd0*/  LDL.LU R231, [R1+0x1758] ;  /* 0x0017580001e77983 */ /* 0x004ea20000300800 */
[----:B------:R-:W-:-:S04]  /*51be0*/  IMAD.WIDE R12, R167, 0x4, R2 ;  /* 0x00000004a70c7825 */ /* 0x000fc800078e0202 */
[----:B------:R-:W-:Y:S02]  /*51bf0*/  IMAD.WIDE R10, R167, 0x4, R4 ;  /* 0x00000004a70a7825 */ /* 0x000fe400078e0204 */
[----:B------:R-:W4:Y:S01]  /*51c00*/  LDL.LU R167, [R1+0x1600] ;  /* 0x0016000001a77983 */ /* 0x000f220000300800 */
[----:B------:R-:W-:Y:S01]  /*51c10*/  ISETP.GE.AND P5, PT, R0, UR8, PT ;  /* 0x0000000800007c0c */ /* 0x000fe2000bfa6270 */
[----:B------:R-:W-:Y:S01]  /*51c20*/  VIADD R0, R6, 0x18f ;  /* 0x0000018f06007836 */ /* 0x000fe20000000000 */
[----:B------:R-:W-:Y:S02]  /*51c30*/  ULDC UR8, c[0x0][0x22c] ;  /* 0x00008b0000087ab9 */ /* 0x000fe40000000800 */
[C---:B------:R-:W-:Y:S02]  /*51c40*/  ISETP.LT.AND P4, PT, R7.reuse, UR4, !P5 ;  /* 0x0000000407007c0c */ /* 0x040fe4000ef81270 */
[----:B------:R-:W-:Y:S02]  /*51c50*/  ISETP.GE.AND P0, PT, R0, UR8, PT ;  /* 0x0000000800007c0c */ /* 0x000fe4000bf06270 */
[----:B------:R-:W-:Y:S01]  /*51c60*/  ISETP.LT.AND P5, PT, R8, UR4, !P5 ;  /* 0x0000000408007c0c */ /* 0x000fe2000efa1270 */
[----:B------:R-:W-:Y:S01]  /*51c70*/  VIADD R0, R6, 0x190 ;  /* 0x0000019006007836 */ /* 0x000fe20000000000 */
[----:B------:R-:W-:Y:S01]  /*51c80*/  ULDC UR8, c[0x0][0x22c] ;  /* 0x00008b0000087ab9 */ /* 0x000fe20000000800 */
[----:B------:R-:W-:-:S02]  /*51c90*/  ISETP.LT.AND P6, PT, R7, UR4, !P0 ;  /* 0x0000000407007c0c */ /* 0x000fc4000c7c1270 */
[----:B------:R-:W-:Y:S02]  /*51ca0*/  ISETP.LT.AND P0, PT, R8, UR4, !P0 ;  /* 0x0000000408007c0c */ /* 0x000fe4000c701270 */
[----:B------:R-:W-:Y:S02]  /*51cb0*/  ISETP.GE.AND P3, PT, R0, UR8, PT ;  /* 0x0000000800007c0c */ /* 0x000fe4000bf66270 */
[----:B------:R1:W-:Y:S02]  /*51cc0*/  @P4 STG.E desc[UR6][R12.64], R165 ;  /* 0x000000a50c004986 */ /* 0x0003e4000c101906 */
[----:B------:R-:W-:Y:S02]  /*51cd0*/  ISETP.LT.AND P4, PT, R7, UR4, !P3 ;  /* 0x0000000407007c0c */ /* 0x000fe4000df81270 */
[----:B------:R-:W-:Y:S01]  /*51ce0*/  ISETP.LT.AND P3, PT, R8, UR4, !P3 ;  /* 0x0000000408007c0c */ /* 0x000fe2000df61270 */
[----:B------:R-:W-:Y:S01]  /*51cf0*/  VIADD R0, R6, 0x191 ;  /* 0x0000019106007836 */ /* 0x000fe20000000000 */
[----:B------:R-:W-:Y:S01]  /*51d00*/  ULDC UR8, c[0x0][0x22c] ;  /* 0x00008b0000087ab9 */ /* 0x000fe20000000800 */
[C---:B-1----:R-:W-:Y:S01]  /*51d10*/  IMAD.WIDE R12, R228.reuse, 0x4, R2 ;  /* 0x00000004e40c7825 */ /* 0x042fe200078e0202 */
[----:B---3--:R1:W-:Y:S04]  /*51d20*/  @P5 STG.E desc[UR6][R10.64], R252 ;  /* 0x000000fc0a005986 */ /* 0x0083e8000c101906 */
[----:B--2---:R2:W-:Y:S04]  /*51d30*/  @P6 STG.E desc[UR6][R12.64], R231 ;  /* 0x000000e70c006986 */ /* 0x0045e8000c101906 */
[----:B-1----:R-:W3:Y:S04]  /*51d40*/  LDL.LU R252, [R1+0x1754] ;  /* 0x0017540001fc7983 */ /* 0x002ee80000300800 */
[----:B--2---:R-:W2:Y:S01]  /*51d50*/  LDL.LU R231, [R1+0x1750] ;  /* 0x0017500001e77983 */ /* 0x004ea20000300800 */
[----:B------:R-:W-:-:S03]  /*51d60*/  IMAD.WIDE R10, R228, 0x4, R4 ;  /* 0x00000004e40a7825 */ /* 0x000fc600078e0204 */
[----:B------:R-:W3:Y:S04]  /*51d70*/  LDL.LU R228, [R1+0x1604] ;  /* 0x0016040001e47983 */ /* 0x000ee80000300800 */
[----:B------:R1:W-:Y:S01]  /*51d80*/  @P0 STG.E desc[UR6][R10.64], R230 ;  /* 0x000000e60a000986 */ /* 0x0003e2000c101906 */
[----:B------:R-:W-:Y:S01]  /*51d90*/  IMAD.WIDE R12, R229, 0x4, R2 ;  /* 0x00000004e50c7825 */ /* 0x000fe200078e0202 */
[----:B------:R-:W-:-:S04]  /*51da0*/  ISETP.GE.AND P5, PT, R0, UR8, PT ;  /* 0x0000000800007c0c */ /* 0x000fc8000bfa6270 */
[----:B------:R4:W-:Y:S04]  /*51db0*/  @P4 STG.E desc[UR6][R12.64], R248 ;  /* 0x000000f80c004986 */ /* 0x0009e8000c101906 */
[----:B-1----:R-:W2:Y:S01]  /*51dc0*/  LDL.LU R230, [R1+0x174c] ;  /* 0x00174c0001e67983 */ /* 0x002ea20000300800 */
[----:B------:R-:W-:-:S03]  /*51dd0*/  IMAD.WIDE R10, R229, 0x4, R4 ;  /* 0x00000004e50a7825 */ /* 0x000fc600078e0204 */
[----:B------:R-:W2:Y:S01]  /*51de0*/  LDL.LU R229, [R1+0x1610] ;  /* 0x0016100001e57983 */ /* 0x000ea20000300800 */
[----:B------:R-:W-:Y:S01]  /*51df0*/  VIADD R0, R6, 0x192 ;  /* 0x0000019206007836 */ /* 0x000fe20000000000 */
[----:B------:R-:W-:Y:S02]  /*51e00*/  ULDC UR8, c[0x0][0x22c] ;  /* 0x00008b0000087ab9 */ /* 0x000fe40000000800 */
[----:B------:R1:W-:Y:S01]  /*51e10*/  @P3 STG.E desc[UR6][R10.64], R244 ;  /* 0x000000f40a003986 */ /* 0x0003e2000c101906 */
[----:B----4-:R-:W-:Y:S01]  /*51e20*/  IMAD.WIDE R12, R166, 0x4, R2 ;  /* 0x00000004a60c7825 */ /* 0x010fe200078e0202 */
[----:B------:R-:W-:Y:S02]  /*51e30*/  ISETP.LT.AND P6, PT, R7, UR4, !P5 ;  /* 0x0000000407007c0c */ /* 0x000fe4000efc1270 */
[----:B------:R-:W-:Y:S01]  /*51e40*/  ISETP.LT.AND P5, PT, R8, UR4, !P5 ;  /* 0x0000000408007c0c */ /* 0x000fe2000efa1270 */
[----:B-1----:R-:W-:Y:S02]  /*51e50*/  IMAD.WIDE R10, R166, 0x4, R4 ;  /* 0x00000004a60a7825 */ /* 0x002fe400078e0204 */
[----:B------:R-:W4:Y:S08]  /*51e60*/  LDL.LU R166, [R1+0x1614] ;  /* 0x0016140001a67983 */ /* 0x000f300000300800 */
[----:B------:R1:W-:Y:S04]  /*51e70*/  @P6 STG.E desc[UR6][R12.64], R240 ;  /* 0x000000f00c006986 */ /* 0x0003e8000c101906 */
[----:B------:R1:W-:Y:S02]  /*51e80*/  @P5 STG.E desc[UR6][R10.64], R236 ;  /* 0x000000ec0a005986 */ /* 0x0003e4000c101906 */
[----:B-1----:R-:W-:-:S04]  /*51e90*/  IMAD.WIDE R12, R167, 0x4, R2 ;  /* 0x00000004a70c7825 */ /* 0x002fc800078e0202 */
[----:B------:R-:W-:Y:S02]  /*51ea0*/  IMAD.WIDE R10, R167, 0x4, R4 ;  /* 0x00000004a70a7825 */ /* 0x000fe400078e0204 */
[----:B------:R-:W4:Y:S01]  /*51eb0*/  LDL.LU R167, [R1+0x161c] ;  /* 0x00161c0001a77983 */ /* 0x000f220000300800 */
[----:B------:R-:W-:Y:S01]  /*51ec0*/  ISETP.GE.AND P0, PT, R0, UR8, PT ;  /* 0x0000000800007c0c */ /* 0x000fe2000bf06270 */
[----:B------:R-:W-:Y:S01]  /*51ed0*/  VIADD R0, R6, 0x193 ;  /* 0x0000019306007836 */ /* 0x000fe20000000000 */
[----:B------:R-:W-:Y:S02]  /*51ee0*/  ULDC UR8, c[0x0][0x22c] ;  /* 0x00008b0000087ab9 */ /* 0x000fe40000000800 */
[----:B------:R-:W-:Y:S02]  /*51ef0*/  ISETP.LT.AND P4, PT, R7, UR4, !P0 ;  /* 0x0000000407007c0c */ /* 0x000fe4000c781270 */
[----:B------:R-:W-:Y:S02]  /*51f00*/  ISETP.LT.AND P0, PT, R8, UR4, !P0 ;  /* 0x0000000408007c0c */ /* 0x000fe4000c701270 */
[----:B------:R-:W-:Y:S01]  /*51f10*/  ISETP.GE.AND P3, PT, R0, UR8, PT ;  /* 0x0000000800007c0c */ /* 0x000fe2000bf66270 */
[----:B------:R-:W-:Y:S01]  /*51f20*/  VIADD R0, R6, 0x194 ;  /* 0x0000019406007836 */ /* 0x000fe20000000000 */
[----:B------:R-:W-:-:S02]  /*51f30*/  ULDC UR8, c[0x0][0x22c] ;  /* 0x00008b0000087ab9 */ /* 0x000fc40000000800 */
[C---:B------:R-:W-:Y:S02]  /*51f40*/  ISETP.LT.AND P6, PT, R7.reuse, UR4, !P3 ;  /* 0x0000000407007c0c */ /* 0x040fe4000dfc1270 */
[----:B------:R-:W-:Y:S02]  /*51f50*/  ISETP.LT.AND P3, PT, R8, UR4, !P3 ;  /* 0x0000000408007c0c */ /* 0x000fe4000df61270 */
[----:B------:R-:W-:Y:S01]  /*51f60*/  ISETP.GE.AND P5, PT, R0, UR8, PT ;  /* 0x0000000800007c0c */ /* 0x000fe2000bfa6270 */
[----:B------:R3:W-:Y:S03]  /*51f70*/  @P4 STG.E desc[UR6][R12.64], R249 ;  /* 0x000000f90c004986 */ /* 0x0007e6000c101906 */
[----:B------:R-:W-:Y:S01]  /*51f80*/  ISETP.LT.AND P4, PT, R7, UR4, !P5 ;  /* 0x0000000407007c0c */ /* 0x000fe2000ef81270 */
[----:B------:R1:W-:Y:S01]  /*51f90*/  @P0 STG.E desc[UR6][R10.64], R245 ;  /* 0x000000f50a000986 */ /* 0x0003e2000c101906 */
[----:B------:R-:W-:Y:S01]  /*51fa0*/  ISETP.LT.AND P5, PT, R8, UR4, !P5 ;  /* 0x0000000408007c0c */ /* 0x000fe2000efa1270 */
[----:B------:R-:W-:Y:S01]  /*51fb0*/  VIADD R0, R6, 0x195 ;  /* 0x0000019506007836 */ /* 0x000fe20000000000 */
[----:B------:R-:W-:-:S04]  /*51fc0*/  ULDC UR8, c[0x0][0x22c] ;  /* 0x00008b0000087ab9 */ /* 0x000fc80000000800 */
[----:B------:R-:W-:Y:S01]  /*51fd0*/  ISETP.GE.AND P0, PT, R0, UR8, PT ;  /* 0x0000000800007c0c */ /* 0x000fe2000bf06270 */
[----:B---3--:R-:W-:-:S04]  /*51fe0*/  IMAD.WIDE R12, R228, 0x4, R2 ;  /* 0x00000004e40c7825 */ /* 0x008fc800078e0202 */
[----:B-1----:R-:W-:-:S04]  /*51ff0*/  IMAD.WIDE R10, R228, 0x4, R4 ;  /* 0x00000004e40a7825 */ /* 0x002fc800078e0204 */
[----:B------:R-:W-:Y:S01]  /*52000*/  VIADD R0, R6, 0x196 ;  /* 0x0000019606007836 */ /* 0x000fe20000000000 */
[----:B------:R-:W3:Y:S04]  /*52010*/  LDL.LU R228, [R1+0x1620] ;  /* 0x0016200001e47983 */ /* 0x000ee80000300800 */
[----:B------:R2:W-:Y:S04]  /*52020*/  @P6 STG.E desc[UR6][R12.64], R241 ;  /* 0x000000f10c006986 */ /* 0x0005e8000c101906 */
[----:B------:R1:W-:Y:S01]  /*52030*/  @P3 STG.E desc[UR6][R10.64], R237 ;  /* 0x000000ed0a003986 */ /* 0x0003e2000c101906 */
[----:B------:R-:W-:Y:S01]  /*52040*/  ULDC UR8, c[0x0][0x22c] ;  /* 0x00008b0000087ab9 */ /* 0x000fe20000000800 */
[----:B--2---:R-:W-:-:S04]  /*52050*/  IMAD.WIDE R12, R229, 0x4, R2 ;  /* 0x00000004e50c7825 */ /* 0x004fc800078e0202 */
[----:B-1----:R-:W-:Y:S02]  /*52060*/  IMAD.WIDE R10, R229, 0x4, R4 ;  /* 0x00000004e50a7825 */ /* 0x002fe400078e0204 */
[----:B------:R-:W2:Y:S04]  /*52070*/  LDL.LU R229, [R1+0x1624] ;  /* 0x0016240001e57983 */ /* 0x000ea80000300800 */
[----:B------:R4:W-:Y:S04]  /*52080*/  @P4 STG.E desc[UR6][R12.64], R250 ;  /* 0x000000fa0c004986 */ /* 0x0009e8000c101906 */
[----:B------:R1:W-:Y:S01]  /*52090*/  @P5 STG.E desc[UR6][R10.64], R246 ;  /* 0x000000f60a005986 */ /* 0x0003e2000c101906 */
[----:B------:R-:W-:-:S02]  /*520a0*/  ISETP.LT.AND P6, PT, R7, UR4, !P0 ;  /* 0x0000000407007c0c */ /* 0x000fc4000c7c1270 */
[----:B------:R-:W-:Y:S01]  /*520b0*/  ISETP.LT.AND P0, PT, R8, UR4, !P0 ;  /* 0x0000000408007c0c */ /* 0x000fe2000c701270 */
[----:B----4-:R-:W-:-:S04]  /*520c0*/  IMAD.WIDE R12, R166, 0x4, R2 ;  /* 0x00000004a60c7825 */ /* 0x010fc800078e0202 */
[----:B-1----:R-:W-:Y:S02]  /*520d0*/  IMAD.WIDE R10, R166, 0x4, R4 ;  /* 0x00000004a60a7825 */ /* 0x002fe400078e0204 */
[----:B------:R-:W4:Y:S04]  /*520e0*/  LDL.LU R166, [R1+0x162c] ;  /* 0x00162c0001a67983 */ /* 0x000f280000300800 */
        /* <DEDUP_REMOVED lines=417> */
[----:B------:R-:W-:Y:S02]  /*53b00*/  ISETP.LT.AND P4, PT, R7, UR4, !P3 ;  /* 0x0000000407007c0c */ /* 0x000fe4000df81270 */
[----:B------:R-:W-:Y:S01]  /*53b10*/  ISETP.LT.AND P3, PT, R8, UR4, !P3 ;  /* 0x0000000408007c0c */ /* 0x000fe2000df61270 */
[----:B------:R1:W-:Y:S01]  /*53b20*/  @P5 STG.E desc[UR6][R10.64], R27 ;  /* 0x0000001b0a005986 */ /* 0x0003e2000c101906 */
[C---:B------:R-:W-:Y:S01]  /*53b30*/  VIADD R0, R6.reuse, 0x1c1 ;  /* 0x000001c106007836 */ /* 0x040fe20000000000 */
[----:B------:R-:W-:Y:S01]  /*53b40*/  ULDC UR8, c[0x0][0x22c] ;  /* 0x00008b0000087ab9 */ /* 0x000fe20000000800 */
[----:B------:R-:W-:Y:S01]  /*53b50*/  VIADD R9, R6, 0x1ea ;  /* 0x000001ea06097836 */ /* 0x000fe20000000000 */
[----:B------:R-:W4:Y:S02]  /*53b60*/  LDS.128 R24, [R21] ;  /* 0x0000000015187984 */ /* 0x000f240000000c00 */
        /* <DEDUP_REMOVED lines=31> */
[----:B------:R-:W-:Y:S02]  /*53d60*/  ISETP.LT.AND P6, PT, R7, UR4, !P3 ;  /* 0x0000000407007c0c */ /* 0x000fe4000dfc1270 */
[----:B------:R-:W-:-:S03]  /*53d70*/  ISETP.LT.AND P3, PT, R8, UR4, !P3 ;  /* 0x0000000408007c0c */ /* 0x000fc6000df61270 */
[----:B------:R3:W-:Y:S04]  /*53d80*/  @P4 STG.E desc[UR6][R12.64], R33 ;  /* 0x000000210c004986 */ /* 0x0007e8000c101906 */
[----:B------:R1:W-:Y:S01]  /*53d90*/  @P0 STG.E desc[UR6][R10.64], R45 ;  /* 0x0000002d0a000986 */ /* 0x0003e2000c101906 */
[----:B------:R-:W-:Y:S01]  /*53da0*/  ISETP.GE.AND P5, PT, R0, UR8, PT ;  /* 0x0000000800007c0c */ /* 0x000fe2000bfa6270 */
[----:B---3--:R-:W-:-:S04]  /*53db0*/  IMAD.WIDE R12, R228, 0x4, R2 ;  /* 0x00000004e40c7825 */ /* 0x008fc800078e0202 */
[----:B-1----:R-:W-:-:S04]  /*53dc0*/  IMAD.WIDE R10, R228, 0x4, R4 ;  /* 0x00000004e40a7825 */ /* 0x002fc800078e0204 */
[----:B--2---:R-:W-:Y:S01]  /*53dd0*/  IMAD.WIDE R14, R229, 0x4, R4 ;  /* 0x00000004e50e7825 */ /* 0x004fe200078e0204 */
[----:B------:R-:W2:Y:S04]  /*53de0*/  LDL.LU R228, [R1+0x1728] ;  /* 0x0017280001e47983 */ /* 0x000ea80000300800 */
[----:B------:R1:W-:Y:S04]  /*53df0*/  @P6 STG.E desc[UR6][R12.64], R57 ;  /* 0x000000390c006986 */ /* 0x0003e8000c101906 */
[----:B------:R3:W-:Y:S01]  /*53e00*/  @P3 STG.E desc[UR6][R10.64], R53 ;  /* 0x000000350a003986 */ /* 0x0007e2000c101906 */
[----:B------:R-:W-:-:S02]  /*53e10*/  ISETP.LT.AND P4, PT, R7, UR4, !P5 ;  /* 0x0000000407007c0c */ /* 0x000fc4000ef81270 */
[----:B------:R-:W-:Y:S01]  /*53e20*/  ISETP.LT.AND P5, PT, R8, UR4, !P5 ;  /* 0x0000000408007c0c */ /* 0x000fe2000efa1270 */
[----:B----4-:R-:W-:-:S04]  /*53e30*/  IMAD.WIDE R16, R166, 0x4, R2 ;  /* 0x00000004a6107825 */ /* 0x010fc800078e0202 */
[----:B-1----:R-:W-:-:S04]  /*53e40*/  IMAD.WIDE R12, R229, 0x4, R2 ;  /* 0x00000004e50c7825 */ /* 0x002fc800078e0202 */
[----:B---3--:R-:W-:Y:S01]  /*53e50*/  IMAD.WIDE R10, R166, 0x4, R4 ;  /* 0x00000004a60a7825 */ /* 0x008fe200078e0204 */
[----:B------:R-:W3:Y:S04]  /*53e60*/  LDL.LU R229, [R1+0x1718] ;  /* 0x0017180001e57983 */ /* 0x000ee80000300800 */
[----:B------:R-:W4:Y:S04]  /*53e70*/  LDL.LU R166, [R1+0x170c] ;  /* 0x00170c0001a67983 */ /* 0x000f280000300800 */
[----:B------:R1:W-:Y:S04]  /*53e80*/  @P4 STG.E desc[UR6][R12.64], R34 ;  /* 0x000000220c004986 */ /* 0x0003e8000c101906 */
[----:B------:R1:W-:Y:S01]  /*53e90*/  @P5 STG.E desc[UR6][R14.64], R46 ;  /* 0x0000002e0e005986 */ /* 0x0003e2000c101906 */
[----:B------:R-:W-:Y:S01]  /*53ea0*/  VIADD R0, R6, 0x1c5 ;  /* 0x000001c506007836 */ /* 0x000fe20000000000 */
[----:B------:R-:W-:Y:S01]  /*53eb0*/  ULDC UR8, c[0x0][0x22c] ;  /* 0x00008b0000087ab9 */ /* 0x000fe20000000800 */
[----:B-1----:R-:W-:-:S04]  /*53ec0*/  IMAD.WIDE R12, R167, 0x4, R2 ;  /* 0x00000004a70c7825 */ /* 0x002fc800078e0202 */
[----:B------:R-:W-:Y:S02]  /*53ed0*/  IMAD.WIDE R14, R167, 0x4, R4 ;  /* 0x00000004a70e7825 */ /* 0x000fe400078e0204 */
[----:B------:R-:W4:Y:S01]  /*53ee0*/  LDL.LU R167, [R1+0x1708] ;  /* 0x0017080001a77983 */ /* 0x000f220000300800 */
[----:B------:R-:W-:Y:S01]  /*53ef0*/  ISETP.GE.AND P0, PT, R0, UR8, PT ;  /* 0x0000000800007c0c */ /* 0x000fe2000bf06270 */
[----:B------:R-:W-:Y:S01]  /*53f00*/  VIADD R0, R6, 0x1c6 ;  /* 0x000001c606007836 */ /* 0x000fe20000000000 */
[----:B------:R-:W-:Y:S02]  /*53f10*/  ULDC UR8, c[0x0][0x22c] ;  /* 0x00008b0000087ab9 */ /* 0x000fe40000000800 */
[C---:B------:R-:W-:Y:S02]  /*53f20*/  ISETP.LT.AND P6, PT, R7.reuse, UR4, !P0 ;  /* 0x0000000407007c0c */ /* 0x040fe4000c7c1270 */
[----:B------:R-:W-:Y:S01]  /*53f30*/  ISETP.GE.AND P3, PT, R0, UR8, PT ;  /* 0x0000000800007c0c */ /* 0x000fe2000bf66270 */
[----:B------:R-:W-:Y:S01]  /*53f40*/  VIADD R0, R6, 0x1c7 ;  /* 0x000001c706007836 */ /* 0x000fe20000000000 */
[----:B------:R-:W-:Y:S01]  /*53f50*/  ISETP.LT.AND P0, PT, R8, UR4, !P0 ;  /* 0x0000000408007c0c */ /* 0x000fe2000c701270 */
[----:B------:R-:W-:Y:S01]  /*53f60*/  ULDC UR8, c[0x0][0x22c] ;  /* 0x00008b0000087ab9 */ /* 0x000fe20000000800 */
[----:B------:R-:W-:-:S02]  /*53f70*/  ISETP.LT.AND P4, PT, R7, UR4, !P3 ;  /* 0x0000000407007c0c */ /* 0x000fc4000df81270 */
[----:B------:R-:W-:Y:S02]  /*53f80*/  ISETP.GE.AND P5, PT, R0, UR8, PT ;  /* 0x0000000800007c0c */ /* 0x000fe4000bfa6270 */
[----:B------:R-:W-:-:S03]  /*53f90*/  ISETP.LT.AND P3, PT, R8, UR4, !P3 ;  /* 0x0000000408007c0c */ /* 0x000fc6000df61270 */
[----:B------:R2:W-:Y:S01]  /*53fa0*/  @P6 STG.E desc[UR6][R16.64], R58 ;  /* 0x0000003a10006986 */ /* 0x0005e2000c101906 */
[----:B------:R-:W-:Y:S02]  /*53fb0*/  ISETP.LT.AND P6, PT, R7, UR4, !P5 ;  /* 0x0000000407007c0c */ /* 0x000fe4000efc1270 */
[----:B------:R-:W-:Y:S01]  /*53fc0*/  ISETP.LT.AND P5, PT, R8, UR4, !P5 ;  /* 0x0000000408007c0c */ /* 0x000fe2000efa1270 */
[----:B------:R-:W-:Y:S01]  /*53fd0*/  VIADD R0, R6, 0x1c8 ;  /* 0x000001c806007836 */ /* 0x000fe20000000000 */
[----:B------:R1:W-:Y:S04]  /*53fe0*/  @P0 STG.E desc[UR6][R10.64], R54 ;  /* 0x000000360a000986 */ /* 0x0003e8000c101906 */
[----:B------:R3:W-:Y:S01]  /*53ff0*/  @P4 STG.E desc[UR6][R12.64], R35 ;  /* 0x000000230c004986 */ /* 0x0007e2000c101906 */
[----:B------:R-:W-:-:S03]  /*54000*/  ULDC UR8, c[0x0][0x22c] ;  /* 0x00008b0000087ab9 */ /* 0x000fc60000000800 */
[----:B------:R3:W-:Y:S01]  /*54010*/  @P3 STG.E desc[UR6][R14.64], R47 ;  /* 0x0000002f0e003986 */ /* 0x0007e2000c101906 */
[----:B------:R-:W-:Y:S01]  /*54020*/  ISETP.GE.AND P0, PT, R0, UR8, PT ;  /* 0x0000000800007c0c */ /* 0x000fe2000bf06270 */
[----:B--2---:R-:W-:-:S04]  /*54030*/  IMAD.WIDE R16, R228, 0x4, R2 ;  /* 0x00000004e4107825 */ /* 0x004fc800078e0202 */
[----:B-1----:R-:W-:-:S04]  /*54040*/  IMAD.WIDE R10, R228, 0x4, R4 ;  /* 0x00000004e40a7825 */ /* 0x002fc800078e0204 */
[C---:B---3--:R-:W-:Y:S01]  /*54050*/  IMAD.WIDE R12, R229.reuse, 0x4, R2 ;  /* 0x00000004e50c7825 */ /* 0x048fe200078e0202 */
[----:B------:R-:W2:Y:S04]  /*54060*/  LDL.LU R228, [R1+0x16fc] ;  /* 0x0016fc0001e47983 */ /* 0x000ea80000300800 */
[----:B------:R4:W-:Y:S01]  /*54070*/  @P6 STG.E desc[UR6][R16.64], R59 ;  /* 0x0000003b10006986 */ /* 0x0009e2000c101906 */
[----:B------:R-:W-:-:S03]  /*54080*/  IMAD.WIDE R14, R229, 0x4, R4 ;  /* 0x00000004e50e7825 */ /* 0x000fc600078e0204 */
[----:B------:R1:W-:Y:S04]  /*54090*/  @P5 STG.E desc[UR6][R10.64], R55 ;  /* 0x000000370a005986 */ /* 0x0003e8000c101906 */
[----:B------:R-:W3:Y:S01]  /*540a0*/  LDL.LU R229, [R1+0x16ec] ;  /* 0x0016ec0001e57983 */ /* 0x000ee20000300800 */
[----:B------:R-:W-:Y:S02]  /*540b0*/  ISETP.LT.AND P4, PT, R7, UR4, !P0 ;  /* 0x0000000407007c0c */ /* 0x000fe4000c781270 */
[----:B------:R-:W-:Y:S01]  /*540c0*/  ISETP.LT.AND P0, PT, R8, UR4, !P0 ;  /* 0x0000000408007c0c */ /* 0x000fe2000c701270 */
[----:B------:R-:W-:Y:S01]  /*540d0*/  VIADD R0, R6, 0x1c9 ;  /* 0x000001c906007836 */ /* 0x000fe20000000000 */
[----:B------:R-:W-:Y:S01]  /*540e0*/  ULDC UR8, c[0x0][0x22c] ;  /* 0x00008b0000087ab9 */ /* 0x000fe20000000800 */
        /* <DEDUP_REMOVED lines=172> */
[----:B------:R-:W-:Y:S01]  /*54bb0*/  ISETP.GE.AND P0, PT, R0, UR8, PT ;  /* 0x0000000800007c0c */ /* 0x000fe2000bf06270 */
[----:B------:R-:W-:Y:S01]  /*54bc0*/  VIADD R0, R6, 0x1db ;  /* 0x000001db06007836 */ /* 0x000fe20000000000 */
[----:B------:R-:W-:Y:S01]  /*54bd0*/  ULDC UR8, c[0x0][0x22c] ;  /* 0x00008b0000087ab9 */ /* 0x000fe20000000800 */
[----:B------:R-:W-:-:S02]  /*54be0*/  ISETP.LT.AND P5, PT, R8, UR4, !P5 ;  /* 0x0000000408007c0c */ /* 0x000fc4000efa1270 */
[C---:B------:R-:W-:Y:S02]  /*54bf0*/  ISETP.LT.AND P4, PT, R7.reuse, UR4, !P0 ;  /* 0x0000000407007c0c */ /* 0x040fe4000c781270 */
[----:B------:R-:W-:Y:S02]  /*54c00*/  ISETP.GE.AND P3, PT, R0, UR8, PT ;  /* 0x0000000800007c0c */ /* 0x000fe4000bf66270 */
[C---:B------:R-:W-:Y:S02]  /*54c10*/  ISETP.LT.AND P0, PT, R8.reuse, UR4, !P0 ;  /* 0x0000000408007c0c */ /* 0x040fe4000c701270 */
[----:B------:R2:W-:Y:S01]  /*54c20*/  @P6 STG.E desc[UR6][R16.64], R104 ;  /* 0x0000006810006986 */ /* 0x0005e2000c101906 */
[----:B------:R-:W-:Y:S02]  /*54c30*/  ISETP.LT.AND P6, PT, R7, UR4, !P3 ;  /* 0x0000000407007c0c */ /* 0x000fe4000dfc1270 */
[----:B------:R-:W-:Y:S01]  /*54c40*/  ISETP.LT.AND P3, PT, R8, UR4, !P3 ;  /* 0x0000000408007c0c */ /* 0x000fe2000df61270 */
[----:B------:R-:W-:Y:S01]  /*54c50*/  VIADD R0, R6, 0x1dc ;  /* 0x000001dc06007836 */ /* 0x000fe20000000000 */
[----:B------:R-:W-:Y:S01]  /*54c60*/  ULDC UR8, c[0x0][0x22c] ;  /* 0x00008b0000087ab9 */ /* 0x000fe20000000800 */
[----:B------:R1:W-:Y:S04]  /*54c70*/  @P5 STG.E desc[UR6][R10.64], R100 ;  /* 0x000000640a005986 */ /* 0x0003e8000c101906 */
[----:B------:R3:W-:Y:S04]  /*54c80*/  @P4 STG.E desc[UR6][R12.64], R81 ;  /* 0x000000510c004986 */ /* 0x0007e8000c101906 */
        /* <DEDUP_REMOVED lines=24> */
[----:B------:R-:W-:Y:S01]  /*54e10*/  ULDC UR8, c[0x0][0x22c] ;  /* 0x00008b0000087ab9 */ /* 0x000fe20000000800 */
[----:B------:R-:W4:Y:S01]  /*54e20*/  LDL.LU R165, [R1+0x15fc] ;  /* 0x0015fc0001a57983 */ /* 0x000f220000300800 */
[----:B------:R-:W-:Y:S02]  /*54e30*/  ISETP.LT.AND P6, PT, R7, UR4, !P0 ;  /* 0x0000000407007c0c */ /* 0x000fe4000c7c1270 */
[----:B------:R-:W-:Y:S01]  /*54e40*/  ISETP.GE.AND P3, PT, R0, UR8, PT ;  /* 0x0000000800007c0c */ /* 0x000fe2000bf66270 */
[----:B------:R-:W-:Y:S01]  /*54e50*/  VIADD R0, R6, 0x1df ;  /* 0x000001df06007836 */ /* 0x000fe20000000000 */
[----:B------:R-:W-:Y:S01]  /*54e60*/  ULDC UR8, c[0x0][0x22c] ;  /* 0x00008b0000087ab9 */ /* 0x000fe20000000800 */
[----:B------:R-:W-:-:S02]  /*54e70*/  ISETP.LT.AND P0, PT, R8, UR4, !P0 ;  /* 0x0000000408007c0c */ /* 0x000fc4000c701270 */
[C---:B------:R-:W-:Y:S02]  /*54e80*/  ISETP.LT.AND P4, PT, R7.reuse, UR4, !P3 ;  /* 0x0000000407007c0c */ /* 0x040fe4000df81270 */
[----:B------:R-:W-:Y:S02]  /*54e90*/  ISETP.GE.AND P5, PT, R0, UR8, PT ;  /* 0x0000000800007c0c */ /* 0x000fe4000bfa6270 */
[----:B------:R-:W-:Y:S02]  /*54ea0*/  ISETP.LT.AND P3, PT, R8, UR4, !P3 ;  /* 0x0000000408007c0c */ /* 0x000fe4000df61270 */
[----:B------:R2:W-:Y:S01]  /*54eb0*/  @P6 STG.E desc[UR6][R16.64], R106 ;  /* 0x0000006a10006986 */ /* 0x0005e2000c101906 */
[----:B------:R-:W-:Y:S01]  /*54ec0*/  ISETP.LT.AND P6, PT, R7, UR4, !P5 ;  /* 0x0000000407007c0c */ /* 0x000fe2000efc1270 */
[----:B------:R-:W-:Y:S01]  /*54ed0*/  VIADD R0, R6, 0x1e0 ;  /* 0x000001e006007836 */ /* 0x000fe20000000000 */
[----:B------:R-:W-:Y:S02]  /*54ee0*/  ULDC UR8, c[0x0][0x22c] ;  /* 0x00008b0000087ab9 */ /* 0x000fe40000000800 */
[----:B------:R3:W-:Y:S04]  /*54ef0*/  @P0 STG.E desc[UR6][R10.64], R102 ;  /* 0x000000660a000986 */ /* 0x0007e8000c101906 */
[----:B------:R1:W-:Y:S04]  /*54f00*/  @P4 STG.E desc[UR6][R12.64], R83 ;  /* 0x000000530c004986 */ /* 0x0003e8000c101906 */
[----:B------:R4:W-:Y:S01]  /*54f10*/  @P3 STG.E desc[UR6][R14.64], R95 ;  /* 0x0000005f0e003986 */ /* 0x0009e2000c101906 */
[----:B------:R-:W-:-:S02]  /*54f20*/  ISETP.GE.AND P0, PT, R0, UR8, PT ;  /* 0x0000000800007c0c */ /* 0x000fc4000bf06270 */
[----:B------:R-:W-:Y:S01]  /*54f30*/  ISETP.LT.AND P5, PT, R8, UR4, !P5 ;  /* 0x0000000408007c0c */ /* 0x000fe2000efa1270 */
[----:B--2---:R-:W-:-:S04]  /*54f40*/  IMAD.WIDE R16, R228, 0x4, R2 ;  /* 0x00000004e4107825 */ /* 0x004fc800078e0202 */
[----:B---3--:R-:W-:-:S04]  /*54f50*/  IMAD.WIDE R10, R229, 0x4, R2 ;  /* 0x00000004e50a7825 */ /* 0x008fc800078e0202 */
[----:B-1----:R-:W-:Y:S01]  /*54f60*/  IMAD.WIDE R12, R229, 0x4, R4 ;  /* 0x00000004e50c7825 */ /* 0x002fe200078e0204 */
[----:B------:R1:W-:Y:S04]  /*54f70*/  @P6 STG.E desc[UR6][R16.64], R107 ;  /* 0x0000006b10006986 */ /* 0x0003e8000c101906 */
[----:B------:R-:W2:Y:S01]  /*54f80*/  LDL.LU R229, [R1+0x15f0] ;  /* 0x0015f00001e57983 */ /* 0x000ea20000300800 */
[----:B------:R-:W-:Y:S01]  /*54f90*/  ISETP.LT.AND P4, PT, R7, UR4, !P0 ;  /* 0x0000000407007c0c */ /* 0x000fe2000c781270 */
[----:B----4-:R-:W-:-:S04]  /*54fa0*/  IMAD.WIDE R14, R166, 0x4, R2 ;  /* 0x00000004a60e7825 */ /* 0x010fc800078e0202 */
[----:B-1----:R-:W-:-:S04]  /*54fb0*/  IMAD.WIDE R16, R166, 0x4, R4 ;  /* 0x00000004a6107825 */ /* 0x002fc800078e0204 */
[--C-:B------:R-:W-:Y:S01]  /*54fc0*/  IMAD.WIDE R18, R228, 0x4, R4.reuse ;  /* 0x00000004e4127825 */ /* 0x100fe200078e0204 */
[----:B------:R-:W3:Y:S04]  /*54fd0*/  LDL.LU R166, [R1+0x15e8] ;  /* 0x0015e80001a67983 */ /* 0x000ee80000300800 */
[----:B------:R-:W4:Y:S01]  /*54fe0*/  LDL.LU R228, [R1+0x15e0] ;  /* 0x0015e00001e47983 */ /* 0x000f220000300800 */
[----:B------:R-:W-:Y:S01]  /*54ff0*/  VIADD R0, R6, 0x1e1 ;  /* 0x000001e106007836 */ /* 0x000fe20000000000 */
[----:B------:R-:W-:Y:S02]  /*55000*/  ULDC UR8, c[0x0][0x22c] ;  /* 0x00008b0000087ab9 */ /* 0x000fe40000000800 */
[----:B------:R1:W-:Y:S04]  /*55010*/  @P5 STG.E desc[UR6][R18.64], R103 ;  /* 0x0000006712005986 */ /* 0x0003e8000c101906 */
[----:B------:R1:W-:Y:S02]  /*55020*/  @P4 STG.E desc[UR6][R10.64], R96 ;  /* 0x000000600a004986 */ /* 0x0003e4000c101906 */
[----:B-1----:R-:W-:-:S04]  /*55030*/  IMAD.WIDE R18, R167, 0x4, R4 ;  /* 0x00000004a7127825 */ /* 0x002fc800078e0204 */
[----:B------:R-:W-:Y:S02]  /*55040*/  IMAD.WIDE R10, R167, 0x4, R2 ;  /* 0x00000004a70a7825 */ /* 0x000fe400078e0202 */
[----:B------:R-:W4:Y:S01]  /*55050*/  LDL.LU R167, [R1+0x15d8] ;  /* 0x0015d80001a77983 */ /* 0x000f220000300800 */
[----:B------:R-:W-:Y:S02]  /*55060*/  ISETP.GE.AND P3, PT, R0, UR8, PT ;  /* 0x0000000800007c0c */ /* 0x000fe4000bf66270 */
[----:B------:R-:W-:Y:S01]  /*55070*/  ISETP.LT.AND P0, PT, R8, UR4, !P0 ;  /* 0x0000000408007c0c */ /* 0x000fe2000c701270 */
[----:B------:R-:W-:Y:S01]  /*55080*/  VIADD R0, R6, 0x1e2 ;  /* 0x000001e206007836 */ /* 0x000fe20000000000 */
[----:B------:R-:W-:Y:S01]  /*55090*/  ULDC UR8, c[0x0][0x22c] ;  /* 0x00008b0000087ab9 */ /* 0x000fe20000000800 */
[----:B------:R-:W-:-:S03]  /*550a0*/  ISETP.LT.AND P5, PT, R7, UR4, !P3 ;  /* 0x0000000407007c0c */ /* 0x000fc6000dfa1270 */
[----:B------:R-:W-:Y:S01]  /*550b0*/  ISETP.GE.AND P6, PT, R0, UR8, PT ;  /* 0x0000000800007c0c */ /* 0x000fe2000bfc6270 */
[----:B------:R-:W-:Y:S01]  /*550c0*/  VIADD R0, R6, 0x1e3 ;  /* 0x000001e306007836 */ /* 0x000fe20000000000 */
[----:B------:R-:W-:Y:S01]  /*550d0*/  ULDC UR8, c[0x0][0x22c] ;  /* 0x00008b0000087ab9 */ /* 0x000fe20000000800 */
[----:B------:R-:W-:Y:S02]  /*550e0*/  ISETP.LT.AND P3, PT, R8, UR4, !P3 ;  /* 0x0000000408007c0c */ /* 0x000fe4000df61270 */
[C---:B------:R-:W-:Y:S02]  /*550f0*/  ISETP.LT.AND P4, PT, R7.reuse, UR4, !P6 ;  /* 0x0000000407007c0c */ /* 0x040fe4000f781270 */
[----:B------:R1:W-:Y:S01]  /*55100*/  @P0 STG.E desc[UR6][R12.64], R108 ;  /* 0x0000006c0c000986 */ /* 0x0003e2000c101906 */
[----:B------:R-:W-:Y:S02]  /*55110*/  ISETP.GE.AND P0, PT, R0, UR8, PT ;  /* 0x0000000800007c0c */ /* 0x000fe4000bf06270 */
[----:B------:R-:W-:Y:S01]  /*55120*/  ISETP.LT.AND P6, PT, R8, UR4, !P6 ;  /* 0x0000000408007c0c */ /* 0x000fe2000f7c1270 */
[----:B------:R1:W-:Y:S01]  /*55130*/  @P5 STG.E desc[UR6][R14.64], R120 ;  /* 0x000000780e005986 */ /* 0x0003e2000c101906 */
[----:B------:R-:W-:Y:S01]  /*55140*/  VIADD R0, R6, 0x1e4 ;  /* 0x000001e406007836 */ /* 0x000fe20000000000 */
[----:B------:R-:W-:-:S02]  /*55150*/  ISETP.LT.AND P5, PT, R7, UR4, !P0 ;  /* 0x0000000407007c0c */ /* 0x000fc4000c7a1270 */
[----:B------:R-:W-:Y:S01]  /*55160*/  ISETP.LT.AND P0, PT, R8, UR4, !P0 ;  /* 0x0000000408007c0c */ /* 0x000fe2000c701270 */
[----:B------:R-:W-:Y:S01]  /*55170*/  ULDC UR8, c[0x0][0x22c] ;  /* 0x00008b0000087ab9 */ /* 0x000fe20000000800 */
[----:B------:R-:W-:Y:S01]  /*55180*/  @P3 STG.E desc[UR6][R16.64], R116 ;  /* 0x0000007410003986 */ /* 0x000fe2000c101906 */
[----:B-1----:R-:W-:-:S04]  /*55190*/  IMAD.WIDE R12, R165, 0x4, R2 ;  /* 0x00000004a50c7825 */ /* 0x002fc800078e0202 */
[----:B------:R-:W-:Y:S01]  /*551a0*/  IMAD.WIDE R14, R165, 0x4, R4 ;  /* 0x00000004a50e7825 */ /* 0x000fe200078e0204 */
[----:B------:R2:W-:Y:S04]  /*551b0*/  @P4 STG.E desc[UR6][R10.64], R97 ;  /* 0x000000610a004986 */ /* 0x0005e8000c101906 */
[----:B------:R-:W4:Y:S04]  /*551c0*/  LDL.LU R165, [R1+0x15cc] ;  /* 0x0015cc0001a57983 */ /* 0x000f280000300800 */
[----:B------:R-:W-:Y:S04]  /*551d0*/  @P6 STG.E desc[UR6][R18.64], R109 ;  /* 0x0000006d12006986 */ /* 0x000fe8000c101906 */
[----:B------:R3:W-:Y:S01]  /*551e0*/  @P5 STG.E desc[UR6][R12.64], R121 ;  /* 0x000000790c005986 */ /* 0x0007e2000c101906 */
[----:B------:R-:W-:-:S03]  /*551f0*/  ISETP.GE.AND P3, PT, R0, UR8, PT ;  /* 0x0000000800007c0c */ /* 0x000fc6000bf66270 */
[----:B------:R1:W-:Y:S01]  /*55200*/  @P0 STG.E desc[UR6][R14.64], R117 ;  /* 0x000000750e000986 */ /* 0x0003e2000c101906 */
[----:B--2---:R-:W-:-:S04]  /*55210*/  IMAD.WIDE R10, R229, 0x4, R2 ;  /* 0x00000004e50a7825 */ /* 0x004fc800078e0202 */
[----:B------:R-:W-:-:S04]  /*55220*/  IMAD.WIDE R16, R229, 0x4, R4 ;  /* 0x00000004e5107825 */ /* 0x000fc800078e0204 */
[C---:B---3--:R-:W-:Y:S01]  /*55230*/  IMAD.WIDE R12, R166.reuse, 0x4, R2 ;  /* 0x00000004a60c7825 */ /* 0x048fe200078e0202 */
[----:B------:R-:W2:Y:S03]  /*55240*/  LDL.LU R229, [R1+0x15c0] ;  /* 0x0015c00001e57983 */ /* 0x000ea60000300800 */
[--C-:B-1----:R-:W-:Y:S02]  /*55250*/  IMAD.WIDE R14, R166, 0x4, R4.reuse ;  /* 0x00000004a60e7825 */ /* 0x102fe400078e0204 */
[----:B------:R-:W3:Y:S01]  /*55260*/  LDL.LU R166, [R1+0x15bc] ;  /* 0x0015bc0001a67983 */ /* 0x000ee20000300800 */
[----:B------:R-:W-:Y:S02]  /*55270*/  ISETP.LT.AND P6, PT, R7, UR4, !P3 ;  /* 0x0000000407007c0c */ /* 0x000fe4000dfc1270 */
[----:B------:R-:W-:Y:S01]  /*55280*/  ISETP.LT.AND P3, PT, R8, UR4, !P3 ;  /* 0x0000000408007c0c */ /* 0x000fe2000df61270 */
[----:B----4-:R-:W-:-:S10]  /*55290*/  IMAD.WIDE R22, R167, 0x4, R4 ;  /* 0x00000004a7167825 */ /* 0x010fd400078e0204 */
[----:B------:R-:W-:Y:S04]  /*552a0*/  @P6 STG.E desc[UR6][R10.64], R98 ;  /* 0x000000620a006986 */ /* 0x000fe8000c101906 */
[----:B------:R1:W-:Y:S01]  /*552b0*/  @P3 STG.E desc[UR6][R16.64], R110 ;  /* 0x0000006e10003986 */ /* 0x0003e2000c101906 */
[----:B------:R-:W-:Y:S01]  /*552c0*/  VIADD R0, R6, 0x1e5 ;  /* 0x000001e506007836 */ /* 0x000fe20000000000 */
[----:B------:R-:W-:Y:S01]  /*552d0*/  ULDC UR8, c[0x0][0x22c] ;  /* 0x00008b0000087ab9 */ /* 0x000fe20000000800 */
[----:B-1----:R-:W-:Y:S02]  /*552e0*/  IMAD.WIDE R16, R167, 0x4, R2 ;  /* 0x00000004a7107825 */ /* 0x002fe400078e0202 */
[----:B------:R-:W4:Y:S01]  /*552f0*/  LDL.LU R167, [R1+0x15b0] ;  /* 0x0015b00001a77983 */ /* 0x000f220000300800 */
[----:B------:R-:W-:Y:S01]  /*55300*/  ISETP.GE.AND P4, PT, R0, UR8, PT ;  /* 0x0000000800007c0c */ /* 0x000fe2000bf86270 */
[----:B------:R-:W-:Y:S01]  /*55310*/  VIADD R0, R6, 0x1e6 ;  /* 0x000001e606007836 */ /* 0x000fe20000000000 */
[----:B------:R-:W-:-:S02]  /*55320*/  ULDC UR8, c[0x0][0x22c] ;  /* 0x00008b0000087ab9 */ /* 0x000fc40000000800 */
[C---:B------:R-:W-:Y:S02]  /*55330*/  ISETP.LT.AND P0, PT, R7.reuse, UR4, !P4 ;  /* 0x0000000407007c0c */ /* 0x040fe4000e701270 */
[----:B------:R-:W-:Y:S02]  /*55340*/  ISETP.GE.AND P5, PT, R0, UR8, PT ;  /* 0x0000000800007c0c */ /* 0x000fe4000bfa6270 */
[----:B------:R-:W-:Y:S01]  /*55350*/  ISETP.LT.AND P4, PT, R8, UR4, !P4 ;  /* 0x0000000408007c0c */ /* 0x000fe2000e781270 */
[----:B------:R-:W-:Y:S01]  /*55360*/  VIADD R0, R6, 0x1e7 ;  /* 0x000001e706007836 */ /* 0x000fe20000000000 */
[----:B------:R-:W-:Y:S01]  /*55370*/  ULDC UR8, c[0x0][0x22c] ;  /* 0x00008b0000087ab9 */ /* 0x000fe20000000800 */
[----:B------:R-:W-:Y:S01]  /*55380*/  ISETP.LT.AND P6, PT, R7, UR4, !P5 ;  /* 0x0000000407007c0c */ /* 0x000fe2000efc1270 */
[----:B------:R-:W-:Y:S02]  /*55390*/  IMAD.WIDE R18, R228, 0x4, R2 ;  /* 0x00000004e4127825 */ /* 0x000fe400078e0202 */
[----:B------:R-:W-:-:S02]  /*553a0*/  ISETP.GE.AND P3, PT, R0, UR8, PT ;  /* 0x0000000800007c0c */ /* 0x000fc4000bf66270 */
[----:B------:R-:W-:Y:S01]  /*553b0*/  ISETP.LT.AND P5, PT, R8, UR4, !P5 ;  /* 0x0000000408007c0c */ /* 0x000fe2000efa1270 */
[----:B------:R1:W-:Y:S01]  /*553c0*/  @P0 STG.E desc[UR6][R12.64], R122 ;  /* 0x0000007a0c000986 */ /* 0x0003e2000c101906 */
[----:B------:R-:W-:-:S03]  /*553d0*/  ISETP.LT.AND P0, PT, R7, UR4, !P3 ;  /* 0x0000000407007c0c */ /* 0x000fc6000df01270 */
[----:B------:R-:W-:Y:S01]  /*553e0*/  @P4 STG.E desc[UR6][R14.64], R118 ;  /* 0x000000760e004986 */ /* 0x000fe2000c101906 */
[----:B------:R-:W-:-:S03]  /*553f0*/  ISETP.LT.AND P3, PT, R8, UR4, !P3 ;  /* 0x0000000408007c0c */ /* 0x000fc6000df61270 */
[----:B------:R-:W-:Y:S01]  /*55400*/  @P6 STG.E desc[UR6][R18.64], R99 ;  /* 0x0000006312006986 */ /* 0x000fe2000c101906 */
[----:B------:R-:W-:Y:S01]  /*55410*/  ISETP.LT.AND P6, PT, R7, UR4, !P1 ;  /* 0x0000000407007c0c */ /* 0x000fe2000cfc1270 */
[----:B------:R-:W-:Y:S02]  /*55420*/  IMAD.WIDE R10, R228, 0x4, R4 ;  /* 0x00000004e40a7825 */ /* 0x000fe400078e0204 */
[----:B------:R-:W4:Y:S02]  /*55430*/  LDL.LU R228, [R1+0x15a4] ;  /* 0x0015a40001e47983 */ /* 0x000f240000300800 */
[C---:B-1----:R-:W-:Y:S02]  /*55440*/  IMAD.WIDE R12, R165.reuse, 0x4, R2 ;  /* 0x00000004a50c7825 */ /* 0x042fe400078e0202 */
[----:B------:R1:W-:Y:S04]  /*55450*/  @P5 STG.E desc[UR6][R10.64], R111 ;  /* 0x0000006f0a005986 */ /* 0x0003e8000c101906 */
[----:B------:R2:W-:Y:S04]  /*55460*/  @P0 STG.E desc[UR6][R16.64], R123 ;  /* 0x0000007b10000986 */ /* 0x0005e8000c101906 */
[----:B------:R-:W-:Y:S04]  /*55470*/  @P3 STG.E desc[UR6][R22.64], R119 ;  /* 0x0000007716003986 */ /* 0x000fe8000c101906 */
[----:B------:R3:W-:Y:S01]  /*55480*/  @P6 STG.E desc[UR6][R12.64], R112 ;  /* 0x000000700c006986 */ /* 0x0007e2000c101906 */
[----:B-1----:R-:W-:Y:S01]  /*55490*/  IMAD.WIDE R10, R165, 0x4, R4 ;  /* 0x00000004a50a7825 */ /* 0x002fe200078e0204 */
[----:B------:R-:W-:-:S02]  /*554a0*/  ISETP.LT.AND P1, PT, R8, UR4, !P1 ;  /* 0x0000000408007c0c */ /* 0x000fc4000cf21270 */
[----:B------:R-:W-:-:S11]  /*554b0*/  ISETP.LT.AND P0, PT, R7, UR4, !P2 ;  /* 0x0000000407007c0c */ /* 0x000fd6000d701270 */
[----:B------:R4:W-:Y:S01]  /*554c0*/  @P1 STG.E desc[UR6][R10.64], R124 ;  /* 0x0000007c0a001986 */ /* 0x0009e2000c101906 */
[----:B--2---:R-:W-:-:S04]  /*554d0*/  IMAD.WIDE R14, R229, 0x4, R2 ;  /* 0x00000004e50e7825 */ /* 0x004fc800078e0202 */
[----:B------:R-:W-:-:S04]  /*554e0*/  IMAD.WIDE R16, R229, 0x4, R4 ;  /* 0x00000004e5107825 */ /* 0x000fc800078e0204 */
[C---:B---3--:R-:W-:Y:S01]  /*554f0*/  IMAD.WIDE R18, R166.reuse, 0x4, R2 ;  /* 0x00000004a6127825 */ /* 0x048fe200078e0202 */
[----:B------:R-:W2:Y:S03]  /*55500*/  LDL.LU R229, [R1+0x159c] ;  /* 0x00159c0001e57983 */ /* 0x000ea60000300800 */
[----:B------:R-:W-:Y:S01]  /*55510*/  IMAD.WIDE R12, R166, 0x4, R4 ;  /* 0x00000004a60c7825 */ /* 0x000fe200078e0204 */
[----:B------:R-:W3:Y:S04]  /*55520*/  LDL.LU R165, [R1+0x1594] ;  /* 0x0015940001a57983 */ /* 0x000ee80000300800 */
[----:B------:R-:W3:Y:S04]  /*55530*/  LDL.LU R166, [R1+0x158c] ;  /* 0x00158c0001a67983 */ /* 0x000ee80000300800 */
[----:B------:R1:W-:Y:S01]  /*55540*/  @P0 STG.E desc[UR6][R14.64], R136 ;  /* 0x000000880e000986 */ /* 0x0003e2000c101906 */
[----:B----4-:R-:W-:-:S04]  /*55550*/  IMAD.WIDE R10, R167, 0x4, R2 ;  /* 0x00000004a70a7825 */ /* 0x010fc800078e0202 */
[----:B-1----:R-:W-:Y:S02]  /*55560*/  IMAD.WIDE R14, R167, 0x4, R4 ;  /* 0x00000004a70e7825 */ /* 0x002fe400078e0204 */
[----:B------:R-:W4:Y:S01]  /*55570*/  LDL.LU R167, [R1+0x1580] ;  /* 0x0015800001a77983 */ /* 0x000f220000300800 */
[----:B------:R-:W-:Y:S02]  /*55580*/  ISETP.GE.AND P4, PT, R9, UR5, PT ;  /* 0x0000000509007c0c */ /* 0x000fe4000bf86270 */
[----:B------:R-:W-:Y:S01]  /*55590*/  ISETP.LT.AND P2, PT, R8, UR4, !P2 ;  /* 0x0000000408007c0c */ /* 0x000fe2000d741270 */
[----:B------:R-:W-:Y:S01]  /*555a0*/  VIADD R0, R6, 0x1eb ;  /* 0x000001eb06007836 */ /* 0x000fe20000000000 */
[----:B------:R-:W-:-:S04]  /*555b0*/  ISETP.LT.AND P3, PT, R7, UR4, !P4 ;  /* 0x0000000407007c0c */ /* 0x000fc8000e761270 */
[----:B------:R-:W-:Y:S01]  /*555c0*/  ISETP.GE.AND P5, PT, R0, UR5, PT ;  /* 0x0000000500007c0c */ /* 0x000fe2000bfa6270 */
[----:B------:R-:W-:Y:S01]  /*555d0*/  VIADD R0, R6, 0x1ec ;  /* 0x000001ec06007836 */ /* 0x000fe20000000000 */
[----:B------:R-:W-:-:S04]  /*555e0*/  ISETP.LT.AND P4, PT, R8, UR4, !P4 ;  /* 0x0000000408007c0c */ /* 0x000fc8000e781270 */
[----:B------:R-:W-:Y:S01]  /*555f0*/  ISETP.GE.AND P6, PT, R0, UR5, PT ;  /* 0x0000000500007c0c */ /* 0x000fe2000bfc6270 */
[----:B------:R1:W-:Y:S01]  /*55600*/  @P2 STG.E desc[UR6][R16.64], R132 ;  /* 0x0000008410002986 */ /* 0x0003e2000c101906 */
[----:B------:R-:W-:-:S03]  /*55610*/  ISETP.LT.AND P2, PT, R7, UR4, !P5 ;  /* 0x0000000407007c0c */ /* 0x000fc6000ef41270 */
[----:B------:R-:W-:Y:S01]  /*55620*/  @P3 STG.E desc[UR6][R18.64], R113 ;  /* 0x0000007112003986 */ /* 0x000fe2000c101906 */
[----:B------:R-:W-:Y:S02]  /*55630*/  ISETP.LT.AND P5, PT, R8, UR4, !P5 ;  /* 0x0000000408007c0c */ /* 0x000fe4000efa1270 */
[----:B------:R-:W-:Y:S01]  /*55640*/  ISETP.LT.AND P3, PT, R7, UR4, !P6 ;  /* 0x0000000407007c0c */ /* 0x000fe2000f761270 */
[C---:B------:R-:W-:Y:S02]  /*55650*/  VIADD R0, R6.reuse, 0x1ed ;  /* 0x000001ed06007836 */ /* 0x040fe40000000000 */
[----:B------:R-:W-:Y:S01]  /*55660*/  VIADD R9, R6, 0x1ee ;  /* 0x000001ee06097836 */ /* 0x000fe20000000000 */
[----:B------:R1:W-:Y:S02]  /*55670*/  @P4 STG.E desc[UR6][R12.64], R125 ;  /* 0x0000007d0c004986 */ /* 0x0003e4000c101906 */
[----:B-1----:R-:W-:Y:S02]  /*55680*/  IMAD.WIDE R16, R228, 0x4, R2 ;  /* 0x00000004e4107825 */ /* 0x002fe400078e0202 */
[----:B------:R-:W-:Y:S04]  /*55690*/  @P2 STG.E desc[UR6][R10.64], R137 ;  /* 0x000000890a002986 */ /* 0x000fe8000c101906 */
[----:B------:R3:W-:Y:S01]  /*556a0*/  @P5 STG.E desc[UR6][R14.64], R133 ;  /* 0x000000850e005986 */ /* 0x0007e2000c101906 */
[----:B------:R-:W-:-:S03]  /*556b0*/  ISETP.GE.AND P1, PT, R0, UR5, PT ;  /* 0x0000000500007c0c */ /* 0x000fc6000bf26270 */
[----:B------:R1:W-:Y:S01]  /*556c0*/  @P3 STG.E desc[UR6][R16.64], R114 ;  /* 0x0000007210003986 */ /* 0x0003e2000c101906 */
[----:B------:R-:W-:Y:S01]  /*556d0*/  IMAD.WIDE R12, R228, 0x4, R4 ;  /* 0x00000004e40c7825 */ /* 0x000fe200078e0204 */
[----:B------:R-:W-:Y:S02]  /*556e0*/  ISETP.GE.AND P0, PT, R9, UR5, PT ;  /* 0x0000000509007c0c */ /* 0x000fe4000bf06270 */
[C---:B------:R-:W-:Y:S02]  /*556f0*/  ISETP.LT.AND P6, PT, R8.reuse, UR4, !P6 ;  /* 0x0000000408007c0c */ /* 0x040fe4000f7c1270 */
[C---:B------:R-:W-:Y:S02]  /*55700*/  ISETP.LT.AND P2, PT, R7.reuse, UR4, !P1 ;  /* 0x0000000407007c0c */ /* 0x040fe4000cf41270 */
[----:B------:R-:W-:Y:S02]  /*55710*/  ISETP.LT.AND P1, PT, R8, UR4, !P1 ;  /* 0x0000000408007c0c */ /* 0x000fe4000cf21270 */
[----:B------:R-:W-:-:S07]  /*55720*/  ISETP.LT.AND P5, PT, R7, UR4, !P0 ;  /* 0x0000000407007c0c */ /* 0x000fce000c7a1270 */
[----:B------:R-:W-:Y:S01]  /*55730*/  @P6 STG.E desc[UR6][R12.64], R126 ;  /* 0x0000007e0c006986 */ /* 0x000fe2000c101906 */
[----:B--2---:R-:W-:-:S04]  /*55740*/  IMAD.WIDE R18, R229, 0x4, R2 ;  /* 0x00000004e5127825 */ /* 0x004fc800078e0202 */
[----:B------:R-:W-:-:S04]  /*55750*/  IMAD.WIDE R22, R229, 0x4, R4 ;  /* 0x00000004e5167825 */ /* 0x000fc800078e0204 */
[C---:B---3--:R-:W-:Y:S01]  /*55760*/  IMAD.WIDE R14, R166.reuse, 0x4, R2 ;  /* 0x00000004a60e7825 */ /* 0x048fe200078e0202 */
[----:B------:R-:W2:Y:S04]  /*55770*/  LDL.LU R229, [R1+0x1574] ;  /* 0x0015740001e57983 */ /* 0x000ea80000300800 */
[----:B------:R-:W3:Y:S01]  /*55780*/  LDL.LU R228, [R1+0x1570] ;  /* 0x0015700001e47983 */ /* 0x000ee20000300800 */
[----:B-1----:R-:W-:-:S03]  /*55790*/  IMAD.WIDE R16, R166, 0x4, R4 ;  /* 0x00000004a6107825 */ /* 0x002fc600078e0204 */
[----:B------:R-:W3:Y:S01]  /*557a0*/  LDL.LU R166, [R1+0x1564] ;  /* 0x0015640001a67983 */ /* 0x000ee20000300800 */
[----:B------:R-:W-:-:S03]  /*557b0*/  IMAD.WIDE R10, R165, 0x4, R2 ;  /* 0x00000004a50a7825 */ /* 0x000fc600078e0202 */
[----:B------:R4:W-:Y:S04]  /*557c0*/  @P2 STG.E desc[UR6][R18.64], R138 ;  /* 0x0000008a12002986 */ /* 0x0009e8000c101906 */
[----:B------:R-:W-:Y:S04]  /*557d0*/  @P1 STG.E desc[UR6][R22.64], R134 ;  /* 0x0000008616001986 */ /* 0x000fe8000c101906 */
[----:B------:R1:W-:Y:S01]  /*557e0*/  @P5 STG.E desc[UR6][R10.64], R115 ;  /* 0x000000730a005986 */ /* 0x0003e2000c101906 */
[----:B----4-:R-:W-:-:S04]  /*557f0*/  IMAD.WIDE R18, R167, 0x4, R2 ;  /* 0x00000004a7127825 */ /* 0x010fc800078e0202 */
[----:B-1----:R-:W-:Y:S02]  /*55800*/  IMAD.WIDE R10, R167, 0x4, R4 ;  /* 0x00000004a70a7825 */ /* 0x002fe400078e0204 */
[----:B------:R-:W4:Y:S02]  /*55810*/  LDL.LU R167, [R1+0x1558] ;  /* 0x0015580001a77983 */ /* 0x000f240000300800 */
[C---:B------:R-:W-:Y:S02]  /*55820*/  VIADD R0, R6.reuse, 0x1ef ;  /* 0x000001ef06007836 */ /* 0x040fe40000000000 */
[----:B------:R-:W-:Y:S01]  /*55830*/  VIADD R9, R6, 0x1f0 ;  /* 0x000001f006097836 */ /* 0x000fe20000000000 */
[----:B------:R-:W-:Y:S02]  /*55840*/  ISETP.LT.AND P0, PT, R8, UR4, !P0 ;  /* 0x0000000408007c0c */ /* 0x000fe4000c701270 */
[----:B------:R-:W-:Y:S02]  /*55850*/  ISETP.GE.AND P4, PT, R0, UR5, PT ;  /* 0x0000000500007c0c */ /* 0x000fe4000bf86270 */
[----:B------:R-:W-:-:S02]  /*55860*/  ISETP.GE.AND P3, PT, R9, UR5, PT ;  /* 0x0000000509007c0c */ /* 0x000fc4000bf66270 */
[C---:B------:R-:W-:Y:S02]  /*55870*/  ISETP.LT.AND P1, PT, R7.reuse, UR4, !P4 ;  /* 0x0000000407007c0c */ /* 0x040fe4000e721270 */
[----:B------:R-:W-:Y:S02]  /*55880*/  ISETP.LT.AND P4, PT, R8, UR4, !P4 ;  /* 0x0000000408007c0c */ /* 0x000fe4000e781270 */
[----:B------:R-:W-:Y:S01]  /*55890*/  ISETP.LT.AND P2, PT, R7, UR4, !P3 ;  /* 0x0000000407007c0c */ /* 0x000fe2000df41270 */
[----:B------:R-:W-:Y:S02]  /*558a0*/  VIADD R0, R6, 0x1f1 ;  /* 0x000001f106007836 */ /* 0x000fe40000000000 */
[----:B------:R-:W-:Y:S02]  /*558b0*/  IMAD.WIDE R12, R165, 0x4, R4 ;  /* 0x00000004a50c7825 */ /* 0x000fe400078e0204 */
[----:B------:R-:W4:Y:S01]  /*558c0*/  LDL.LU R165, [R1+0x1550] ;  /* 0x0015500001a57983 */ /* 0x000f220000300800 */
[----:B------:R-:W-:Y:S01]  /*558d0*/  ISETP.GE.AND P6, PT, R0, UR5, PT ;  /* 0x0000000500007c0c */ /* 0x000fe2000bfc6270 */
[----:B------:R-:W-:-:S02]  /*558e0*/  VIADD R0, R6, 0x1f2 ;  /* 0x000001f206007836 */ /* 0x000fc40000000000 */
[----:B------:R2:W-:Y:S04]  /*558f0*/  @P0 STG.E desc[UR6][R12.64], R127 ;  /* 0x0000007f0c000986 */ /* 0x0005e8000c101906 */
[----:B------:R1:W-:Y:S01]  /*55900*/  @P1 STG.E desc[UR6][R14.64], R139 ;  /* 0x0000008b0e001986 */ /* 0x0003e2000c101906 */
[----:B------:R-:W-:-:S03]  /*55910*/  ISETP.LT.AND P3, PT, R8, UR4, !P3 ;  /* 0x0000000408007c0c */ /* 0x000fc6000df61270 */
[----:B------:R-:W-:Y:S04]  /*55920*/  @P4 STG.E desc[UR6][R16.64], R135 ;  /* 0x0000008710004986 */ /* 0x000fe8000c101906 */
[----:B------:R3:W-:Y:S01]  /*55930*/  @P2 STG.E desc[UR6][R18.64], R128 ;  /* 0x0000008012002986 */ /* 0x0007e2000c101906 */
[----:B------:R-:W-:Y:S02]  /*55940*/  ISETP.GE.AND P5, PT, R0, UR5, PT ;  /* 0x0000000500007c0c */ /* 0x000fe4000bfa6270 */
[C---:B------:R-:W-:Y:S02]  /*55950*/  ISETP.LT.AND P2, PT, R7.reuse, UR4, !P6 ;  /* 0x0000000407007c0c */ /* 0x040fe4000f741270 */
[----:B------:R-:W-:Y:S02]  /*55960*/  ISETP.LT.AND P6, PT, R8, UR4, !P6 ;  /* 0x0000000408007c0c */ /* 0x000fe4000f7c1270 */
[----:B------:R-:W-:-:S02]  /*55970*/  ISETP.LT.AND P4, PT, R7, UR4, !P5 ;  /* 0x0000000407007c0c */ /* 0x000fc4000ef81270 */
[----:B------:R-:W-:Y:S01]  /*55980*/  ISETP.LT.AND P5, PT, R8, UR4, !P5 ;  /* 0x0000000408007c0c */ /* 0x000fe2000efa1270 */
[----:B------:R3:W-:Y:S01]  /*55990*/  @P3 STG.E desc[UR6][R10.64], R140 ;  /* 0x0000008c0a003986 */ /* 0x0007e2000c101906 */
[----:B--2---:R-:W-:-:S04]  /*559a0*/  IMAD.WIDE R12, R229, 0x4, R2 ;  /* 0x00000004e50c7825 */ /* 0x004fc800078e0202 */
[----:B-1----:R-:W-:-:S04]  /*559b0*/  IMAD.WIDE R14, R229, 0x4, R4 ;  /* 0x00000004e50e7825 */ /* 0x002fc800078e0204 */
[C---:B---3--:R-:W-:Y:S01]  /*559c0*/  IMAD.WIDE R18, R166.reuse, 0x4, R2 ;  /* 0x00000004a6127825 */ /* 0x048fe200078e0202 */
[----:B------:R-:W2:Y:S03]  /*559d0*/  LDL.LU R229, [R1+0x1548] ;  /* 0x0015480001e57983 */ /* 0x000ea60000300800 */
[----:B------:R-:W-:Y:S02]  /*559e0*/  IMAD.WIDE R22, R166, 0x4, R4 ;  /* 0x00000004a6167825 */ /* 0x000fe400078e0204 */
[----:B------:R-:W3:Y:S02]  /*559f0*/  LDL.LU R166, [R1+0x1540] ;  /* 0x0015400001a67983 */ /* 0x000ee40000300800 */
[----:B------:R-:W-:-:S04]  /*55a00*/  IMAD.WIDE R16, R228, 0x4, R2 ;  /* 0x00000004e4107825 */ /* 0x000fc800078e0202 */
[----:B------:R-:W-:Y:S01]  /*55a10*/  IMAD.WIDE R10, R228, 0x4, R4 ;  /* 0x00000004e40a7825 */ /* 0x000fe200078e0204 */
[----:B------:R4:W-:Y:S04]  /*55a20*/  @P2 STG.E desc[UR6][R12.64], R152 ;  /* 0x000000980c002986 */ /* 0x0009e8000c101906 */
[----:B------:R-:W-:Y:S04]  /*55a30*/  @P6 STG.E desc[UR6][R14.64], R156 ;  /* 0x0000009c0e006986 */ /* 0x000fe8000c101906 */
[----:B------:R-:W-:Y:S04]  /*55a40*/  @P4 STG.E desc[UR6][R16.64], R129 ;  /* 0x0000008110004986 */ /* 0x000fe8000c101906 */
[----:B------:R-:W3:Y:S04]  /*55a50*/  LDL.LU R228, [R1+0x1534] ;  /* 0x0015340001e47983 */ /* 0x000ee80000300800 */
[----:B------:R1:W-:Y:S01]  /*55a60*/  @P5 STG.E desc[UR6][R10.64], R141 ;  /* 0x0000008d0a005986 */ /* 0x0003e2000c101906 */
[----:B----4-:R-:W-:-:S04]  /*55a70*/  IMAD.WIDE R12, R167, 0x4, R2 ;  /* 0x00000004a70c7825 */ /* 0x010fc800078e0202 */
[----:B-1----:R-:W-:Y:S02]  /*55a80*/  IMAD.WIDE R10, R167, 0x4, R4 ;  /* 0x00000004a70a7825 */ /* 0x002fe400078e0204 */
[----:B------:R-:W4:Y:S02]  /*55a90*/  LDL.LU R167, [R1+0x1528] ;  /* 0x0015280001a77983 */ /* 0x000f240000300800 */
[----:B------:R-:W-:-:S05]  /*55aa0*/  VIADD R0, R6, 0x1f3 ;  /* 0x000001f306007836 */ /* 0x000fca0000000000 */
[----:B------:R-:W-:Y:S01]  /*55ab0*/  ISETP.GE.AND P0, PT, R0, UR5, PT ;  /* 0x0000000500007c0c */ /* 0x000fe2000bf06270 */
[----:B------:R-:W-:-:S03]  /*55ac0*/  VIADD R9, R6, 0x1f4 ;  /* 0x000001f406097836 */ /* 0x000fc60000000000 */
[----:B------:R-:W-:Y:S01]  /*55ad0*/  ISETP.LT.AND P2, PT, R7, UR4, !P0 ;  /* 0x0000000407007c0c */ /* 0x000fe2000c741270 */
[----:B------:R-:W-:Y:S01]  /*55ae0*/  VIADD R0, R6, 0x1f5 ;  /* 0x000001f506007836 */ /* 0x000fe20000000000 */
[----:B------:R-:W-:Y:S02]  /*55af0*/  ISETP.GE.AND P1, PT, R9, UR5, PT ;  /* 0x0000000509007c0c */ /* 0x000fe4000bf26270 */
[----:B------:R-:W-:Y:S02]  /*55b00*/  ISETP.LT.AND P0, PT, R8, UR4, !P0 ;  /* 0x0000000408007c0c */ /* 0x000fe4000c701270 */
[----:B------:R-:W-:Y:S02]  /*55b10*/  ISETP.GE.AND P3, PT, R0, UR5, PT ;  /* 0x0000000500007c0c */ /* 0x000fe4000bf66270 */
[----:B------:R-:W-:Y:S02]  /*55b20*/  ISETP.LT.AND P6, PT, R7, UR4, !P1 ;  /* 0x0000000407007c0c */ /* 0x000fe4000cfc1270 */
[----:B------:R-:W-:-:S03]  /*55b30*/  ISETP.LT.AND P1, PT, R8, UR4, !P1 ;  /* 0x0000000408007c0c */ /* 0x000fc6000cf21270 */
[----:B------:R2:W-:Y:S01]  /*55b40*/  @P2 STG.E desc[UR6][R18.64], R153 ;  /* 0x0000009912002986 */ /* 0x0005e2000c101906 */
[----:B------:R-:W-:Y:S01]  /*55b50*/  ISETP.LT.AND P2, PT, R7, UR4, !P3 ;  /* 0x0000000407007c0c */ /* 0x000fe2000df41270 */
[----:B------:R-:W-:-:S04]  /*55b60*/  IMAD.WIDE R14, R165, 0x4, R2 ;  /* 0x00000004a50e7825 */ /* 0x000fc800078e0202 */
[----:B------:R-:W-:Y:S01]  /*55b70*/  VIADD R9, R6, 0x1f6 ;  /* 0x000001f606097836 */ /* 0x000fe20000000000 */
[----:B------:R-:W-:Y:S04]  /*55b80*/  @P0 STG.E desc[UR6][R22.64], R157 ;  /* 0x0000009d16000986 */ /* 0x000fe8000c101906 */
[----:B------:R1:W-:Y:S04]  /*55b90*/  @P6 STG.E desc[UR6][R12.64], R130 ;  /* 0x000000820c006986 */ /* 0x0003e8000c101906 */
[----:B------:R3:W-:Y:S01]  /*55ba0*/  @P1 STG.E desc[UR6][R10.64], R142 ;  /* 0x0000008e0a001986 */ /* 0x0007e2000c101906 */
[----:B------:R-:W-:-:S03]  /*55bb0*/  ISETP.GE.AND P4, PT, R9, UR5, PT ;  /* 0x0000000509007c0c */ /* 0x000fc6000bf86270 */
[----:B------:R3:W-:Y:S01]  /*55bc0*/  @P2 STG.E desc[UR6][R14.64], R154 ;  /* 0x0000009a0e002986 */ /* 0x0007e2000c101906 */
[----:B------:R-:W-:Y:S02]  /*55bd0*/  ISETP.LT.AND P3, PT, R8, UR4, !P3 ;  /* 0x0000000408007c0c */ /* 0x000fe4000df61270 */
[----:B------:R-:W-:Y:S01]  /*55be0*/  ISETP.LT.AND P6, PT, R7, UR4, !P4 ;  /* 0x0000000407007c0c */ /* 0x000fe2000e7c1270 */
[----:B------:R-:W-:-:S10]  /*55bf0*/  IMAD.WIDE R16, R165, 0x4, R4 ;  /* 0x00000004a5107825 */ /* 0x000fd400078e0204 */
[----:B------:R-:W-:Y:S01]  /*55c00*/  @P3 STG.E desc[UR6][R16.64], R158 ;  /* 0x0000009e10003986 */ /* 0x000fe2000c101906 */
[----:B--2---:R-:W-:-:S04]  /*55c10*/  IMAD.WIDE R18, R229, 0x4, R2 ;  /* 0x00000004e5127825 */ /* 0x004fc800078e0202 */
[----:B-1----:R-:W-:-:S04]  /*55c20*/  IMAD.WIDE R12, R229, 0x4, R4 ;  /* 0x00000004e50c7825 */ /* 0x002fc800078e0204 */
[C---:B---3--:R-:W-:Y:S01]  /*55c30*/  IMAD.WIDE R10, R166.reuse, 0x4, R2 ;  /* 0x00000004a60a7825 */ /* 0x048fe200078e0202 */
[----:B------:R-:W2:Y:S03]  /*55c40*/  LDL.LU R229, [R1+0x1524] ;  /* 0x0015240001e57983 */ /* 0x000ea60000300800 */
[----:B------:R-:W-:Y:S02]  /*55c50*/  IMAD.WIDE R14, R166, 0x4, R4 ;  /* 0x00000004a60e7825 */ /* 0x000fe400078e0204 */
[----:B------:R-:W3:Y:S04]  /*55c60*/  LDL.LU R166, [R1+0x1518] ;  /* 0x0015180001a67983 */ /* 0x000ee80000300800 */
[----:B------:R4:W-:Y:S02]  /*55c70*/  @P6 STG.E desc[UR6][R18.64], R131 ;  /* 0x0000008312006986 */ /* 0x0009e4000c101906 */
[----:B----4-:R-:W-:-:S04]  /*55c80*/  IMAD.WIDE R18, R167, 0x4, R2 ;  /* 0x00000004a7127825 */ /* 0x010fc800078e0202 */
[----:B------:R-:W-:Y:S02]  /*55c90*/  IMAD.WIDE R20, R167, 0x4, R4 ;  /* 0x00000004a7147825 */ /* 0x000fe400078e0204 */
[----:B------:R-:W4:Y:S02]  /*55ca0*/  LDL.LU R167, [R1+0x1748] ;  /* 0x0017480001a77983 */ /* 0x000f240000300800 */
[----:B------:R-:W-:Y:S01]  /*55cb0*/  VIADD R0, R6, 0x1f7 ;  /* 0x000001f706007836 */ /* 0x000fe20000000000 */
[----:B------:R-:W-:-:S04]  /*55cc0*/  ISETP.LT.AND P4, PT, R8, UR4, !P4 ;  /* 0x0000000408007c0c */ /* 0x000fc8000e781270 */
[----:B------:R-:W-:Y:S01]  /*55cd0*/  ISETP.GE.AND P5, PT, R0, UR5, PT ;  /* 0x0000000500007c0c */ /* 0x000fe2000bfa6270 */
[----:B------:R-:W-:-:S05]  /*55ce0*/  VIADD R0, R6, 0x1f8 ;  /* 0x000001f806007836 */ /* 0x000fca0000000000 */
[----:B------:R-:W-:Y:S01]  /*55cf0*/  ISETP.GE.AND P0, PT, R0, UR5, PT ;  /* 0x0000000500007c0c */ /* 0x000fe2000bf06270 */
[----:B------:R-:W-:Y:S01]  /*55d00*/  VIADD R0, R6, 0x1f9 ;  /* 0x000001f906007836 */ /* 0x000fe20000000000 */
[C---:B------:R-:W-:Y:S02]  /*55d10*/  ISETP.LT.AND P2, PT, R7.reuse, UR4, !P5 ;  /* 0x0000000407007c0c */ /* 0x040fe4000ef41270 */
[----:B------:R-:W-:Y:S02]  /*55d20*/  ISETP.LT.AND P5, PT, R8, UR4, !P5 ;  /* 0x0000000408007c0c */ /* 0x000fe4000efa1270 */
[----:B------:R-:W-:Y:S02]  /*55d30*/  ISETP.LT.AND P6, PT, R7, UR4, !P0 ;  /* 0x0000000407007c0c */ /* 0x000fe4000c7c1270 */
[----:B------:R-:W-:Y:S01]  /*55d40*/  ISETP.GE.AND P1, PT, R0, UR5, PT ;  /* 0x0000000500007c0c */ /* 0x000fe2000bf26270 */
[----:B------:R-:W-:Y:S01]  /*55d50*/  VIADD R0, R6, 0x1fa ;  /* 0x000001fa06007836 */ /* 0x000fe20000000000 */
[----:B------:R1:W-:Y:S01]  /*55d60*/  @P4 STG.E desc[UR6][R12.64], R143 ;  /* 0x0000008f0c004986 */ /* 0x0003e2000c101906 */
[----:B------:R-:W-:-:S02]  /*55d70*/  ISETP.LT.AND P0, PT, R8, UR4, !P0 ;  /* 0x0000000408007c0c */ /* 0x000fc4000c701270 */
[----:B------:R-:W-:Y:S02]  /*55d80*/  ISETP.LT.AND P4, PT, R7, UR4, !P1 ;  /* 0x0000000407007c0c */ /* 0x000fe4000cf81270 */
[----:B------:R-:W-:Y:S02]  /*55d90*/  ISETP.LT.AND P1, PT, R8, UR4, !P1 ;  /* 0x0000000408007c0c */ /* 0x000fe4000cf21270 */
[----:B------:R-:W-:Y:S01]  /*55da0*/  ISETP.GE.AND P3, PT, R0, UR5, PT ;  /* 0x0000000500007c0c */ /* 0x000fe2000bf66270 */
[----:B------:R-:W-:Y:S02]  /*55db0*/  VIADD R0, R6, 0x1fb ;  /* 0x000001fb06007836 */ /* 0x000fe40000000000 */
[----:B------:R-:W-:Y:S01]  /*55dc0*/  IMAD.WIDE R16, R228, 0x4, R2 ;  /* 0x00000004e4107825 */ /* 0x000fe200078e0202 */
[----:B------:R-:W-:Y:S04]  /*55dd0*/  @P2 STG.E desc[UR6][R10.64], R155 ;  /* 0x0000009b0a002986 */ /* 0x000fe8000c101906 */
[----:B------:R-:W-:Y:S01]  /*55de0*/  @P5 STG.E desc[UR6][R14.64], R159 ;  /* 0x0000009f0e005986 */ /* 0x000fe2000c101906 */
[----:B------:R-:W-:Y:S01]  /*55df0*/  ISETP.GE.AND P2, PT, R0, UR5, PT ;  /* 0x0000000500007c0c */ /* 0x000fe2000bf46270 */
[----:B-1----:R-:W-:-:S04]  /*55e00*/  IMAD.WIDE R12, R228, 0x4, R4 ;  /* 0x00000004e40c7825 */ /* 0x002fc800078e0204 */
[----:B------:R-:W-:Y:S01]  /*55e10*/  VIADD R0, R6, 0x1fc ;  /* 0x000001fc06007836 */ /* 0x000fe20000000000 */
[----:B------:R-:W-:Y:S04]  /*55e20*/  @P6 STG.E desc[UR6][R16.64], R144 ;  /* 0x0000009010006986 */ /* 0x000fe8000c101906 */
[----:B------:R-:W-:Y:S01]  /*55e30*/  @P0 STG.E desc[UR6][R12.64], R160 ;  /* 0x000000a00c000986 */ /* 0x000fe2000c101906 */
[----:B------:R-:W-:-:S03]  /*55e40*/  ISETP.LT.AND P6, PT, R7, UR4, !P3 ;  /* 0x0000000407007c0c */ /* 0x000fc6000dfc1270 */
[----:B------:R1:W-:Y:S01]  /*55e50*/  @P4 STG.E desc[UR6][R18.64], R148 ;  /* 0x0000009412004986 */ /* 0x0003e2000c101906 */
[----:B------:R-:W-:-:S03]  /*55e60*/  ISETP.GE.AND P5, PT, R0, UR5, PT ;  /* 0x0000000500007c0c */ /* 0x000fc6000bfa6270 */
[----:B------:R-:W-:Y:S01]  /*55e70*/  @P1 STG.E desc[UR6][R20.64], R24 ;  /* 0x0000001814001986 */ /* 0x000fe2000c101906 */
[C---:B------:R-:W-:Y:S02]  /*55e80*/  ISETP.LT.AND P3, PT, R8.reuse, UR4, !P3 ;  /* 0x0000000408007c0c */ /* 0x040fe4000df61270 */
[C---:B------:R-:W-:Y:S02]  /*55e90*/  ISETP.LT.AND P1, PT, R7.reuse, UR4, !P2 ;  /* 0x0000000407007c0c */ /* 0x040fe4000d721270 */
[----:B------:R-:W-:Y:S02]  /*55ea0*/  ISETP.LT.AND P2, PT, R8, UR4, !P2 ;  /* 0x0000000408007c0c */ /* 0x000fe4000d741270 */
[----:B------:R-:W-:Y:S01]  /*55eb0*/  ISETP.LT.AND P4, PT, R7, UR4, !P5 ;  /* 0x0000000407007c0c */ /* 0x000fe2000ef81270 */
[C---:B------:R-:W-:Y:S02]  /*55ec0*/  VIADD R9, R6.reuse, 0x1fd ;  /* 0x000001fd06097836 */ /* 0x040fe40000000000 */
[----:B------:R-:W-:-:S02]  /*55ed0*/  VIADD R0, R6, 0x1fe ;  /* 0x000001fe06007836 */ /* 0x000fc40000000000 */
[----:B------:R-:W-:Y:S01]  /*55ee0*/  VIADD R6, R6, 0x1ff ;  /* 0x000001ff06067836 */ /* 0x000fe20000000000 */
[----:B------:R-:W-:Y:S01]  /*55ef0*/  ISETP.GE.AND P0, PT, R9, UR5, PT ;  /* 0x0000000509007c0c */ /* 0x000fe2000bf06270 */
[----:B-1----:R-:W-:Y:S01]  /*55f00*/  IMAD.WIDE R18, R252, 0x4, R2 ;  /* 0x00000004fc127825 */ /* 0x002fe200078e0202 */
[----:B------:R-:W-:-:S03]  /*55f10*/  ISETP.LT.AND P5, PT, R8, UR4, !P5 ;  /* 0x0000000408007c0c */ /* 0x000fc6000efa1270 */
[----:B--2---:R-:W-:-:S04]  /*55f20*/  IMAD.WIDE R10, R229, 0x4, R2 ;  /* 0x00000004e50a7825 */ /* 0x004fc800078e0202 */
[----:B------:R-:W-:-:S04]  /*55f30*/  IMAD.WIDE R12, R229, 0x4, R4 ;  /* 0x00000004e50c7825 */ /* 0x000fc800078e0204 */
[----:B---3--:R-:W-:-:S04]  /*55f40*/  IMAD.WIDE R14, R166, 0x4, R2 ;  /* 0x00000004a60e7825 */ /* 0x008fc800078e0202 */
[----:B------:R-:W-:Y:S01]  /*55f50*/  IMAD.WIDE R16, R166, 0x4, R4 ;  /* 0x00000004a6107825 */ /* 0x000fe200078e0204 */
[----:B------:R1:W-:Y:S04]  /*55f60*/  @P6 STG.E desc[UR6][R10.64], R145 ;  /* 0x000000910a006986 */ /* 0x0003e8000c101906 */
[----:B------:R2:W-:Y:S01]  /*55f70*/  @P3 STG.E desc[UR6][R12.64], R161 ;  /* 0x000000a10c003986 */ /* 0x0005e2000c101906 */
[----:B------:R-:W-:-:S03]  /*55f80*/  ISETP.GE.AND P6, PT, R0, UR5, PT ;  /* 0x0000000500007c0c */ /* 0x000fc6000bfc6270 */
[----:B------:R3:W-:Y:S04]  /*55f90*/  @P1 STG.E desc[UR6][R14.64], R149 ;  /* 0x000000950e001986 */ /* 0x0007e8000c101906 */
[----:B------:R3:W-:Y:S01]  /*55fa0*/  @P2 STG.E desc[UR6][R16.64], R25 ;  /* 0x0000001910002986 */ /* 0x0007e2000c101906 */
[----:B------:R-:W-:Y:S02]  /*55fb0*/  ISETP.GE.AND P3, PT, R6, UR5, PT ;  /* 0x0000000506007c0c */ /* 0x000fe4000bf66270 */
[C---:B------:R-:W-:Y:S01]  /*55fc0*/  ISETP.LT.AND P2, PT, R7.reuse, UR4, !P0 ;  /* 0x0000000407007c0c */ /* 0x040fe2000c741270 */
[----:B------:R3:W-:Y:S01]  /*55fd0*/  @P4 STG.E desc[UR6][R18.64], R146 ;  /* 0x0000009212004986 */ /* 0x0007e2000c101906 */
[----:B------:R-:W-:Y:S02]  /*55fe0*/  ISETP.LT.AND P0, PT, R8, UR4, !P0 ;  /* 0x0000000408007c0c */ /* 0x000fe4000c701270 */
[----:B------:R-:W-:-:S02]  /*55ff0*/  ISETP.LT.AND P4, PT, R7, UR4, !P6 ;  /* 0x0000000407007c0c */ /* 0x000fc4000f781270 */
[C---:B------:R-:W-:Y:S02]  /*56000*/  ISETP.LT.AND P6, PT, R8.reuse, UR4, !P6 ;  /* 0x0000000408007c0c */ /* 0x040fe4000f7c1270 */
[----:B------:R-:W-:Y:S02]  /*56010*/  ISETP.LT.AND P1, PT, R7, UR4, !P3 ;  /* 0x0000000407007c0c */ /* 0x000fe4000df21270 */
[----:B------:R-:W-:Y:S01]  /*56020*/  ISETP.LT.AND P3, PT, R8, UR4, !P3 ;  /* 0x0000000408007c0c */ /* 0x000fe2000df61270 */
[----:B------:R-:W-:-:S04]  /*56030*/  IMAD.WIDE R6, R252, 0x4, R4 ;  /* 0x00000004fc067825 */ /* 0x000fc800078e0204 */
[----:B------:R-:W-:-:S04]  /*56040*/  IMAD.WIDE R8, R231, 0x4, R2 ;  /* 0x00000004e7087825 */ /* 0x000fc800078e0202 */
[----:B-1----:R-:W-:-:S04]  /*56050*/  IMAD.WIDE R10, R231, 0x4, R4 ;  /* 0x00000004e70a7825 */ /* 0x002fc800078e0204 */
[----:B--2---:R-:W-:-:S04]  /*56060*/  IMAD.WIDE R12, R230, 0x4, R2 ;  /* 0x00000004e60c7825 */ /* 0x004fc800078e0202 */
[----:B------:R-:W-:Y:S01]  /*56070*/  IMAD.WIDE R230, R230, 0x4, R4 ;  /* 0x00000004e6e67825 */ /* 0x000fe200078e0204 */
[----:B------:R3:W-:Y:S04]  /*56080*/  @P5 STG.E desc[UR6][R6.64], R162 ;  /* 0x000000a206005986 */ /* 0x0007e8000c101906 */
[----:B------:R3:W-:Y:S04]  /*56090*/  @P2 STG.E desc[UR6][R8.64], R150 ;  /* 0x0000009608002986 */ /* 0x0007e8000c101906 */
[----:B------:R3:W-:Y:S04]  /*560a0*/  @P0 STG.E desc[UR6][R10.64], R26 ;  /* 0x0000001a0a000986 */ /* 0x0007e8000c101906 */
[----:B------:R3:W-:Y:S04]  /*560b0*/  @P4 STG.E desc[UR6][R12.64], R147 ;  /* 0x000000930c004986 */ /* 0x0007e8000c101906 */
[----:B------:R3:W-:Y:S01]  /*560c0*/  @P6 STG.E desc[UR6][R230.64], R163 ;  /* 0x000000a3e6006986 */ /* 0x0007e2000c101906 */
[----:B----4-:R-:W-:-:S04]  /*560d0*/  IMAD.WIDE R2, R167, 0x4, R2 ;  /* 0x00000004a7027825 */ /* 0x010fc800078e0202 */
[----:B------:R-:W-:Y:S01]  /*560e0*/  IMAD.WIDE R4, R167, 0x4, R4 ;  /* 0x00000004a7047825 */ /* 0x000fe200078e0204 */
[----:B------:R3:W-:Y:S01]  /*560f0*/  @P1 STG.E desc[UR6][R2.64], R151 ;  /* 0x0000009702001986 */ /* 0x0007e2000c101906 */
[----:B------:R-:W-:Y:S05]  /*56100*/  @!P3 EXIT ;  /* 0x000000000000b94d */ /* 0x000fea0003800000 */
[----:B------:R-:W-:Y:S01]  /*56110*/  STG.E desc[UR6][R4.64], R27 ;  /* 0x0000001b04007986 */ /* 0x000fe2000c101906 */
[----:B------:R-:W-:Y:S05]  /*56120*/  EXIT ;  /* 0x000000000000794d */ /* 0x000fea0003800000 */
.L_x_2:
[----:B------:R-:W-:-:S00]  /*56130*/  BRA `(.L_x_2) ;  /* 0xfffffffc00fc7947 */ /* 0x000fc0000383ffff */
[----:B------:R-:W-:-:S00]  /*56140*/  NOP ;  /* 0x0000000000007918 */ /* 0x000fc00000000000 */
        /* <DEDUP_REMOVED lines=11> */
.L_x_3:


//--------------------- .nv.shared.matmul_kernel  --------------------------
	.section	.nv.shared.matmul_kernel,"aw",@nobits
	.sectionflags	@""
	.align	16
	.zero		1024


//--------------------- .nv.shared.reserved.0     --------------------------
	.section	.nv.shared.reserved.0,"aw",@nobits
	.weak		__nv_reservedSMEM_offset_0_alias
	.size		__nv_reservedSMEM_offset_0_alias, 0, 0
	.other		__nv_reservedSMEM_offset_0_alias,@"STO_CUDA_RESERVED_SHARED STV_DEFAULT"
__nv_reservedSMEM_offset_0_alias:
	.zero		0


//--------------------- .nv.constant0.matmul_kernel --------------------------
	.section	.nv.constant0.matmul_kernel,"a",@progbits
	.sectionflags	@""
	.align	4
.nv.constant0.matmul_kernel:
	.zero		608


//--------------------- SYMBOLS --------------------------

	.type		.nv.reservedSmem.offset0,@object
	.size		.nv.reservedSmem.offset0,0x4
